def matmul_kernel(
    a_ptr,
    b_ptr,
    c_ptr,
    M,
    N,
    K,
    stride_am,
    stride_ak,
    stride_bk,
    stride_bn,
    stride_cm,
    stride_cn,
    BLOCK_M: tl.constexpr,
    BLOCK_N: tl.constexpr,
    BLOCK_K: tl.constexpr,
    GROUP_M: tl.constexpr,
):
    pid = tl.program_id(axis=0)
    num_pid_m = tl.cdiv(M, BLOCK_M)
    num_pid_n = tl.cdiv(N, BLOCK_N)
    num_pid_in_group = GROUP_M * num_pid_n
    group_id = pid // num_pid_in_group
    first_pid_m = group_id * GROUP_M
    group_size_m = min(num_pid_m - first_pid_m, GROUP_M)
    pid_m = first_pid_m + ((pid % num_pid_in_group) % group_size_m)
    pid_n = (pid % num_pid_in_group) // group_size_m

    offs_am = (pid_m * BLOCK_M + tl.arange(0, BLOCK_M)) % M
    offs_bn = (pid_n * BLOCK_N + tl.arange(0, BLOCK_N)) % N
    offs_k = tl.arange(0, BLOCK_K)
    a_ptrs = a_ptr + offs_am[:, None] * stride_am + offs_k[None, :] * stride_ak
    b_ptrs = b_ptr + offs_k[:, None] * stride_bk + offs_bn[None, :] * stride_bn

    acc = tl.zeros((BLOCK_M, BLOCK_N), dtype=tl.float32)
    for kk in range(0, tl.cdiv(K, BLOCK_K)):
        a = tl.load(a_ptrs, mask=offs_k[None, :] < K - kk * BLOCK_K, other=0.0)
        b = tl.load(b_ptrs, mask=offs_k[:, None] < K - kk * BLOCK_K, other=0.0)
        acc = tl.dot(a, b, acc)
        a_ptrs += BLOCK_K * stride_ak
        b_ptrs += BLOCK_K * stride_bk

    c = acc.to(c_ptr.dtype.element_ty)
    offs_cm = pid_m * BLOCK_M + tl.arange(0, BLOCK_M)
    offs_cn = pid_n * BLOCK_N + tl.arange(0, BLOCK_N)
    c_ptrs = c_ptr + offs_cm[:, None] * stride_cm + offs_cn[None, :] * stride_cn
    mask = (offs_cm[:, None] < M) & (offs_cn[None, :] < N)
    tl.store(c_ptrs, c, mask=mask)

# config = {"BLOCK_K": 64, "BLOCK_M": 256, "BLOCK_N": 256, "GROUP_M": 8, "arch": "sm_100", "dtype": "fp16", "num_ctas": 1, "num_stages": 3, "num_warps": 2}
# arch = sm_100


// ===== COMPILED SASS (sm_100a) =====

	.target	sm_100a

	.elftype	@"ET_EXEC"


//--------------------- .note.nv.tkinfo           --------------------------
	.section	.note.nv.tkinfo,"",@"SHT_NOTE"
	.sectionflags	@"SHF_NOTE_NV_TKINFO"
	.tkinfo
        /*0018*/ 	.word	0x00000081
        /*0030*/ 	.string	""
        /*0030*/ 	.string	"ptxas-blackwell"
        /*0030*/ 	.string	"Cuda compilation tools, release 12.9, V12.9.86"
        /*0030*/ 	.string	"Build cuda_12.9.r12.9/compiler.36037853_0"
        /*0030*/ 	.string	"-v  -suppress-debug-info  -lineinfo  -arch sm_100a "



//--------------------- .note.nv.cuver            --------------------------
	.section	.note.nv.cuver,"",@"SHT_NOTE"
	.sectionflags	@"SHF_NOTE_NV_CUVER"
        /*0018*/ 	.short	0x0001
        /*001a*/ 	.short	0x0064
        /*001c*/ 	.short	0x0001
        /*001e*/ 	.short	0x0000
        /*0020*/ 	.short	0x0001
        /*0022*/ 	.short	0x0000


//--------------------- .nv.info                  --------------------------
	.section	.nv.info,"",@"SHT_CUDA_INFO"
	.align	4


	//----- nvinfo : EIATTR_REGCOUNT
	.align		4
        /*0000*/ 	.byte	0x04, 0x2f
        /*0002*/ 	.short	(.L_1 - .L_0)
	.align		4
.L_0:
        /*0004*/ 	.word	index@(matmul_kernel)
        /*0008*/ 	.word	0x00000020


	//----- nvinfo : EIATTR_FRAME_SIZE
	.align		4
.L_1:
        /*000c*/ 	.byte	0x04, 0x11
        /*000e*/ 	.short	(.L_3 - .L_2)
	.align		4
.L_2:
        /*0010*/ 	.word	index@(matmul_kernel)
        /*0014*/ 	.word	0x00007c18


	//----- nvinfo : EIATTR_MIN_STACK_SIZE
	.align		4
.L_3:
        /*0018*/ 	.byte	0x04, 0x12
        /*001a*/ 	.short	(.L_5 - .L_4)
	.align		4
.L_4:
        /*001c*/ 	.word	index@(matmul_kernel)
        /*0020*/ 	.word	0x00007c18
.L_5:


//--------------------- .nv.info.matmul_kernel    --------------------------
	.section	.nv.info.matmul_kernel,"",@"SHT_CUDA_INFO"
	.sectionflags	@""
	.align	4


	//----- nvinfo : EIATTR_CUDA_API_VERSION
	.align		4
        /*0000*/ 	.byte	0x04, 0x37
        /*0002*/ 	.short	(.L_7 - .L_6)
.L_6:
        /*0004*/ 	.word	0x00000081


	//----- nvinfo : EIATTR_KPARAM_INFO
	.align		4
.L_7:
        /*0008*/ 	.byte	0x04, 0x17
        /*000a*/ 	.short	(.L_9 - .L_8)
.L_8:
        /*000c*/ 	.word	0x00000000
        /*0010*/ 	.short	0x000d
        /*0012*/ 	.short	0x0048
        /*0014*/ 	.byte	0x00, 0xf4, 0x21, 0x00


	//----- nvinfo : EIATTR_KPARAM_INFO
	.align		4
.L_9:
        /*0018*/ 	.byte	0x04, 0x17
        /*001a*/ 	.short	(.L_11 - .L_10)
.L_10:
        /*001c*/ 	.word	0x00000000
        /*0020*/ 	.short	0x000c
        /*0022*/ 	.short	0x0040
        /*0024*/ 	.byte	0x00, 0xf4, 0x21, 0x00


	//----- nvinfo : EIATTR_KPARAM_INFO
	.align		4
.L_11:
        /*0028*/ 	.byte	0x04, 0x17
        /*002a*/ 	.short	(.L_13 - .L_12)
.L_12:
        /*002c*/ 	.word	0x00000000
        /*0030*/ 	.short	0x000b
        /*0032*/ 	.short	0x0038
        /*0034*/ 	.byte	0x00, 0xf0, 0x11, 0x00


	//----- nvinfo : EIATTR_KPARAM_INFO
	.align		4
.L_13:
        /*0038*/ 	.byte	0x04, 0x17
        /*003a*/ 	.short	(.L_15 - .L_14)
.L_14:
        /*003c*/ 	.word	0x00000000
        /*0040*/ 	.short	0x000a
        /*0042*/ 	.short	0x0034
        /*0044*/ 	.byte	0x00, 0xf0, 0x11, 0x00


	//----- nvinfo : EIATTR_KPARAM_INFO
	.align		4
.L_15:
        /*0048*/ 	.byte	0x04, 0x17
        /*004a*/ 	.short	(.L_17 - .L_16)
.L_16:
        /*004c*/ 	.word	0x00000000
        /*0050*/ 	.short	0x0009
        /*0052*/ 	.short	0x0030
        /*0054*/ 	.byte	0x00, 0xf0, 0x11, 0x00


	//----- nvinfo : EIATTR_KPARAM_INFO
	.align		4
.L_17:
        /*0058*/ 	.byte	0x04, 0x17
        /*005a*/ 	.short	(.L_19 - .L_18)
.L_18:
        /*005c*/ 	.word	0x00000000
        /*0060*/ 	.short	0x0008
        /*0062*/ 	.short	0x002c
        /*0064*/ 	.byte	0x00, 0xf0, 0x11, 0x00


	//----- nvinfo : EIATTR_KPARAM_INFO
	.align		4
.L_19:
        /*0068*/ 	.byte	0x04, 0x17
        /*006a*/ 	.short	(.L_21 - .L_20)
.L_20:
        /*006c*/ 	.word	0x00000000
        /*0070*/ 	.short	0x0007
        /*0072*/ 	.short	0x0028
        /*0074*/ 	.byte	0x00, 0xf0, 0x11, 0x00


	//----- nvinfo : EIATTR_KPARAM_INFO
	.align		4
.L_21:
        /*0078*/ 	.byte	0x04, 0x17
        /*007a*/ 	.short	(.L_23 - .L_22)
.L_22:
        /*007c*/ 	.word	0x00000000
        /*0080*/ 	.short	0x0006
        /*0082*/ 	.short	0x0024
        /*0084*/ 	.byte	0x00, 0xf0, 0x11, 0x00


	//----- nvinfo : EIATTR_KPARAM_INFO
	.align		4
.L_23:
        /*0088*/ 	.byte	0x04, 0x17
        /*008a*/ 	.short	(.L_25 - .L_24)
.L_24:
        /*008c*/ 	.word	0x00000000
        /*0090*/ 	.short	0x0005
        /*0092*/ 	.short	0x0020
        /*0094*/ 	.byte	0x00, 0xf0, 0x11, 0x00


	//----- nvinfo : EIATTR_KPARAM_INFO
	.align		4
.L_25:
        /*0098*/ 	.byte	0x04, 0x17
        /*009a*/ 	.short	(.L_27 - .L_26)
.L_26:
        /*009c*/ 	.word	0x00000000
        /*00a0*/ 	.short	0x0004
        /*00a2*/ 	.short	0x001c
        /*00a4*/ 	.byte	0x00, 0xf0, 0x11, 0x00


	//----- nvinfo : EIATTR_KPARAM_INFO
	.align		4
.L_27:
        /*00a8*/ 	.byte	0x04, 0x17
        /*00aa*/ 	.short	(.L_29 - .L_28)
.L_28:
        /*00ac*/ 	.word	0x00000000
        /*00b0*/ 	.short	0x0003
        /*00b2*/ 	.short	0x0018
        /*00b4*/ 	.byte	0x00, 0xf0, 0x11, 0x00


	//----- nvinfo : EIATTR_KPARAM_INFO
	.align		4
.L_29:
        /*00b8*/ 	.byte	0x04, 0x17
        /*00ba*/ 	.short	(.L_31 - .L_30)
.L_30:
        /*00bc*/ 	.word	0x00000000
        /*00c0*/ 	.short	0x0002
        /*00c2*/ 	.short	0x0010
        /*00c4*/ 	.byte	0x00, 0xf4, 0x21, 0x00


	//----- nvinfo : EIATTR_KPARAM_INFO
	.align		4
.L_31:
        /*00c8*/ 	.byte	0x04, 0x17
        /*00ca*/ 	.short	(.L_33 - .L_32)
.L_32:
        /*00cc*/ 	.word	0x00000000
        /*00d0*/ 	.short	0x0001
        /*00d2*/ 	.short	0x0008
        /*00d4*/ 	.byte	0x00, 0xf4, 0x21, 0x00


	//----- nvinfo : EIATTR_KPARAM_INFO
	.align		4
.L_33:
        /*00d8*/ 	.byte	0x04, 0x17
        /*00da*/ 	.short	(.L_35 - .L_34)
.L_34:
        /*00dc*/ 	.word	0x00000000
        /*00e0*/ 	.short	0x0000
        /*00e2*/ 	.short	0x0000
        /*00e4*/ 	.byte	0x00, 0xf4, 0x21, 0x00


	//----- nvinfo : EIATTR_SPARSE_MMA_MASK
	.align		4
.L_35:
        /*00e8*/ 	.byte	0x03, 0x50
        /*00ea*/ 	.short	0x0000


	//----- nvinfo : EIATTR_MAXREG_COUNT
	.align		4
        /*00ec*/ 	.byte	0x03, 0x1b
        /*00ee*/ 	.short	0x00ff


	//----- nvinfo : EIATTR_NUM_BARRIERS
	.align		4
        /*00f0*/ 	.byte	0x02, 0x4c
        /*00f2*/ 	.byte	0x01
	.zero		1


	//----- nvinfo : EIATTR_ANNOTATIONS
	.align		4
        /*00f4*/ 	.byte	0x04, 0x55
        /*00f6*/ 	.short	(.L_37 - .L_36)


	//   ....[0]....
.L_36:
        /*00f8*/ 	.word	0x00000001
        /*00fc*/ 	.byte	0x50, 0x05, 0x00, 0x00, 0x01, 0x00, 0x00, 0x00, 0x80, 0x05, 0x00, 0x00, 0x01, 0x00, 0x00, 0x00
        /* <DEDUP_REMOVED lines=132> */
        /*094c*/ 	.byte	0xd0, 0x26, 0x00, 0x00, 0x01, 0x00, 0x00, 0x00, 0xe0, 0x26, 0x00, 0x00


	//----- nvinfo : EIATTR_VRC_CTA_INIT_COUNT
	.align		4
.L_37:
        /*0958*/ 	.byte	0x02, 0x4a
	.zero		1
	.zero		1


	//----- nvinfo : EIATTR_EXIT_INSTR_OFFSETS
	.align		4
        /*095c*/ 	.byte	0x04, 0x1c
        /*095e*/ 	.short	(.L_39 - .L_38)


	//   ....[0]....
.L_38:
        /*0960*/ 	.word	0x000a9ef0


	//   ....[1]....
        /*0964*/ 	.word	0x000a9f20


	//----- nvinfo : EIATTR_REQNTID
	.align		4
.L_39:
        /*0968*/ 	.byte	0x04, 0x10
        /*096a*/ 	.short	(.L_41 - .L_40)
.L_40:
        /*096c*/ 	.word	0x00000040
        /*0970*/ 	.word	0x00000001
        /*0974*/ 	.word	0x00000001


	//----- nvinfo : EIATTR_CBANK_PARAM_SIZE
	.align		4
.L_41:
        /*0978*/ 	.byte	0x03, 0x19
        /*097a*/ 	.short	0x0050


	//----- nvinfo : EIATTR_PARAM_CBANK
	.align		4
        /*097c*/ 	.byte	0x04, 0x0a
        /*097e*/ 	.short	(.L_43 - .L_42)
	.align		4
.L_42:
        /*0980*/ 	.word	index@(.nv.constant0.matmul_kernel)
        /*0984*/ 	.short	0x0380
        /*0986*/ 	.short	0x0050


	//----- nvinfo : EIATTR_SW_WAR
	.align		4
.L_43:
        /*0988*/ 	.byte	0x04, 0x36
        /*098a*/ 	.short	(.L_45 - .L_44)
.L_44:
        /*098c*/ 	.word	0x00000008
.L_45:


//--------------------- .nv.compat                --------------------------
	.section	.nv.compat,"",@"SHT_CUDA_COMPAT_INFO"
	.align	4
        /*0000*/ 	.byte	0x02, 0x02, 0x01, 0x00, 0x02, 0x05, 0x05, 0x00, 0x02, 0x03, 0x00, 0x00, 0x02, 0x06, 0x01, 0x00


//--------------------- .nv.callgraph             --------------------------
	.section	.nv.callgraph,"",@"SHT_CUDA_CALLGRAPH"
	.align	4
	.sectionentsize	8
	.align		4
        /*0000*/ 	.word	0x00000000
	.align		4
        /*0004*/ 	.word	0xffffffff
	.align		4
        /*0008*/ 	.word	0x00000000
	.align		4
        /*000c*/ 	.word	0xfffffffe
	.align		4
        /*0010*/ 	.word	0x00000000
	.align		4
        /*0014*/ 	.word	0xfffffffd
	.align		4
        /*0018*/ 	.word	0x00000000
	.align		4
        /*001c*/ 	.word	0xfffffffc


//--------------------- .text.matmul_kernel       --------------------------
	.section	.text.matmul_kernel,"ax",@progbits
	.align	128
        .global         matmul_kernel
        .type           matmul_kernel,@function
        .size           matmul_kernel,(.L_x_4 - matmul_kernel)
        .other          matmul_kernel,@"STO_CUDA_ENTRY STV_DEFAULT"
matmul_kernel:
.text.matmul_kernel:
[----:B------:R-:W0:Y:S08]  /*0000*/  LDC R1, c[0x0][0x37c] ;  /* 0x0000df00ff017b82 */ /* 0x000e300000000800 */
[----:B------:R-:W1:Y:S01]  /*0010*/  LDC.64 R4, c[0x0][0x398] ;  /* 0x0000e600ff047b82 */ /* 0x000e620000000a00 */
[----:B0-----:R-:W-:Y:S01]  /*0020*/  VIADD R1, R1, 0xffff83e8 ;  /* 0xffff83e801017836 */ /* 0x001fe20000000000 */
[----:B------:R-:W0:Y:S01]  /*0030*/  S2R R14, SR_TID.X ;  /* 0x00000000000e7919 */ /* 0x000e220000002100 */
[----:B------:R-:W2:Y:S01]  /*0040*/  LDCU UR4, c[0x0][0x3a0] ;  /* 0x00007400ff0477ac */ /* 0x000ea20008000800 */
[----:B------:R-:W-:-:S04]  /*0050*/  UMOV UR5, 0x400 ;  /* 0x0000040000057882 */ /* 0x000fc80000000000 */
[----:B------:R-:W3:Y:S01]  /*0060*/  S2UR UR6, SR_CgaCtaId ;  /* 0x00000000000679c3 */ /* 0x000ee20000008800 */
[----:B------:R-:W4:Y:S01]  /*0070*/  LDCU.64 UR60, c[0x0][0x358] ;  /* 0x00006b00ff3c77ac */ /* 0x000f220008000a00 */
[----:B--2---:R-:W-:Y:S01]  /*0080*/  UIADD3 UR4, UPT, UPT, UR4, 0x3f, URZ ;  /* 0x0000003f04047890 */ /* 0x004fe2000fffe0ff */
[----:B-1----:R-:W-:-:S03]  /*0090*/  VIADD R0, R5, 0xff ;  /* 0x000000ff05007836 */ /* 0x002fc60000000000 */
[----:B------:R-:W-:Y:S02]  /*00a0*/  UISETP.GT.AND UP0, UPT, UR4, 0x3f, UPT ;  /* 0x0000003f0400788c */ /* 0x000fe4000bf04270 */
[----:B------:R-:W-:Y:S01]  /*00b0*/  SHF.R.S32.HI R3, RZ, 0x1f, R0 ;  /* 0x0000001fff037819 */ /* 0x000fe20000011400 */
[----:B---3--:R-:W-:-:S03]  /*00c0*/  ULEA UR5, UR6, UR5, 0x18 ;  /* 0x0000000506057291 */ /* 0x008fc6000f8ec0ff */
[----:B------:R-:W-:Y:S02]  /*00d0*/  LEA.HI R3, R3, R0, RZ, 0x8 ;  /* 0x0000000003037211 */ /* 0x000fe400078f40ff */
[----:B0-----:R-:W-:Y:S02]  /*00e0*/  LOP3.LUT R16, R14, 0x3f, RZ, 0xc0, !PT ;  /* 0x0000003f0e107812 */ /* 0x001fe400078ec0ff */
[----:B------:R-:W-:Y:S02]  /*00f0*/  SHF.R.S32.HI R0, RZ, 0x8, R3 ;  /* 0x00000008ff007819 */ /* 0x000fe40000011403 */
[----:B------:R-:W0:Y:S03]  /*0100*/  S2R R3, SR_CTAID.X ;  /* 0x0000000000037919 */ /* 0x000e260000002500 */
[----:B------:R-:W-:-:S05]  /*0110*/  IMAD.SHL.U32 R0, R0, 0x8, RZ ;  /* 0x0000000800007824 */ /* 0x000fca00078e00ff */
[-C--:B------:R-:W-:Y:S02]  /*0120*/  IABS R9, R0.reuse ;  /* 0x0000000000097213 */ /* 0x080fe40000000000 */
[----:B------:R-:W-:Y:S02]  /*0130*/  IABS R12, R0 ;  /* 0x00000000000c7213 */ /* 0x000fe40000000000 */
[----:B------:R-:W1:Y:S08]  /*0140*/  I2F.RP R2, R9 ;  /* 0x0000000900027306 */ /* 0x000e700000209400 */
[----:B-1----:R-:W1:Y:S01]  /*0150*/  MUFU.RCP R2, R2 ;  /* 0x0000000200027308 */ /* 0x002e620000001000 */
[----:B0-----:R-:W-:Y:S01]  /*0160*/  IABS R10, R3 ;  /* 0x00000003000a7213 */ /* 0x001fe20000000000 */
[----:B-1----:R-:W-:-:S02]  /*0170*/  VIADD R6, R2, 0xffffffe ;  /* 0x0ffffffe02067836 */ /* 0x002fc40000000000 */
[----:B------:R-:W-:-:S04]  /*0180*/  IMAD.MOV R2, RZ, RZ, -R12 ;  /* 0x000000ffff027224 */ /* 0x000fc800078e0a0c */
[----:B------:R0:W1:Y:S02]  /*0190*/  F2I.FTZ.U32.TRUNC.NTZ R7, R6 ;  /* 0x0000000600077305 */ /* 0x000064000021f000 */
[----:B0-----:R-:W-:Y:S02]  /*01a0*/  IMAD.MOV.U32 R6, RZ, RZ, RZ ;  /* 0x000000ffff067224 */ /* 0x001fe400078e00ff */
[----:B-1----:R-:W-:-:S04]  /*01b0*/  IMAD.MOV R8, RZ, RZ, -R7 ;  /* 0x000000ffff087224 */ /* 0x002fc800078e0a07 */
[----:B------:R-:W-:Y:S02]  /*01c0*/  IMAD R11, R8, R9, RZ ;  /* 0x00000009080b7224 */ /* 0x000fe400078e02ff */
[----:B------:R-:W-:Y:S02]  /*01d0*/  IMAD.MOV.U32 R8, RZ, RZ, R10 ;  /* 0x000000ffff087224 */ /* 0x000fe400078e000a */
[----:B------:R-:W-:-:S06]  /*01e0*/  IMAD.HI.U32 R7, R7, R11, R6 ;  /* 0x0000000b07077227 */ /* 0x000fcc00078e0006 */
[----:B------:R-:W-:-:S04]  /*01f0*/  IMAD.HI.U32 R7, R7, R8, RZ ;  /* 0x0000000807077227 */ /* 0x000fc800078e00ff */
[----:B------:R-:W-:-:S05]  /*0200*/  IMAD R2, R7, R2, R8 ;  /* 0x0000000207027224 */ /* 0x000fca00078e0208 */
[----:B------:R-:W-:-:S13]  /*0210*/  ISETP.GT.U32.AND P1, PT, R9, R2, PT ;  /* 0x000000020900720c */ /* 0x000fda0003f24070 */
[----:B------:R-:W-:Y:S02]  /*0220*/  @!P1 IMAD.IADD R2, R2, 0x1, -R9 ;  /* 0x0000000102029824 */ /* 0x000fe400078e0a09 */
[----:B------:R-:W-:Y:S01]  /*0230*/  @!P1 VIADD R7, R7, 0x1 ;  /* 0x0000000107079836 */ /* 0x000fe20000000000 */
[----:B------:R-:W-:Y:S02]  /*0240*/  ISETP.NE.AND P1, PT, R0, RZ, PT ;  /* 0x000000ff0000720c */ /* 0x000fe40003f25270 */
[----:B------:R-:W-:Y:S02]  /*0250*/  ISETP.GE.U32.AND P0, PT, R2, R9, PT ;  /* 0x000000090200720c */ /* 0x000fe40003f06070 */
[----:B------:R-:W-:-:S04]  /*0260*/  LOP3.LUT R2, R3, R0, RZ, 0x3c, !PT ;  /* 0x0000000003027212 */ /* 0x000fc800078e3cff */
[----:B------:R-:W-:Y:S01]  /*0270*/  ISETP.GE.AND P2, PT, R2, RZ, PT ;  /* 0x000000ff0200720c */ /* 0x000fe20003f46270 */
[----:B------:R-:W-:-:S06]  /*0280*/  VIADD R2, R4, 0xff ;  /* 0x000000ff04027836 */ /* 0x000fcc0000000000 */
[----:B------:R-:W-:-:S04]  /*0290*/  @P0 VIADD R7, R7, 0x1 ;  /* 0x0000000107070836 */ /* 0x000fc80000000000 */
[----:B------:R-:W-:Y:S01]  /*02a0*/  IMAD.MOV.U32 R6, RZ, RZ, R7 ;  /* 0x000000ffff067224 */ /* 0x000fe200078e0007 */
[----:B------:R-:W-:-:S03]  /*02b0*/  SHF.R.S32.HI R7, RZ, 0x1f, R2 ;  /* 0x0000001fff077819 */ /* 0x000fc60000011402 */
[----:B------:R-:W-:Y:S01]  /*02c0*/  @!P2 IMAD.MOV R6, RZ, RZ, -R6 ;  /* 0x000000ffff06a224 */ /* 0x000fe200078e0a06 */
[----:B------:R-:W-:Y:S02]  /*02d0*/  @!P1 LOP3.LUT R6, RZ, R0, RZ, 0x33, !PT ;  /* 0x00000000ff069212 */ /* 0x000fe400078e33ff */
[----:B------:R-:W-:-:S03]  /*02e0*/  LEA.HI R7, R7, R2, RZ, 0x8 ;  /* 0x0000000207077211 */ /* 0x000fc600078f40ff */
[----:B------:R-:W-:Y:S02]  /*02f0*/  IMAD.SHL.U32 R2, R6, 0x8, RZ ;  /* 0x0000000806027824 */ /* 0x000fe400078e00ff */
[----:B------:R-:W-:-:S03]  /*0300*/  IMAD.MOV R6, RZ, RZ, -R6 ;  /* 0x000000ffff067224 */ /* 0x000fc600078e0a06 */
[----:B------:R-:W-:Y:S01]  /*0310*/  LEA.HI.SX32 R7, R7, -R2, 0x18 ;  /* 0x8000000207077211 */ /* 0x000fe200078fc2ff */
[----:B------:R-:W-:Y:S02]  /*0320*/  IMAD R15, R0, R6, R3 ;  /* 0x00000006000f7224 */ /* 0x000fe400078e0203 */
[----:B------:R-:W-:Y:S01]  /*0330*/  IMAD.MOV.U32 R6, RZ, RZ, RZ ;  /* 0x000000ffff067224 */ /* 0x000fe200078e00ff */
[----:B------:R-:W-:Y:S02]  /*0340*/  VIMNMX R8, PT, PT, R7, 0x8, PT ;  /* 0x0000000807087848 */ /* 0x000fe40003fe0100 */
[----:B------:R-:W-:Y:S02]  /*0350*/  IABS R13, R15 ;  /* 0x0000000f000d7213 */ /* 0x000fe40000000000 */
[----:B------:R-:W-:-:S04]  /*0360*/  IABS R11, R8 ;  /* 0x00000008000b7213 */ /* 0x000fc80000000000 */
[----:B------:R-:W0:Y:S08]  /*0370*/  I2F.RP R9, R11 ;  /* 0x0000000b00097306 */ /* 0x000e300000209400 */
[----:B0-----:R-:W0:Y:S02]  /*0380*/  MUFU.RCP R9, R9 ;  /* 0x0000000900097308 */ /* 0x001e240000001000 */
[----:B0-----:R-:W-:-:S06]  /*0390*/  VIADD R7, R9, 0xffffffe ;  /* 0x0ffffffe09077836 */ /* 0x001fcc0000000000 */
[----:B------:R-:W0:Y:S02]  /*03a0*/  F2I.FTZ.U32.TRUNC.NTZ R7, R7 ;  /* 0x0000000700077305 */ /* 0x000e24000021f000 */
[----:B0-----:R-:W-:-:S04]  /*03b0*/  IMAD.MOV R10, RZ, RZ, -R7 ;  /* 0x000000ffff0a7224 */ /* 0x001fc800078e0a07 */
[----:B------:R-:W-:-:S04]  /*03c0*/  IMAD.MOV.U32 R0, RZ, RZ, R10 ;  /* 0x000000ffff007224 */ /* 0x000fc800078e000a */
[----:B------:R-:W-:Y:S01]  /*03d0*/  IMAD R3, R0, R11, RZ ;  /* 0x0000000b00037224 */ /* 0x000fe200078e02ff */
[----:B------:R-:W-:-:S03]  /*03e0*/  IABS R0, R8 ;  /* 0x0000000800007213 */ /* 0x000fc60000000000 */
[----:B------:R-:W-:-:S04]  /*03f0*/  IMAD.HI.U32 R6, R7, R3, R6 ;  /* 0x0000000307067227 */ /* 0x000fc800078e0006 */
[----:B------:R-:W-:Y:S02]  /*0400*/  IMAD.MOV R0, RZ, RZ, -R0 ;  /* 0x000000ffff007224 */ /* 0x000fe400078e0a00 */
        /* <DEDUP_REMOVED lines=8> */
[----:B------:R-:W-:-:S07]  /*0490*/  ISETP.GE.AND P2, PT, R0, RZ, PT ;  /* 0x000000ff0000720c */ /* 0x000fce0003f46270 */
[----:B------:R-:W-:-:S06]  /*04a0*/  @P0 VIADD R6, R6, 0x1 ;  /* 0x0000000106060836 */ /* 0x000fcc0000000000 */
[----:B------:R-:W-:Y:S01]  /*04b0*/  @!P2 IMAD.MOV R6, RZ, RZ, -R6 ;  /* 0x000000ffff06a224 */ /* 0x000fe200078e0a06 */
[----:B------:R-:W-:-:S05]  /*04c0*/  @!P1 LOP3.LUT R6, RZ, R8, RZ, 0x33, !PT ;  /* 0x00000008ff069212 */ /* 0x000fca00078e33ff */
[----:B------:R-:W-:Y:S02]  /*04d0*/  IMAD.MOV R3, RZ, RZ, -R6 ;  /* 0x000000ffff037224 */ /* 0x000fe400078e0a06 */
[----:B------:R-:W-:Y:S02]  /*04e0*/  IMAD.SHL.U32 R28, R6, 0x100, RZ ;  /* 0x00000100061c7824 */ /* 0x000fe400078e00ff */
[----:B------:R-:W-:Y:S02]  /*04f0*/  IMAD R3, R8, R3, R15 ;  /* 0x0000000308037224 */ /* 0x000fe400078e020f */
[----:B------:R-:W-:Y:S02]  /*0500*/  VIADD R6, R28, 0x2 ;  /* 0x000000021c067836 */ /* 0x000fe40000000000 */
[----:B------:R-:W-:Y:S02]  /*0510*/  IMAD.IADD R0, R2, 0x1, R3 ;  /* 0x0000000102007824 */ /* 0x000fe400078e0203 */
[----:B------:R-:W-:-:S02]  /*0520*/  VIADD R2, R28, 0x1 ;  /* 0x000000011c027836 */ /* 0x000fc40000000000 */
[----:B------:R-:W-:Y:S02]  /*0530*/  VIADD R3, R28, 0x3 ;  /* 0x000000031c037836 */ /* 0x000fe40000000000 */
[----:B------:R-:W-:Y:S01]  /*0540*/  IMAD R29, R0, 0x100, R16 ;  /* 0x00000100001d7824 */ /* 0x000fe200078e0210 */
[----:B------:R0:W-:Y:S01]  /*0550*/  STL [R1+0x5e8], R2 ;  /* 0x0005e80201007387 */ /* 0x0001e20000100800 */
[C---:B------:R-:W-:Y:S02]  /*0560*/  VIADD R0, R28.reuse, 0xf1 ;  /* 0x000000f11c007836 */ /* 0x040fe40000000000 */
[----:B------:R-:W-:Y:S01]  /*0570*/  VIADD R10, R29, 0x40 ;  /* 0x000000401d0a7836 */ /* 0x000fe20000000000 */
[----:B------:R1:W-:Y:S01]  /*0580*/  STL [R1+0x5e4], R6 ;  /* 0x0005e40601007387 */ /* 0x0003e20000100800 */
[C---:B------:R-:W-:Y:S02]  /*0590*/  VIADD R7, R28.reuse, 0xf4 ;  /* 0x000000f41c077836 */ /* 0x040fe40000000000 */
[C---:B------:R-:W-:Y:S01]  /*05a0*/  VIADD R12, R28.reuse, 0xf5 ;  /* 0x000000f51c0c7836 */ /* 0x040fe20000000000 */
[----:B------:R2:W-:Y:S01]  /*05b0*/  STL [R1+0x5e0], R3 ;  /* 0x0005e00301007387 */ /* 0x0005e20000100800 */
[----:B------:R-:W-:-:S02]  /*05c0*/  VIADD R13, R28, 0xf7 ;  /* 0x000000f71c0d7836 */ /* 0x000fc40000000000 */
[C---:B0-----:R-:W-:Y:S02]  /*05d0*/  VIADD R2, R28.reuse, 0x4 ;  /* 0x000000041c027836 */ /* 0x041fe40000000000 */
[C---:B------:R-:W-:Y:S02]  /*05e0*/  VIADD R9, R28.reuse, 0xf8 ;  /* 0x000000f81c097836 */ /* 0x040fe40000000000 */
[C---:B-1----:R-:W-:Y:S01]  /*05f0*/  VIADD R6, R28.reuse, 0x5 ;  /* 0x000000051c067836 */ /* 0x042fe20000000000 */
[----:B------:R0:W-:Y:S01]  /*0600*/  STL [R1+0x5dc], R2 ;  /* 0x0005dc0201007387 */ /* 0x0001e20000100800 */
[C---:B------:R-:W-:Y:S02]  /*0610*/  VIADD R8, R28.reuse, 0xf9 ;  /* 0x000000f91c087836 */ /* 0x040fe40000000000 */
[C---:B--2---:R-:W-:Y:S01]  /*0620*/  VIADD R3, R28.reuse, 0x6 ;  /* 0x000000061c037836 */ /* 0x044fe20000000000 */
[----:B------:R1:W-:Y:S01]  /*0630*/  STL [R1+0x5d8], R6 ;  /* 0x0005d80601007387 */ /* 0x0003e20000100800 */
[----:B------:R-:W-:-:S02]  /*0640*/  VIADD R11, R28, 0xfa ;  /* 0x000000fa1c0b7836 */ /* 0x000fc40000000000 */
[C---:B------:R-:W-:Y:S01]  /*0650*/  VIADD R18, R28.reuse, 0xfb ;  /* 0x000000fb1c127836 */ /* 0x040fe20000000000 */
[----:B------:R2:W-:Y:S01]  /*0660*/  STL [R1+0x5d4], R3 ;  /* 0x0005d40301007387 */ /* 0x0005e20000100800 */
[C---:B------:R-:W-:Y:S02]  /*0670*/  VIADD R19, R28.reuse, 0xfd ;  /* 0x000000fd1c137836 */ /* 0x040fe40000000000 */
[C---:B0-----:R-:W-:Y:S02]  /*0680*/  VIADD R2, R28.reuse, 0x7 ;  /* 0x000000071c027836 */ /* 0x041fe40000000000 */
[C---:B------:R-:W-:Y:S02]  /*0690*/  VIADD R20, R28.reuse, 0xfe ;  /* 0x000000fe1c147836 */ /* 0x040fe40000000000 */
[C---:B-1----:R-:W-:Y:S01]  /*06a0*/  VIADD R6, R28.reuse, 0x8 ;  /* 0x000000081c067836 */ /* 0x042fe20000000000 */
[----:B------:R0:W-:Y:S01]  /*06b0*/  STL [R1+0x5d0], R2 ;  /* 0x0005d00201007387 */ /* 0x0001e20000100800 */
[----:B------:R-:W-:-:S02]  /*06c0*/  VIADD R22, R28, 0xff ;  /* 0x000000ff1c167836 */ /* 0x000fc40000000000 */
[C---:B--2---:R-:W-:Y:S01]  /*06d0*/  VIADD R3, R28.reuse, 0x9 ;  /* 0x000000091c037836 */ /* 0x044fe20000000000 */
[----:B------:R1:W-:Y:S04]  /*06e0*/  STL [R1+0x5cc], R6 ;  /* 0x0005cc0601007387 */ /* 0x0003e80000100800 */
[----:B------:R2:W-:Y:S01]  /*06f0*/  STL [R1+0x5c8], R3 ;  /* 0x0005c80301007387 */ /* 0x0005e20000100800 */
[C---:B0-----:R-:W-:Y:S02]  /*0700*/  VIADD R2, R28.reuse, 0xa ;  /* 0x0000000a1c027836 */ /* 0x041fe40000000000 */
[----:B-1----:R-:W-:-:S03]  /*0710*/  VIADD R6, R28, 0xb ;  /* 0x0000000b1c067836 */ /* 0x002fc60000000000 */
[----:B------:R0:W-:Y:S01]  /*0720*/  STL [R1+0x5c4], R2 ;  /* 0x0005c40201007387 */ /* 0x0001e20000100800 */
[----:B--2---:R-:W-:-:S03]  /*0730*/  VIADD R3, R28, 0xc ;  /* 0x0000000c1c037836 */ /* 0x004fc60000000000 */
        /* <DEDUP_REMOVED lines=455> */
[----:B--2---:R-:W-:-:S05]  /*23b0*/  VIADD R3, R28, 0xef ;  /* 0x000000ef1c037836 */ /* 0x004fca0000000000 */
[----:B------:R1:W-:Y:S01]  /*23c0*/  STL [R1+0x8], R3 ;  /* 0x0000080301007387 */ /* 0x0003e20000100800 */
[----:B0-----:R-:W-:-:S03]  /*23d0*/  VIADD R2, R28, 0xf0 ;  /* 0x000000f01c027836 */ /* 0x001fc60000000000 */
[----:B------:R-:W-:Y:S04]  /*23e0*/  STL [R1+0x1d88], R29 ;  /* 0x001d881d01007387 */ /* 0x000fe80000100800 */
[----:B------:R0:W-:Y:S01]  /*23f0*/  STL [R1+0x4], R2 ;  /* 0x0000040201007387 */ /* 0x0001e20000100800 */
[----:B-1----:R-:W-:-:S03]  /*2400*/  VIADD R3, R29, 0x80 ;  /* 0x000000801d037836 */ /* 0x002fc60000000000 */
[----:B------:R1:W-:Y:S01]  /*2410*/  STL [R1], R0 ;  /* 0x0000000001007387 */ /* 0x0003e20000100800 */
[C---:B0-----:R-:W-:Y:S02]  /*2420*/  VIADD R2, R28.reuse, 0xf2 ;  /* 0x000000f21c027836 */ /* 0x041fe40000000000 */
[----:B-1----:R-:W-:-:S03]  /*2430*/  VIADD R0, R28, 0xf3 ;  /* 0x000000f31c007836 */ /* 0x002fc60000000000 */
[----:B------:R0:W-:Y:S04]  /*2440*/  STL [R1+0x28], R2 ;  /* 0x0000280201007387 */ /* 0x0001e80000100800 */
[----:B------:R1:W-:Y:S04]  /*2450*/  STL [R1+0x24], R0 ;  /* 0x0000240001007387 */ /* 0x0003e80000100800 */
[----:B------:R2:W-:Y:S01]  /*2460*/  STL [R1+0x1d8c], R10 ;  /* 0x001d8c0a01007387 */ /* 0x0005e20000100800 */
[----:B0-----:R-:W-:Y:S02]  /*2470*/  VIADD R2, R28, 0xfc ;  /* 0x000000fc1c027836 */ /* 0x001fe40000000000 */
[----:B-1----:R-:W-:-:S05]  /*2480*/  VIADD R0, R29, 0xc0 ;  /* 0x000000c01d007836 */ /* 0x002fca0000000000 */
[----:B------:R2:W-:Y:S04]  /*2490*/  STL [R1+0x1d94], R0 ;  /* 0x001d940001007387 */ /* 0x0005e80000100800 */
[----:B------:R2:W-:Y:S01]  /*24a0*/  STL [R1+0x1d90], R3 ;  /* 0x001d900301007387 */ /* 0x0005e20000100800 */
[----:B----4-:R-:W-:Y:S05]  /*24b0*/  BRA.U UP0, `(.L_x_0) ;  /* 0x0000001d00e07547 */ /* 0x010fea000b800000 */
[----:B------:R1:W-:Y:S01]  /*24c0*/  STL [R1], RZ ;  /* 0x000000ff01007387 */ /* 0x0003e20000100800 */
[----:B--2---:R-:W-:Y:S01]  /*24d0*/  IMAD.SHL.U32 R0, R14, 0x20, RZ ;  /* 0x000000200e007824 */ /* 0x004fe200078e00ff */
[----:B------:R-:W-:Y:S02]  /*24e0*/  CS2R R24, SRZ ;  /* 0x0000000000187805 */ /* 0x000fe4000001ff00 */
[----:B------:R-:W-:Y:S01]  /*24f0*/  CS2R R26, SRZ ;  /* 0x00000000001a7805 */ /* 0x000fe2000001ff00 */
[----:B------:R1:W-:Y:S01]  /*2500*/  STL [R1+0x4], RZ ;  /* 0x000004ff01007387 */ /* 0x0003e20000100800 */
[----:B------:R-:W-:Y:S02]  /*2510*/  CS2R R20, SRZ ;  /* 0x0000000000147805 */ /* 0x000fe4000001ff00 */
[----:B------:R-:W-:Y:S02]  /*2520*/  LOP3.LUT R0, R0, 0x400, RZ, 0xc0, !PT ;  /* 0x0000040000007812 */ /* 0x000fe400078ec0ff */
[----:B------:R-:W-:Y:S01]  /*2530*/  CS2R R22, SRZ ;  /* 0x0000000000167805 */ /* 0x000fe2000001ff00 */
[----:B------:R1:W-:Y:S01]  /*2540*/  STL [R1+0x8], RZ ;  /* 0x000008ff01007387 */ /* 0x0003e20000100800 */
[----:B------:R-:W-:-:S02]  /*2550*/  CS2R R16, SRZ ;  /* 0x0000000000107805 */ /* 0x000fc4000001ff00 */
[----:B------:R-:W-:Y:S02]  /*2560*/  CS2R R18, SRZ ;  /* 0x0000000000127805 */ /* 0x000fe4000001ff00 */
[----:B------:R-:W-:Y:S01]  /*2570*/  CS2R R12, SRZ ;  /* 0x00000000000c7805 */ /* 0x000fe2000001ff00 */
[----:B------:R1:W-:Y:S01]  /*2580*/  STL [R1+0xc], RZ ;  /* 0x00000cff01007387 */ /* 0x0003e20000100800 */
[----:B------:R-:W-:Y:S02]  /*2590*/  CS2R R14, SRZ ;  /* 0x00000000000e7805 */ /* 0x000fe4000001ff00 */
[----:B------:R-:W-:Y:S02]  /*25a0*/  CS2R R8, SRZ ;  /* 0x0000000000087805 */ /* 0x000fe4000001ff00 */
[----:B------:R-:W-:Y:S01]  /*25b0*/  CS2R R10, SRZ ;  /* 0x00000000000a7805 */ /* 0x000fe2000001ff00 */
[----:B------:R1:W-:Y:S01]  /*25c0*/  STL [R1+0x10], RZ ;  /* 0x000010ff01007387 */ /* 0x0003e20000100800 */
[----:B------:R-:W-:-:S02]  /*25d0*/  CS2R R4, SRZ ;  /* 0x0000000000047805 */ /* 0x000fc4000001ff00 */
[----:B------:R-:W-:Y:S01]  /*25e0*/  CS2R R6, SRZ ;  /* 0x0000000000067805 */ /* 0x000fe2000001ff00 */
[----:B------:R1:W-:Y:S04]  /*25f0*/  STL [R1+0x14], RZ ;  /* 0x000014ff01007387 */ /* 0x0003e80000100800 */
        /* <DEDUP_REMOVED lines=451> */
[----:B------:R1:W-:Y:S04]  /*4230*/  STL [R1+0x2da4], R0 ;  /* 0x002da40001007387 */ /* 0x0003e80000100800 */
        /* <DEDUP_REMOVED lines=30> */
[----:B------:R1:W-:Y:S01]  /*4420*/  STL [R1+0x86c], RZ ;  /* 0x00086cff01007387 */ /* 0x0003e20000100800 */
[----:B------:R-:W-:Y:S05]  /*4430*/  BRA `(.L_x_1) ;  /* 0x0000086400cc7947 */ /* 0x000fea0003800000 */
.L_x_0:
[----:B------:R0:W-:Y:S01]  /*4440*/  STL [R1+0x2ed8], R12 ;  /* 0x002ed80c01007387 */ /* 0x0001e20000100800 */
[----:B--2---:R-:W-:Y:S02]  /*4450*/  IABS R10, R4 ;  /* 0x00000004000a7213 */ /* 0x004fe40000000000 */
[----:B------:R-:W-:Y:S02]  /*4460*/  IABS R0, R5 ;  /* 0x0000000500007213 */ /* 0x000fe40000000000 */
[----:B------:R-:W-:Y:S01]  /*4470*/  IABS R23, R29 ;  /* 0x0000001d00177213 */ /* 0x000fe20000000000 */
[----:B------:R-:W-:Y:S01]  /*4480*/  IMAD.MOV.U32 R16, RZ, RZ, RZ ;  /* 0x000000ffff107224 */ /* 0x000fe200078e00ff */
[----:B------:R-:W-:Y:S01]  /*4490*/  ISETP.GE.AND P2, PT, R20, RZ, PT ;  /* 0x000000ff1400720c */ /* 0x000fe20003f46270 */
[----:B------:R-:W1:Y:S01]  /*44a0*/  LDCU UR6, c[0x0][0x3ac] ;  /* 0x00007580ff0677ac */ /* 0x000e620008000800 */
[----:B0-----:R-:W2:Y:S01]  /*44b0*/  LDL R12, [R1+0x1d8c] ;  /* 0x001d8c00010c7983 */ /* 0x001ea20000100800 */
[----:B------:R-:W-:Y:S01]  /*44c0*/  ISETP.GE.AND P4, PT, R22, RZ, PT ;  /* 0x000000ff1600720c */ /* 0x000fe20003f86270 */
[----:B------:R-:W0:Y:S02]  /*44d0*/  LDCU.128 UR8, c[0x0][0x380] ;  /* 0x00007000ff0877ac */ /* 0x000e240008000c00 */
[----:B------:R3:W-:Y:S01]  /*44e0*/  STL [R1+0x2ed4], R7 ;  /* 0x002ed40701007387 */ /* 0x0007e20000100800 */
[----:B------:R-:W4:Y:S01]  /*44f0*/  LDCU UR7, c[0x0][0x3a4] ;  /* 0x00007480ff0777ac */ /* 0x000f220008000800 */
[----:B------:R-:W0:Y:S02]  /*4500*/  LDCU UR12, c[0x0][0x3b0] ;  /* 0x00007600ff0c77ac */ /* 0x000e240008000800 */
[----:B---3--:R-:W3:Y:S04]  /*4510*/  LDL R7, [R1+0x1d90] ;  /* 0x001d900001077983 */ /* 0x008ee80000100800 */
[----:B------:R0:W-:Y:S04]  /*4520*/  STL [R1+0x2ed0], R28 ;  /* 0x002ed01c01007387 */ /* 0x0001e80000100800 */
[----:B0-----:R-:W4:Y:S01]  /*4530*/  LDL R28, [R1+0x1d94] ;  /* 0x001d9400011c7983 */ /* 0x001f220000100800 */
[----:B------:R-:W0:Y:S01]  /*4540*/  I2F.RP R14, R10 ;  /* 0x0000000a000e7306 */ /* 0x000e220000209400 */
[----:B------:R-:W-:-:S02]  /*4550*/  IABS R20, R20 ;  /* 0x0000001400147213 */ /* 0x000fc40000000000 */
[----:B------:R-:W-:-:S03]  /*4560*/  IABS R22, R22 ;  /* 0x0000001600167213 */ /* 0x000fc60000000000 */
[----:B------:R-:W-:Y:S02]  /*4570*/  IMAD.MOV.U32 R27, RZ, RZ, R20 ;  /* 0x000000ffff1b7224 */ /* 0x000fe400078e0014 */
[----:B------:R-:W1:Y:S08]  /*4580*/  I2F.RP R3, R0 ;  /* 0x0000000000037306 */ /* 0x000e700000209400 */
[----:B0-----:R-:W0:Y:S08]  /*4590*/  MUFU.RCP R14, R14 ;  /* 0x0000000e000e7308 */ /* 0x001e300000001000 */
[----:B-1----:R-:W1:Y:S01]  /*45a0*/  MUFU.RCP R3, R3 ;  /* 0x0000000300037308 */ /* 0x002e620000001000 */
[----:B0-----:R-:W-:-:S07]  /*45b0*/  VIADD R14, R14, 0xffffffe ;  /* 0x0ffffffe0e0e7836 */ /* 0x001fce0000000000 */
[----:B------:R0:W0:Y:S01]  /*45c0*/  F2I.FTZ.U32.TRUNC.NTZ R15, R14 ;  /* 0x0000000e000f7305 */ /* 0x000022000021f000 */
[----:B-1----:R-:W-:-:S07]  /*45d0*/  VIADD R3, R3, 0xffffffe ;  /* 0x0ffffffe03037836 */ /* 0x002fce0000000000 */
[----:B------:R-:W1:Y:S01]  /*45e0*/  F2I.FTZ.U32.TRUNC.NTZ R17, R3 ;  /* 0x0000000300117305 */ /* 0x000e62000021f000 */
[----:B0-----:R-:W-:Y:S02]  /*45f0*/  IMAD.MOV.U32 R14, RZ, RZ, RZ ;  /* 0x000000ffff0e7224 */ /* 0x001fe400078e00ff */
[----:B------:R-:W-:-:S04]  /*4600*/  IMAD.MOV R21, RZ, RZ, -R15 ;  /* 0x000000ffff157224 */ /* 0x000fc800078e0a0f */
[----:B------:R-:W-:-:S04]  /*4610*/  IMAD R21, R21, R10, RZ ;  /* 0x0000000a15157224 */ /* 0x000fc800078e02ff */
[----:B------:R-:W-:-:S04]  /*4620*/  IMAD.HI.U32 R21, R15, R21, R14 ;  /* 0x000000150f157227 */ /* 0x000fc800078e000e */
[----:B-1----:R-:W-:Y:S02]  /*4630*/  IMAD.MOV R3, RZ, RZ, -R17 ;  /* 0x000000ffff037224 */ /* 0x002fe400078e0a11 */
[----:B------:R-:W-:-:S04]  /*4640*/  IMAD.HI.U32 R26, R21, R23, RZ ;  /* 0x00000017151a7227 */ /* 0x000fc800078e00ff */
[----:B------:R-:W-:Y:S02]  /*4650*/  IMAD R3, R3, R0, RZ ;  /* 0x0000000003037224 */ /* 0x000fe400078e02ff */
[----:B------:R-:W-:Y:S02]  /*4660*/  IMAD.MOV R26, RZ, RZ, -R26 ;  /* 0x000000ffff1a7224 */ /* 0x000fe400078e0a1a */
[----:B------:R-:W-:-:S04]  /*4670*/  IMAD.HI.U32 R3, R17, R3, R16 ;  /* 0x0000000311037227 */ /* 0x000fc800078e0010 */
[----:B------:R-:W-:Y:S02]  /*4680*/  IMAD R16, R10, R26, R23 ;  /* 0x0000001a0a107224 */ /* 0x000fe400078e0217 */
[----:B------:R-:W-:-:S03]  /*4690*/  IMAD.HI.U32 R20, R3, R27, RZ ;  /* 0x0000001b03147227 */ /* 0x000fc600078e00ff */
[----:B------:R-:W-:Y:S01]  /*46a0*/  ISETP.GT.U32.AND P0, PT, R10, R16, PT ;  /* 0x000000100a00720c */ /* 0x000fe20003f04070 */
[----:B------:R-:W-:-:S04]  /*46b0*/  IMAD.MOV R20, RZ, RZ, -R20 ;  /* 0x000000ffff147224 */ /* 0x000fc800078e0a14 */
[----:B------:R-:W-:-:S08]  /*46c0*/  IMAD R20, R0, R20, R27 ;  /* 0x0000001400147224 */ /* 0x000fd000078e021b */
[----:B------:R-:W-:Y:S01]  /*46d0*/  @!P0 IMAD.IADD R16, R16, 0x1, -R10 ;  /* 0x0000000110108824 */ /* 0x000fe200078e0a0a */
[----:B--2---:R-:W-:-:S05]  /*46e0*/  IABS R15, R12 ;  /* 0x0000000c000f7213 */ /* 0x004fca0000000000 */
[----:B------:R-:W-:-:S04]  /*46f0*/  IMAD.HI.U32 R24, R21, R15, RZ ;  /* 0x0000000f15187227 */ /* 0x000fc800078e00ff */
[----:B------:R-:W-:-:S04]  /*4700*/  IMAD.MOV R24, RZ, RZ, -R24 ;  /* 0x000000ffff187224 */ /* 0x000fc800078e0a18 */
[C---:B------:R-:W-:Y:S01]  /*4710*/  IMAD R15, R10.reuse, R24, R15 ;  /* 0x000000180a0f7224 */ /* 0x040fe200078e020f */
[----:B---3--:R-:W-:Y:S02]  /*4720*/  IABS R14, R7 ;  /* 0x00000007000e7213 */ /* 0x008fe40000000000 */
[----:B------:R-:W-:Y:S02]  /*4730*/  IABS R24, R2 ;  /* 0x0000000200187213 */ /* 0x000fe40000000000 */
[----:B------:R-:W-:Y:S01]  /*4740*/  ISETP.GT.U32.AND P1, PT, R10, R15, PT ;  /* 0x0000000f0a00720c */ /* 0x000fe20003f24070 */
[----:B------:R-:W-:-:S04]  /*4750*/  IMAD.HI.U32 R25, R21, R14, RZ ;  /* 0x0000000e15197227 */ /* 0x000fc800078e00ff */
[----:B------:R-:W-:-:S04]  /*4760*/  IMAD.MOV R25, RZ, RZ, -R25 ;  /* 0x000000ffff197224 */ /* 0x000fc800078e0a19 */
[C---:B------:R-:W-:Y:S01]  /*4770*/  IMAD R14, R10.reuse, R25, R14 ;  /* 0x000000190a0e7224 */ /* 0x040fe200078e020e */
[----:B----4-:R-:W-:Y:S01]  /*4780*/  IABS R17, R28 ;  /* 0x0000001c00117213 */ /* 0x010fe20000000000 */
[----:B------:R-:W-:Y:S02]  /*4790*/  IMAD.MOV.U32 R25, RZ, RZ, R22 ;  /* 0x000000ffff197224 */ /* 0x000fe400078e0016 */
[----:B------:R-:W-:Y:S01]  /*47a0*/  @!P1 IMAD.IADD R15, R15, 0x1, -R10 ;  /* 0x000000010f0f9824 */ /* 0x000fe200078e0a0a */
[C---:B------:R-:W-:Y:S01]  /*47b0*/  ISETP.GT.U32.AND P5, PT, R10.reuse, R14, PT ;  /* 0x0000000e0a00720c */ /* 0x040fe20003fa4070 */
[----:B------:R-:W-:Y:S01]  /*47c0*/  IMAD.MOV.U32 R23, RZ, RZ, R17 ;  /* 0x000000ffff177224 */ /* 0x000fe200078e0011 */
[----:B------:R-:W-:Y:S01]  /*47d0*/  ISETP.GT.U32.AND P1, PT, R10, R16, PT ;  /* 0x000000100a00720c */ /* 0x000fe20003f24070 */
[----:B------:R-:W-:Y:S01]  /*47e0*/  IMAD.HI.U32 R22, R3, R25, RZ ;  /* 0x0000001903167227 */ /* 0x000fe200078e00ff */
[----:B------:R-:W-:-:S03]  /*47f0*/  IABS R17, R19 ;  /* 0x0000001300117213 */ /* 0x000fc60000000000 */
[----:B------:R-:W-:-:S04]  /*4800*/  IMAD.HI.U32 R21, R21, R23, RZ ;  /* 0x0000001715157227 */ /* 0x000fc800078e00ff */
[----:B------:R-:W-:Y:S02]  /*4810*/  IMAD.MOV R21, RZ, RZ, -R21 ;  /* 0x000000ffff157224 */ /* 0x000fe400078e0a15 */
[----:B------:R-:W-:Y:S02]  /*4820*/  IMAD.MOV R22, RZ, RZ, -R22 ;  /* 0x000000ffff167224 */ /* 0x000fe400078e0a16 */
[----:B------:R-:W-:Y:S01]  /*4830*/  IMAD R23, R10, R21, R23 ;  /* 0x000000150a177224 */ /* 0x000fe200078e0217 */
[----:B------:R-:W-:Y:S01]  /*4840*/  IABS R21, R18 ;  /* 0x0000001200157213 */ /* 0x000fe20000000000 */
[----:B------:R-:W-:Y:S02]  /*4850*/  IMAD R22, R0, R22, R25 ;  /* 0x0000001600167224 */ /* 0x000fe400078e0219 */
[----:B------:R-:W-:Y:S01]  /*4860*/  IMAD.HI.U32 R25, R3, R24, RZ ;  /* 0x0000001803197227 */ /* 0x000fe200078e00ff */
[----:B------:R-:W-:-:S03]  /*4870*/  ISETP.GT.U32.AND P3, PT, R10, R23, PT ;  /* 0x000000170a00720c */ /* 0x000fc60003f64070 */
[----:B------:R-:W-:-:S04]  /*4880*/  IMAD.HI.U32 R27, R3, R21, RZ ;  /* 0x00000015031b7227 */ /* 0x000fc800078e00ff */
[----:B------:R-:W-:Y:S02]  /*4890*/  IMAD.MOV R27, RZ, RZ, -R27 ;  /* 0x000000ffff1b7224 */ /* 0x000fe400078e0a1b */
[----:B------:R-:W-:Y:S02]  /*48a0*/  IMAD.MOV R25, RZ, RZ, -R25 ;  /* 0x000000ffff197224 */ /* 0x000fe400078e0a19 */
[----:B------:R-:W-:Y:S02]  /*48b0*/  IMAD R21, R0, R27, R21 ;  /* 0x0000001b00157224 */ /* 0x000fe400078e0215 */
[----:B------:R-:W2:Y:S01]  /*48c0*/  LDL R27, [R1+0x1d88] ;  /* 0x001d8800011b7983 */ /* 0x000ea20000100800 */
[--C-:B------:R-:W-:Y:S01]  /*48d0*/  @!P5 IMAD.IADD R14, R14, 0x1, -R10.reuse ;  /* 0x000000010e0ed824 */ /* 0x100fe200078e0a0a */
[----:B------:R-:W-:Y:S01]  /*48e0*/  ISETP.GT.U32.AND P5, PT, R10, R15, PT ;  /* 0x0000000f0a00720c */ /* 0x000fe20003fa4070 */
[----:B------:R-:W-:Y:S02]  /*48f0*/  @!P3 IMAD.IADD R23, R23, 0x1, -R10 ;  /* 0x000000011717b824 */ /* 0x000fe400078e0a0a */
[----:B------:R-:W-:Y:S01]  /*4900*/  IMAD R24, R0, R25, R24 ;  /* 0x0000001900187224 */ /* 0x000fe200078e0218 */
[----:B------:R-:W-:Y:S01]  /*4910*/  IABS R25, R11 ;  /* 0x0000000b00197213 */ /* 0x000fe20000000000 */
[----:B------:R-:W-:Y:S01]  /*4920*/  @!P1 IMAD.IADD R16, R16, 0x1, -R10 ;  /* 0x0000000110109824 */ /* 0x000fe200078e0a0a */
[C---:B------:R-:W-:Y:S01]  /*4930*/  ISETP.GT.U32.AND P0, PT, R10.reuse, R14, PT ;  /* 0x0000000e0a00720c */ /* 0x040fe20003f04070 */
[----:B------:R-:W-:Y:S01]  /*4940*/  IMAD.HI.U32 R26, R3, R17, RZ ;  /* 0x00000011031a7227 */ /* 0x000fe200078e00ff */
[----:B------:R-:W-:-:S03]  /*4950*/  ISETP.GT.U32.AND P3, PT, R10, R23, PT ;  /* 0x000000170a00720c */ /* 0x000fc60003f64070 */
[----:B------:R-:W-:-:S04]  /*4960*/  IMAD.HI.U32 R29, R3, R25, RZ ;  /* 0x00000019031d7227 */ /* 0x000fc800078e00ff */
[----:B------:R-:W-:Y:S02]  /*4970*/  IMAD.MOV R29, RZ, RZ, -R29 ;  /* 0x000000ffff1d7224 */ /* 0x000fe400078e0a1d */
[--C-:B------:R-:W-:Y:S02]  /*4980*/  @!P5 IMAD.IADD R15, R15, 0x1, -R10.reuse ;  /* 0x000000010f0fd824 */ /* 0x100fe400078e0a0a */
[----:B------:R-:W-:Y:S02]  /*4990*/  IMAD R25, R0, R29, R25 ;  /* 0x0000001d00197224 */ /* 0x000fe400078e0219 */
[--C-:B------:R-:W-:Y:S01]  /*49a0*/  @!P0 IMAD.IADD R14, R14, 0x1, -R10.reuse ;  /* 0x000000010e0e8824 */ /* 0x100fe200078e0a0a */
[----:B------:R-:W3:Y:S01]  /*49b0*/  LDL.LU R29, [R1+0x590] ;  /* 0x00059000011d7983 */ /* 0x000ee20000300800 */
[----:B------:R-:W-:Y:S01]  /*49c0*/  @!P3 IMAD.IADD R23, R23, 0x1, -R10 ;  /* 0x000000011717b824 */ /* 0x000fe200078e0a0a */
[C---:B------:R-:W-:Y:S01]  /*49d0*/  ISETP.GT.U32.AND P1, PT, R0.reuse, R22, PT ;  /* 0x000000160000720c */ /* 0x040fe20003f24070 */
[----:B------:R-:W-:Y:S01]  /*49e0*/  IMAD.MOV R26, RZ, RZ, -R26 ;  /* 0x000000ffff1a7224 */ /* 0x000fe200078e0a1a */
[----:B------:R-:W4:Y:S01]  /*49f0*/  LDL.LU R10, [R1+0x58c] ;  /* 0x00058c00010a7983 */ /* 0x000f220000300800 */
[----:B------:R-:W-:-:S02]  /*4a00*/  ISETP.GT.U32.AND P5, PT, R0, R20, PT ;  /* 0x000000140000720c */ /* 0x000fc40003fa4070 */
[C---:B------:R-:W-:Y:S01]  /*4a10*/  ISETP.GT.U32.AND P3, PT, R0.reuse, R24, PT ;  /* 0x000000180000720c */ /* 0x040fe20003f64070 */
[----:B------:R-:W-:Y:S01]  /*4a20*/  IMAD R17, R0, R26, R17 ;  /* 0x0000001a00117224 */ /* 0x000fe200078e0211 */
[----:B------:R-:W-:-:S06]  /*4a30*/  IABS R26, R8 ;  /* 0x00000008001a7213 */ /* 0x000fcc0000000000 */
[--C-:B------:R-:W-:Y:S01]  /*4a40*/  @!P1 IMAD.IADD R22, R22, 0x1, -R0.reuse ;  /* 0x0000000116169824 */ /* 0x100fe200078e0a00 */
[----:B------:R-:W-:Y:S02]  /*4a50*/  ISETP.GE.AND P1, PT, R7, RZ, PT ;  /* 0x000000ff0700720c */ /* 0x000fe40003f26270 */
[--C-:B------:R-:W-:Y:S01]  /*4a60*/  @!P5 IMAD.IADD R20, R20, 0x1, -R0.reuse ;  /* 0x000000011414d824 */ /* 0x100fe200078e0a00 */
[----:B------:R-:W-:Y:S02]  /*4a70*/  ISETP.GT.U32.AND P0, PT, R0, R17, PT ;  /* 0x000000110000720c */ /* 0x000fe40003f04070 */
[----:B------:R-:W-:Y:S01]  /*4a80*/  ISETP.GE.AND P5, PT, R28, RZ, PT ;  /* 0x000000ff1c00720c */ /* 0x000fe20003fa6270 */
[----:B------:R-:W-:Y:S01]  /*4a90*/  @!P3 IMAD.IADD R24, R24, 0x1, -R0 ;  /* 0x000000011818b824 */ /* 0x000fe200078e0a00 */
[----:B------:R-:W-:-:S06]  /*4aa0*/  ISETP.GT.U32.AND P3, PT, R0, R22, PT ;  /* 0x000000160000720c */ /* 0x000fcc0003f64070 */
[----:B------:R-:W-:Y:S01]  /*4ab0*/  @!P1 IMAD.MOV R14, RZ, RZ, -R14 ;  /* 0x000000ffff0e9224 */ /* 0x000fe200078e0a0e */
[----:B------:R-:W-:Y:S02]  /*4ac0*/  ISETP.GT.U32.AND P1, PT, R0, R20, PT ;  /* 0x000000140000720c */ /* 0x000fe40003f24070 */
[--C-:B------:R-:W-:Y:S01]  /*4ad0*/  @!P0 IMAD.IADD R17, R17, 0x1, -R0.reuse ;  /* 0x0000000111118824 */ /* 0x100fe200078e0a00 */
[----:B------:R-:W-:Y:S01]  /*4ae0*/  ISETP.NE.AND P0, PT, R4, RZ, PT ;  /* 0x000000ff0400720c */ /* 0x000fe20003f05270 */
[----:B------:R-:W-:Y:S01]  /*4af0*/  @!P5 IMAD.MOV R23, RZ, RZ, -R23 ;  /* 0x000000ffff17d224 */ /* 0x000fe200078e0a17 */
[----:B------:R-:W-:Y:S01]  /*4b00*/  ISETP.GT.U32.AND P5, PT, R0, R24, PT ;  /* 0x000000180000720c */ /* 0x000fe20003fa4070 */
[----:B------:R-:W-:-:S07]  /*4b10*/  @!P3 IMAD.IADD R22, R22, 0x1, -R0 ;  /* 0x000000011616b824 */ /* 0x000fce00078e0a00 */
[----:B------:R-:W-:Y:S01]  /*4b20*/  @!P1 IMAD.IADD R20, R20, 0x1, -R0 ;  /* 0x0000000114149824 */ /* 0x000fe200078e0a00 */
[----:B------:R-:W-:-:S04]  /*4b30*/  ISETP.GE.AND P1, PT, R19, RZ, PT ;  /* 0x000000ff1300720c */ /* 0x000fc80003f26270 */
[----:B------:R-:W-:Y:S01]  /*4b40*/  @!P5 IMAD.IADD R24, R24, 0x1, -R0 ;  /* 0x000000011818d824 */ /* 0x000fe200078e0a00 */
[----:B------:R-:W-:Y:S02]  /*4b50*/  ISETP.GE.AND P5, PT, R2, RZ, PT ;  /* 0x000000ff0200720c */ /* 0x000fe40003fa6270 */
[----:B------:R-:W-:-:S13]  /*4b60*/  ISETP.GT.U32.AND P3, PT, R0, R25, PT ;  /* 0x000000190000720c */ /* 0x000fda0003f64070 */
[----:B------:R-:W-:Y:S01]  /*4b70*/  @!P3 IMAD.IADD R25, R25, 0x1, -R0 ;  /* 0x000000011919b824 */ /* 0x000fe200078e0a00 */
[----:B------:R-:W-:Y:S02]  /*4b80*/  ISETP.GE.AND P3, PT, R11, RZ, PT ;  /* 0x000000ff0b00720c */ /* 0x000fe40003f66270 */
[----:B--2---:R-:W-:Y:S01]  /*4b90*/  ISETP.GE.AND P6, PT, R27, RZ, PT ;  /* 0x000000ff1b00720c */ /* 0x004fe20003fc6270 */
[----:B------:R-:W-:-:S04]  /*4ba0*/  IMAD.HI.U32 R27, R3, R26, RZ ;  /* 0x0000001a031b7227 */ /* 0x000fc800078e00ff */
[----:B------:R-:W-:-:S08]  /*4bb0*/  IMAD.MOV R27, RZ, RZ, -R27 ;  /* 0x000000ffff1b7224 */ /* 0x000fd000078e0a1b */
[----:B------:R-:W-:Y:S01]  /*4bc0*/  @!P6 IMAD.MOV R16, RZ, RZ, -R16 ;  /* 0x000000ffff10e224 */ /* 0x000fe200078e0a10 */
[----:B------:R-:W-:Y:S01]  /*4bd0*/  ISETP.GE.AND P6, PT, R12, RZ, PT ;  /* 0x000000ff0c00720c */ /* 0x000fe20003fc6270 */
[C---:B------:R-:W-:Y:S01]  /*4be0*/  IMAD R26, R0.reuse, R27, R26 ;  /* 0x0000001b001a7224 */ /* 0x040fe200078e021a */
[----:B------:R-:W2:Y:S04]  /*4bf0*/  LDL.LU R12, [R1+0x2ed8] ;  /* 0x002ed800010c7983 */ /* 0x000ea80000300800 */
[----:B------:R-:W3:Y:S04]  /*4c00*/  LDL.LU R7, [R1+0x2ed4] ;  /* 0x002ed40001077983 */ /* 0x000ee80000300800 */
[----:B------:R-:W3:Y:S01]  /*4c10*/  LDL.LU R28, [R1+0x2ed0] ;  /* 0x002ed000011c7983 */ /* 0x000ee20000300800 */
[----:B----4-:R-:W-:Y:S01]  /*4c20*/  IMAD.MOV.U32 R27, RZ, RZ, R10 ;  /* 0x000000ffff1b7224 */ /* 0x010fe200078e000a */
[----:B------:R-:W-:Y:S01]  /*4c30*/  LOP3.LUT R10, RZ, R4, RZ, 0x33, !PT ;  /* 0x00000004ff0a7212 */ /* 0x000fe200078e33ff */
[----:B------:R-:W-:Y:S01]  /*4c40*/  @!P6 IMAD.MOV R15, RZ, RZ, -R15 ;  /* 0x000000ffff0fe224 */ /* 0x000fe200078e0a0f */
[----:B------:R-:W-:-:S02]  /*4c50*/  ISETP.GT.U32.AND P6, PT, R0, R17, PT ;  /* 0x000000110000720c */ /* 0x000fc40003fc4070 */
[C---:B------:R-:W-:Y:S02]  /*4c60*/  SEL R16, R10.reuse, R16, !P0 ;  /* 0x000000100a107207 */ /* 0x040fe40004000000 */
[C---:B------:R-:W-:Y:S02]  /*4c70*/  SEL R15, R10.reuse, R15, !P0 ;  /* 0x0000000f0a0f7207 */ /* 0x040fe40004000000 */
[C---:B------:R-:W-:Y:S01]  /*4c80*/  SEL R14, R10.reuse, R14, !P0 ;  /* 0x0000000e0a0e7207 */ /* 0x040fe20004000000 */
[----:B------:R0:W-:Y:S01]  /*4c90*/  STL [R1+0x5f8], R16 ;  /* 0x0005f81001007387 */ /* 0x0001e20000100800 */
[----:B------:R-:W-:Y:S02]  /*4ca0*/  IABS R4, R9 ;  /* 0x0000000900047213 */ /* 0x000fe40000000000 */
[----:B------:R-:W-:Y:S01]  /*4cb0*/  SEL R10, R10, R23, !P0 ;  /* 0x000000170a0a7207 */ /* 0x000fe20004000000 */
[----:B------:R-:W-:Y:S01]  /*4cc0*/  IMAD.MOV.U32 R23, RZ, RZ, R22 ;  /* 0x000000ffff177224 */ /* 0x000fe200078e0016 */
[----:B------:R-:W-:Y:S01]  /*4cd0*/  ISETP.GT.U32.AND P0, PT, R0, R21, PT ;  /* 0x000000150000720c */ /* 0x000fe20003f04070 */
[----:B0-----:R-:W4:Y:S04]  /*4ce0*/  LDL.LU R16, [R1+0x530] ;  /* 0x0005300001107983 */ /* 0x001f280000300800 */
[----:B------:R0:W-:Y:S01]  /*4cf0*/  STL [R1+0x5f4], R15 ;  /* 0x0005f40f01007387 */ /* 0x0001e20000100800 */
[----:B------:R-:W-:-:S03]  /*4d00*/  @!P4 IMAD.MOV R23, RZ, RZ, -R23 ;  /* 0x000000ffff17c224 */ /* 0x000fc600078e0a17 */
[----:B------:R1:W-:Y:S01]  /*4d10*/  STL [R1+0x5f0], R14 ;  /* 0x0005f00e01007387 */ /* 0x0003e20000100800 */
[----:B0-----:R-:W-:Y:S02]  /*4d20*/  IMAD.MOV.U32 R15, RZ, RZ, R20 ;  /* 0x000000ffff0f7224 */ /* 0x001fe400078e0014 */
[----:B-1----:R-:W-:Y:S01]  /*4d30*/  IMAD.HI.U32 R14, R3, R4, RZ ;  /* 0x00000004030e7227 */ /* 0x002fe200078e00ff */
[----:B------:R0:W-:Y:S03]  /*4d40*/  STL [R1+0x5ec], R10 ;  /* 0x0005ec0a01007387 */ /* 0x0001e60000100800 */
[----:B------:R-:W-:Y:S02]  /*4d50*/  @!P2 IMAD.MOV R15, RZ, RZ, -R15 ;  /* 0x000000ffff0fa224 */ /* 0x000fe400078e0a0f */
[----:B------:R-:W-:Y:S02]  /*4d60*/  @!P6 IMAD.IADD R17, R17, 0x1, -R0 ;  /* 0x000000011111e824 */ /* 0x000fe400078e0a00 */
[----:B------:R-:W-:Y:S01]  /*4d70*/  IMAD.MOV R14, RZ, RZ, -R14 ;  /* 0x000000ffff0e7224 */ /* 0x000fe200078e0a0e */
[----:B------:R-:W-:Y:S01]  /*4d80*/  STL [R1+0x4a8], R23 ;  /* 0x0004a81701007387 */ /* 0x000fe20000100800 */
[----:B------:R-:W-:-:S02]  /*4d90*/  @!P0 IMAD.IADD R21, R21, 0x1, -R0 ;  /* 0x0000000115158824 */ /* 0x000fc400078e0a00 */
[----:B------:R-:W-:Y:S01]  /*4da0*/  IMAD R4, R0, R14, R4 ;  /* 0x0000000e00047224 */ /* 0x000fe200078e0204 */
[----:B------:R1:W-:Y:S01]  /*4db0*/  STL [R1+0x4a4], R15 ;  /* 0x0004a40f01007387 */ /* 0x0003e20000100800 */
[----:B------:R-:W-:Y:S01]  /*4dc0*/  IMAD.MOV.U32 R14, RZ, RZ, R24 ;  /* 0x000000ffff0e7224 */ /* 0x000fe200078e0018 */
[----:B0-----:R-:W-:-:S03]  /*4dd0*/  IABS R10, R13 ;  /* 0x0000000d000a7213 */ /* 0x001fc60000000000 */
[----:B------:R-:W-:Y:S02]  /*4de0*/  @!P5 IMAD.MOV R14, RZ, RZ, -R14 ;  /* 0x000000ffff0ed224 */ /* 0x000fe400078e0a0e */
[----:B-1----:R-:W-:Y:S01]  /*4df0*/  IMAD.MOV.U32 R15, RZ, RZ, R17 ;  /* 0x000000ffff0f7224 */ /* 0x002fe200078e0011 */
[----:B------:R-:W-:-:S03]  /*4e00*/  ISETP.GT.U32.AND P6, PT, R0, R26, PT ;  /* 0x0000001a0000720c */ /* 0x000fc60003fc4070 */
[----:B------:R-:W-:Y:S01]  /*4e10*/  @!P1 IMAD.MOV R15, RZ, RZ, -R15 ;  /* 0x000000ffff0f9224 */ /* 0x000fe200078e0a0f */
[----:B------:R-:W-:Y:S01]  /*4e20*/  ISETP.GT.U32.AND P4, PT, R0, R21, PT ;  /* 0x000000150000720c */ /* 0x000fe20003f84070 */
[----:B------:R-:W-:-:S03]  /*4e30*/  IMAD.HI.U32 R2, R3, R10, RZ ;  /* 0x0000000a03027227 */ /* 0x000fc600078e00ff */
[----:B------:R0:W-:Y:S01]  /*4e40*/  STL [R1+0x4a0], R15 ;  /* 0x0004a00f01007387 */ /* 0x0001e20000100800 */
[----:B------:R-:W-:-:S03]  /*4e50*/  IMAD.MOV R2, RZ, RZ, -R2 ;  /* 0x000000ffff027224 */ /* 0x000fc600078e0a02 */
[----:B------:R1:W-:Y:S04]  /*4e60*/  STL [R1+0x49c], R14 ;  /* 0x00049c0e01007387 */ /* 0x0003e80000100800 */
[----:B------:R-:W4:Y:S01]  /*4e70*/  LDL.LU R19, [R1+0x24] ;  /* 0x0000240001137983 */ /* 0x000f220000300800 */
[C---:B------:R-:W-:Y:S01]  /*4e80*/  IMAD R2, R0.reuse, R2, R10 ;  /* 0x0000000200027224 */ /* 0x040fe200078e020a */
[----:B------:R-:W-:Y:S01]  /*4e90*/  ISETP.GT.U32.AND P1, PT, R0, R4, PT ;  /* 0x000000040000720c */ /* 0x000fe20003f24070 */
[--C-:B------:R-:W-:Y:S01]  /*4ea0*/  @!P6 IMAD.IADD R26, R26, 0x1, -R0.reuse ;  /* 0x000000011a1ae824 */ /* 0x100fe200078e0a00 */
[C---:B------:R-:W-:Y:S01]  /*4eb0*/  ISETP.GT.U32.AND P2, PT, R0.reuse, R25, PT ;  /* 0x000000190000720c */ /* 0x040fe20003f44070 */
[----:B------:R-:W-:Y:S01]  /*4ec0*/  @!P4 IMAD.IADD R21, R21, 0x1, -R0 ;  /* 0x000000011515c824 */ /* 0x000fe200078e0a00 */
[C---:B------:R-:W-:Y:S01]  /*4ed0*/  ISETP.GT.U32.AND P4, PT, R0.reuse, R2, PT ;  /* 0x000000020000720c */ /* 0x040fe20003f84070 */
[----:B0-----:R-:W4:Y:S01]  /*4ee0*/  LDL.LU R15, [R1+0x28] ;  /* 0x00002800010f7983 */ /* 0x001f220000300800 */
[----:B------:R-:W-:-:S02]  /*4ef0*/  ISETP.GT.U32.AND P6, PT, R0, R26, PT ;  /* 0x0000001a0000720c */ /* 0x000fc40003fc4070 */
[----:B------:R-:W-:Y:S01]  /*4f00*/  ISETP.GE.AND P0, PT, R18, RZ, PT ;  /* 0x000000ff1200720c */ /* 0x000fe20003f06270 */
[----:B------:R-:W4:Y:S01]  /*4f10*/  LDL.LU R23, [R1] ;  /* 0x0000000001177983 */ /* 0x000f220000300800 */
[----:B------:R-:W-:-:S03]  /*4f20*/  ISETP.GE.AND P5, PT, R8, RZ, PT ;  /* 0x000000ff0800720c */ /* 0x000fc60003fa6270 */
[----:B------:R-:W-:-:S04]  /*4f30*/  @!P1 IMAD.IADD R4, R4, 0x1, -R0 ;  /* 0x0000000104049824 */ /* 0x000fc800078e0a00 */
[--C-:B------:R-:W-:Y:S01]  /*4f40*/  @!P4 IMAD.IADD R2, R2, 0x1, -R0.reuse ;  /* 0x000000010202c824 */ /* 0x100fe200078e0a00 */
[----:B------:R-:W-:Y:S01]  /*4f50*/  ISETP.GT.U32.AND P4, PT, R0, R4, PT ;  /* 0x000000040000720c */ /* 0x000fe20003f84070 */
[--C-:B------:R-:W-:Y:S02]  /*4f60*/  @!P2 IMAD.IADD R25, R25, 0x1, -R0.reuse ;  /* 0x000000011919a824 */ /* 0x100fe400078e0a00 */
[----:B------:R-:W-:Y:S01]  /*4f70*/  @!P6 IMAD.IADD R26, R26, 0x1, -R0 ;  /* 0x000000011a1ae824 */ /* 0x000fe200078e0a00 */
[----:B------:R-:W-:Y:S01]  /*4f80*/  ISETP.GE.AND P6, PT, R13, RZ, PT ;  /* 0x000000ff0d00720c */ /* 0x000fe20003fc6270 */
[----:B------:R-:W-:Y:S02]  /*4f90*/  IMAD.MOV.U32 R10, RZ, RZ, R21 ;  /* 0x000000ffff0a7224 */ /* 0x000fe400078e0015 */
[----:B-1----:R-:W-:Y:S01]  /*4fa0*/  IMAD.MOV.U32 R14, RZ, RZ, R25 ;  /* 0x000000ffff0e7224 */ /* 0x002fe200078e0019 */
[----:B------:R-:W4:Y:S01]  /*4fb0*/  LDL.LU R21, [R1+0x4] ;  /* 0x0000040001157983 */ /* 0x000f220000300800 */
[----:B------:R-:W-:Y:S01]  /*4fc0*/  IMAD.MOV.U32 R13, RZ, RZ, R26 ;  /* 0x000000ffff0d7224 */ /* 0x000fe200078e001a */
[----:B------:R-:W-:Y:S01]  /*4fd0*/  ISETP.GE.AND P2, PT, R9, RZ, PT ;  /* 0x000000ff0900720c */ /* 0x000fe20003f46270 */
[----:B------:R-:W-:Y:S01]  /*4fe0*/  @!P0 IMAD.MOV R10, RZ, RZ, -R10 ;  /* 0x000000ffff0a8224 */ /* 0x000fe200078e0a0a */
[----:B------:R-:W4:Y:S01]  /*4ff0*/  LDL.LU R20, [R1+0x8] ;  /* 0x0000080001147983 */ /* 0x000f220000300800 */
[----:B------:R-:W-:-:S02]  /*5000*/  @!P3 IMAD.MOV R14, RZ, RZ, -R14 ;  /* 0x000000ffff0eb224 */ /* 0x000fc400078e0a0e */
[----:B------:R-:W-:Y:S01]  /*5010*/  @!P5 IMAD.MOV R13, RZ, RZ, -R13 ;  /* 0x000000ffff0dd224 */ /* 0x000fe200078e0a0d */
[----:B------:R-:W-:Y:S01]  /*5020*/  STL [R1+0x490], R10 ;  /* 0x0004900a01007387 */ /* 0x000fe20000100800 */
[----:B------:R-:W-:-:S03]  /*5030*/  @!P4 IMAD.IADD R4, R4, 0x1, -R0 ;  /* 0x000000010404c824 */ /* 0x000fc600078e0a00 */
[----:B------:R-:W-:Y:S04]  /*5040*/  STL [R1+0x488], R14 ;  /* 0x0004880e01007387 */ /* 0x000fe80000100800 */
[----:B------:R0:W-:Y:S04]  /*5050*/  STL [R1+0x484], R13 ;  /* 0x0004840d01007387 */ /* 0x0001e80000100800 */
[----:B------:R-:W4:Y:S01]  /*5060*/  LDL.LU R24, [R1+0xc] ;  /* 0x00000c0001187983 */ /* 0x000f220000300800 */
[----:B0-----:R-:W-:-:S04]  /*5070*/  IMAD.MOV.U32 R13, RZ, RZ, R4 ;  /* 0x000000ffff0d7224 */ /* 0x001fc800078e0004 */
[----:B------:R-:W-:-:S05]  /*5080*/  @!P2 IMAD.MOV R13, RZ, RZ, -R13 ;  /* 0x000000ffff0da224 */ /* 0x000fca00078e0a0d */
[----:B------:R0:W-:Y:S04]  /*5090*/  STL [R1+0x47c], R13 ;  /* 0x00047c0d01007387 */ /* 0x0001e80000100800 */
[----:B------:R-:W4:Y:S01]  /*50a0*/  LDL.LU R22, [R1+0x10] ;  /* 0x0000100001167983 */ /* 0x000f220000300800 */
[----:B------:R-:W-:Y:S02]  /*50b0*/  IABS R11, R6 ;  /* 0x00000006000b7213 */ /* 0x000fe40000000000 */
[----:B------:R-:W-:Y:S01]  /*50c0*/  ISETP.GT.U32.AND P0, PT, R0, R2, PT ;  /* 0x000000020000720c */ /* 0x000fe20003f04070 */
[----:B------:R-:W4:Y:S02]  /*50d0*/  LDL.LU R17, [R1+0x14] ;  /* 0x0000140001117983 */ /* 0x000f240000300800 */
[----:B------:R-:W-:-:S04]  /*50e0*/  IMAD.HI.U32 R8, R3, R11, RZ ;  /* 0x0000000b03087227 */ /* 0x000fc800078e00ff */
[----:B------:R-:W-:-:S04]  /*50f0*/  IMAD.MOV R8, RZ, RZ, -R8 ;  /* 0x000000ffff087224 */ /* 0x000fc800078e0a08 */
[----:B------:R-:W-:-:S05]  /*5100*/  IMAD R11, R0, R8, R11 ;  /* 0x00000008000b7224 */ /* 0x000fca00078e020b */
[----:B------:R-:W-:Y:S02]  /*5110*/  ISETP.GT.U32.AND P3, PT, R0, R11, PT ;  /* 0x0000000b0000720c */ /* 0x000fe40003f64070 */
[----:B------:R-:W-:Y:S01]  /*5120*/  ISETP.GE.AND P1, PT, R6, RZ, PT ;  /* 0x000000ff0600720c */ /* 0x000fe20003f26270 */
[----:B------:R-:W-:-:S10]  /*5130*/  @!P0 IMAD.IADD R2, R2, 0x1, -R0 ;  /* 0x0000000102028824 */ /* 0x000fd400078e0a00 */
[----:B------:R-:W-:-:S05]  /*5140*/  @!P3 IMAD.IADD R11, R11, 0x1, -R0 ;  /* 0x000000010b0bb824 */ /* 0x000fca00078e0a00 */
[----:B------:R-:W-:Y:S01]  /*5150*/  ISETP.GT.U32.AND P2, PT, R0, R11, PT ;  /* 0x0000000b0000720c */ /* 0x000fe20003f44070 */
[----:B------:R-:W-:-:S04]  /*5160*/  IMAD.MOV.U32 R14, RZ, RZ, R2 ;  /* 0x000000ffff0e7224 */ /* 0x000fc800078e0002 */
[----:B------:R-:W-:-:S08]  /*5170*/  @!P6 IMAD.MOV R14, RZ, RZ, -R14 ;  /* 0x000000ffff0ee224 */ /* 0x000fd000078e0a0e */
[----:B------:R-:W-:Y:S01]  /*5180*/  @!P2 IMAD.IADD R11, R11, 0x1, -R0 ;  /* 0x000000010b0ba824 */ /* 0x000fe200078e0a00 */
[----:B------:R1:W-:Y:S04]  /*5190*/  STL [R1+0x474], R14 ;  /* 0x0004740e01007387 */ /* 0x0003e80000100800 */
[----:B------:R-:W4:Y:S01]  /*51a0*/  LDL.LU R18, [R1+0x18] ;  /* 0x0000180001127983 */ /* 0x000f220000300800 */
[----:B--2---:R-:W-:Y:S02]  /*51b0*/  IABS R9, R12 ;  /* 0x0000000c00097213 */ /* 0x004fe40000000000 */
[----:B---3--:R-:W-:-:S03]  /*51c0*/  IABS R6, R7 ;  /* 0x0000000700067213 */ /* 0x008fc60000000000 */
[----:B------:R-:W-:-:S04]  /*51d0*/  IMAD.HI.U32 R8, R3, R9, RZ ;  /* 0x0000000903087227 */ /* 0x000fc800078e00ff */
[----:B------:R-:W-:-:S04]  /*51e0*/  IMAD.HI.U32 R10, R3, R6, RZ ;  /* 0x00000006030a7227 */ /* 0x000fc800078e00ff */
[----:B------:R-:W-:Y:S02]  /*51f0*/  IMAD.MOV R8, RZ, RZ, -R8 ;  /* 0x000000ffff087224 */ /* 0x000fe400078e0a08 */
[----:B------:R-:W-:Y:S02]  /*5200*/  IMAD.MOV R10, RZ, RZ, -R10 ;  /* 0x000000ffff0a7224 */ /* 0x000fe400078e0a0a */
[----:B------:R-:W-:Y:S01]  /*5210*/  IMAD R9, R0, R8, R9 ;  /* 0x0000000800097224 */ /* 0x000fe200078e0209 */
[----:B------:R-:W-:Y:S01]  /*5220*/  ISETP.GE.AND P5, PT, R12, RZ, PT ;  /* 0x000000ff0c00720c */ /* 0x000fe20003fa6270 */
[----:B------:R-:W-:-:S03]  /*5230*/  IMAD R6, R0, R10, R6 ;  /* 0x0000000a00067224 */ /* 0x000fc600078e0206 */
[C---:B------:R-:W-:Y:S02]  /*5240*/  ISETP.GT.U32.AND P6, PT, R0.reuse, R9, PT ;  /* 0x000000090000720c */ /* 0x040fe40003fc4070 */
[----:B------:R-:W-:Y:S02]  /*5250*/  ISETP.GT.U32.AND P2, PT, R0, R6, PT ;  /* 0x000000060000720c */ /* 0x000fe40003f44070 */
[----:B------:R-:W-:-:S09]  /*5260*/  ISETP.GE.AND P4, PT, R7, RZ, PT ;  /* 0x000000ff0700720c */ /* 0x000fd20003f86270 */
[--C-:B------:R-:W-:Y:S02]  /*5270*/  @!P6 IMAD.IADD R9, R9, 0x1, -R0.reuse ;  /* 0x000000010909e824 */ /* 0x100fe400078e0a00 */
[----:B------:R-:W-:-:S03]  /*5280*/  @!P2 IMAD.IADD R6, R6, 0x1, -R0 ;  /* 0x000000010606a824 */ /* 0x000fc600078e0a00 */
[----:B------:R-:W-:-:S13]  /*5290*/  ISETP.GT.U32.AND P2, PT, R0, R9, PT ;  /* 0x000000090000720c */ /* 0x000fda0003f44070 */
[----:B------:R-:W-:Y:S01]  /*52a0*/  @!P2 IMAD.IADD R9, R9, 0x1, -R0 ;  /* 0x000000010909a824 */ /* 0x000fe200078e0a00 */
[----:B----4-:R-:W-:-:S05]  /*52b0*/  IABS R12, R19 ;  /* 0x00000013000c7213 */ /* 0x010fca0000000000 */
[----:B------:R-:W-:-:S04]  /*52c0*/  IMAD.HI.U32 R2, R3, R12, RZ ;  /* 0x0000000c03027227 */ /* 0x000fc800078e00ff */
[----:B------:R-:W-:-:S04]  /*52d0*/  IMAD.MOV R2, RZ, RZ, -R2 ;  /* 0x000000ffff027224 */ /* 0x000fc800078e0a02 */
[----:B------:R-:W-:Y:S01]  /*52e0*/  IMAD R2, R0, R2, R12 ;  /* 0x0000000200027224 */ /* 0x000fe200078e020c */
[----:B------:R-:W-:-:S04]  /*52f0*/  IABS R8, R15 ;  /* 0x0000000f00087213 */ /* 0x000fc80000000000 */
[----:B------:R-:W-:Y:S01]  /*5300*/  ISETP.GT.U32.AND P6, PT, R0, R2, PT ;  /* 0x000000020000720c */ /* 0x000fe20003fc4070 */
[----:B0-----:R-:W-:Y:S01]  /*5310*/  IMAD.HI.U32 R13, R3, R8, RZ ;  /* 0x00000008030d7227 */ /* 0x001fe200078e00ff */
[----:B------:R-:W-:Y:S02]  /*5320*/  IABS R7, R23 ;  /* 0x0000001700077213 */ /* 0x000fe40000000000 */
[----:B------:R-:W-:Y:S01]  /*5330*/  ISETP.GE.AND P3, PT, R15, RZ, PT ;  /* 0x000000ff0f00720c */ /* 0x000fe20003f66270 */
[----:B------:R-:W-:Y:S01]  /*5340*/  IMAD.MOV R13, RZ, RZ, -R13 ;  /* 0x000000ffff0d7224 */ /* 0x000fe200078e0a0d */
[----:B------:R-:W-:Y:S01]  /*5350*/  ISETP.GE.AND P0, PT, R19, RZ, PT ;  /* 0x000000ff1300720c */ /* 0x000fe20003f06270 */
[----:B-1----:R-:W-:Y:S01]  /*5360*/  IMAD.HI.U32 R14, R3, R7, RZ ;  /* 0x00000007030e7227 */ /* 0x002fe200078e00ff */
[----:B------:R-:W2:Y:S03]  /*5370*/  LDL.LU R19, [R1+0x1c] ;  /* 0x00001c0001137983 */ /* 0x000ea60000300800 */
[----:B------:R-:W-:-:S02]  /*5380*/  IMAD.MOV.U32 R15, RZ, RZ, R11 ;  /* 0x000000ffff0f7224 */ /* 0x000fc400078e000b */
[----:B------:R-:W-:Y:S01]  /*5390*/  @!P6 IMAD.IADD R2, R2, 0x1, -R0 ;  /* 0x000000010202e824 */ /* 0x000fe200078e0a00 */
[----:B------:R-:W-:Y:S01]  /*53a0*/  IABS R10, R20 ;  /* 0x00000014000a7213 */ /* 0x000fe20000000000 */
[C---:B------:R-:W-:Y:S02]  /*53b0*/  IMAD R8, R0.reuse, R13, R8 ;  /* 0x0000000d00087224 */ /* 0x040fe400078e0208 */
[----:B------:R-:W-:Y:S02]  /*53c0*/  IMAD.MOV R14, RZ, RZ, -R14 ;  /* 0x000000ffff0e7224 */ /* 0x000fe400078e0a0e */
[----:B------:R-:W-:Y:S01]  /*53d0*/  @!P1 IMAD.MOV R15, RZ, RZ, -R15 ;  /* 0x000000ffff0f9224 */ /* 0x000fe200078e0a0f */
[C---:B------:R-:W-:Y:S01]  /*53e0*/  ISETP.GT.U32.AND P1, PT, R0.reuse, R6, PT ;  /* 0x000000060000720c */ /* 0x040fe20003f24070 */
[C---:B------:R-:W-:Y:S01]  /*53f0*/  IMAD R7, R0.reuse, R14, R7 ;  /* 0x0000000e00077224 */ /* 0x040fe200078e0207 */
[C---:B------:R-:W-:Y:S01]  /*5400*/  ISETP.GT.U32.AND P6, PT, R0.reuse, R2, PT ;  /* 0x000000020000720c */ /* 0x040fe20003fc4070 */
[----:B------:R-:W-:Y:S01]  /*5410*/  IMAD.MOV.U32 R25, RZ, RZ, R9 ;  /* 0x000000ffff197224 */ /* 0x000fe200078e0009 */
[----:B------:R-:W-:Y:S01]  /*5420*/  ISETP.GT.U32.AND P2, PT, R0, R8, PT ;  /* 0x000000080000720c */ /* 0x000fe20003f44070 */
[----:B------:R-:W-:-:S04]  /*5430*/  IMAD.HI.U32 R12, R3, R10, RZ ;  /* 0x0000000a030c7227 */ /* 0x000fc800078e00ff */
[----:B------:R-:W-:Y:S01]  /*5440*/  @!P5 IMAD.MOV R25, RZ, RZ, -R25 ;  /* 0x000000ffff19d224 */ /* 0x000fe200078e0a19 */
[----:B------:R-:W-:Y:S01]  /*5450*/  ISETP.GT.U32.AND P5, PT, R0, R7, PT ;  /* 0x000000070000720c */ /* 0x000fe20003fa4070 */
[----:B------:R-:W-:Y:S01]  /*5460*/  IMAD.MOV R12, RZ, RZ, -R12 ;  /* 0x000000ffff0c7224 */ /* 0x000fe200078e0a0c */
[----:B------:R-:W-:Y:S01]  /*5470*/  IABS R4, R21 ;  /* 0x0000001500047213 */ /* 0x000fe20000000000 */
[----:B------:R-:W-:Y:S02]  /*5480*/  @!P1 IMAD.IADD R6, R6, 0x1, -R0 ;  /* 0x0000000106069824 */ /* 0x000fe400078e0a00 */
[----:B------:R-:W-:Y:S02]  /*5490*/  IMAD R10, R0, R12, R10 ;  /* 0x0000000c000a7224 */ /* 0x000fe400078e020a */
[----:B------:R-:W-:Y:S02]  /*54a0*/  @!P6 IMAD.IADD R2, R2, 0x1, -R0 ;  /* 0x000000010202e824 */ /* 0x000fe400078e0a00 */
[----:B------:R-:W-:Y:S01]  /*54b0*/  IMAD.HI.U32 R13, R3, R4, RZ ;  /* 0x00000004030d7227 */ /* 0x000fe200078e00ff */
[----:B------:R-:W-:-:S03]  /*54c0*/  ISETP.GT.U32.AND P6, PT, R0, R10, PT ;  /* 0x0000000a0000720c */ /* 0x000fc60003fc4070 */
[----:B------:R-:W-:Y:S02]  /*54d0*/  @!P2 IMAD.IADD R8, R8, 0x1, -R0 ;  /* 0x000000010808a824 */ /* 0x000fe400078e0a00 */
[----:B------:R-:W-:Y:S01]  /*54e0*/  @!P4 IMAD.MOV R6, RZ, RZ, -R6 ;  /* 0x000000ffff06c224 */ /* 0x000fe200078e0a06 */
[----:B------:R0:W-:Y:S01]  /*54f0*/  STL [R1+0x468], R15 ;  /* 0x0004680f01007387 */ /* 0x0001e20000100800 */
[----:B------:R-:W-:Y:S01]  /*5500*/  IABS R12, R22 ;  /* 0x00000016000c7213 */ /* 0x000fe20000000000 */
[----:B------:R-:W-:Y:S02]  /*5510*/  IMAD.MOV R13, RZ, RZ, -R13 ;  /* 0x000000ffff0d7224 */ /* 0x000fe400078e0a0d */
[----:B------:R-:W-:Y:S01]  /*5520*/  STL [R1+0x28], R25 ;  /* 0x0000281901007387 */ /* 0x000fe20000100800 */
[----:B------:R-:W-:Y:S01]  /*5530*/  @!P5 IMAD.IADD R7, R7, 0x1, -R0 ;  /* 0x000000010707d824 */ /* 0x000fe200078e0a00 */
[----:B------:R-:W-:Y:S02]  /*5540*/  ISETP.GE.AND P2, PT, R23, RZ, PT ;  /* 0x000000ff1700720c */ /* 0x000fe40003f46270 */
[----:B------:R-:W-:Y:S01]  /*5550*/  ISETP.GT.U32.AND P5, PT, R0, R8, PT ;  /* 0x000000080000720c */ /* 0x000fe20003fa4070 */
[----:B------:R1:W-:Y:S01]  /*5560*/  STL [R1+0x24], R6 ;  /* 0x0000240601007387 */ /* 0x0003e20000100800 */
[----:B0-----:R-:W-:-:S03]  /*5570*/  IMAD.HI.U32 R15, R3, R12, RZ ;  /* 0x0000000c030f7227 */ /* 0x001fc600078e00ff */
[----:B------:R-:W3:Y:S01]  /*5580*/  LDL.LU R23, [R1+0x20] ;  /* 0x0000200001177983 */ /* 0x000ee20000300800 */
[----:B------:R-:W-:Y:S01]  /*5590*/  IMAD R4, R0, R13, R4 ;  /* 0x0000000d00047224 */ /* 0x000fe200078e0204 */
[----:B------:R-:W-:Y:S01]  /*55a0*/  IABS R13, R24 ;  /* 0x00000018000d7213 */ /* 0x000fe20000000000 */
[----:B------:R-:W-:Y:S02]  /*55b0*/  IMAD.MOV R15, RZ, RZ, -R15 ;  /* 0x000000ffff0f7224 */ /* 0x000fe400078e0a0f */
[----:B------:R-:W-:Y:S02]  /*55c0*/  @!P6 IMAD.IADD R10, R10, 0x1, -R0 ;  /* 0x000000010a0ae824 */ /* 0x000fe400078e0a00 */
[----:B------:R-:W-:-:S04]  /*55d0*/  IMAD.HI.U32 R9, R3, R13, RZ ;  /* 0x0000000d03097227 */ /* 0x000fc800078e00ff */
[C---:B------:R-:W-:Y:S01]  /*55e0*/  IMAD R12, R0.reuse, R15, R12 ;  /* 0x0000000f000c7224 */ /* 0x040fe200078e020c */
[----:B------:R-:W-:Y:S01]  /*55f0*/  ISETP.GT.U32.AND P4, PT, R0, R10, PT ;  /* 0x0000000a0000720c */ /* 0x000fe20003f84070 */
[----:B------:R-:W-:Y:S02]  /*5600*/  IMAD.MOV R9, RZ, RZ, -R9 ;  /* 0x000000ffff097224 */ /* 0x000fe400078e0a09 */
[----:B------:R-:W-:Y:S01]  /*5610*/  @!P5 IMAD.IADD R8, R8, 0x1, -R0 ;  /* 0x000000010808d824 */ /* 0x000fe200078e0a00 */
[C---:B------:R-:W-:Y:S01]  /*5620*/  ISETP.GT.U32.AND P5, PT, R0.reuse, R12, PT ;  /* 0x0000000c0000720c */ /* 0x040fe20003fa4070 */
[----:B------:R-:W-:Y:S02]  /*5630*/  IMAD R9, R0, R9, R13 ;  /* 0x0000000900097224 */ /* 0x000fe400078e020d */
[----:B------:R-:W-:-:S04]  /*5640*/  IMAD.MOV.U32 R13, RZ, RZ, R2 ;  /* 0x000000ffff0d7224 */ /* 0x000fc800078e0002 */
[----:B------:R-:W-:Y:S02]  /*5650*/  @!P0 IMAD.MOV R13, RZ, RZ, -R13 ;  /* 0x000000ffff0d8224 */ /* 0x000fe400078e0a0d */
[--C-:B------:R-:W-:Y:S01]  /*5660*/  @!P4 IMAD.IADD R10, R10, 0x1, -R0.reuse ;  /* 0x000000010a0ac824 */ /* 0x100fe200078e0a00 */
[----:B------:R-:W-:Y:S02]  /*5670*/  ISETP.GE.AND P4, PT, R20, RZ, PT ;  /* 0x000000ff1400720c */ /* 0x000fe40003f86270 */
[----:B------:R-:W-:Y:S01]  /*5680*/  STL [R1+0x464], R13 ;  /* 0x0004640d01007387 */ /* 0x000fe20000100800 */
[----:B------:R-:W-:Y:S01]  /*5690*/  @!P5 IMAD.IADD R12, R12, 0x1, -R0 ;  /* 0x000000010c0cd824 */ /* 0x000fe200078e0a00 */
[----:B------:R-:W-:Y:S02]  /*56a0*/  ISETP.GE.AND P5, PT, R22, RZ, PT ;  /* 0x000000ff1600720c */ /* 0x000fe40003fa6270 */
[----:B------:R-:W4:Y:S04]  /*56b0*/  LDL.LU R20, [R1+0x2c] ;  /* 0x00002c0001147983 */ /* 0x000f280000300800 */
[----:B------:R-:W4:Y:S01]  /*56c0*/  LDL.LU R22, [R1+0x30] ;  /* 0x0000300001167983 */ /* 0x000f220000300800 */
[----:B------:R-:W-:-:S02]  /*56d0*/  ISETP.GT.U32.AND P1, PT, R0, R4, PT ;  /* 0x000000040000720c */ /* 0x000fc40003f24070 */
[----:B------:R-:W-:-:S11]  /*56e0*/  IABS R11, R17 ;  /* 0x00000011000b7213 */ /* 0x000fd60000000000 */
[----:B------:R-:W-:Y:S01]  /*56f0*/  @!P1 IMAD.IADD R4, R4, 0x1, -R0 ;  /* 0x0000000104049824 */ /* 0x000fe200078e0a00 */
[----:B------:R-:W-:Y:S01]  /*5700*/  ISETP.GT.U32.AND P1, PT, R0, R7, PT ;  /* 0x000000070000720c */ /* 0x000fe20003f24070 */
[----:B------:R-:W-:-:S03]  /*5710*/  IMAD.HI.U32 R14, R3, R11, RZ ;  /* 0x0000000b030e7227 */ /* 0x000fc600078e00ff */
[C---:B------:R-:W-:Y:S01]  /*5720*/  ISETP.GT.U32.AND P6, PT, R0.reuse, R4, PT ;  /* 0x000000040000720c */ /* 0x040fe20003fc4070 */
[----:B------:R-:W-:Y:S01]  /*5730*/  IMAD.MOV R14, RZ, RZ, -R14 ;  /* 0x000000ffff0e7224 */ /* 0x000fe200078e0a0e */
[C---:B------:R-:W-:Y:S01]  /*5740*/  ISETP.GT.U32.AND P0, PT, R0.reuse, R9, PT ;  /* 0x000000090000720c */ /* 0x040fe20003f04070 */
[----:B------:R-:W-:Y:S02]  /*5750*/  @!P3 IMAD.MOV R8, RZ, RZ, -R8 ;  /* 0x000000ffff08b224 */ /* 0x000fe400078e0a08 */
[----:B------:R-:W-:-:S04]  /*5760*/  IMAD R11, R0, R14, R11 ;  /* 0x0000000e000b7224 */ /* 0x000fc800078e020b */
[----:B------:R-:W-:Y:S01]  /*5770*/  @!P1 IMAD.IADD R7, R7, 0x1, -R0 ;  /* 0x0000000107079824 */ /* 0x000fe200078e0a00 */
[----:B------:R-:W-:-:S03]  /*5780*/  ISETP.GE.AND P1, PT, R21, RZ, PT ;  /* 0x000000ff1500720c */ /* 0x000fc60003f26270 */
[----:B------:R-:W-:Y:S01]  /*5790*/  @!P2 IMAD.MOV R7, RZ, RZ, -R7 ;  /* 0x000000ffff07a224 */ /* 0x000fe200078e0a07 */
[----:B------:R-:W-:Y:S01]  /*57a0*/  ISETP.GT.U32.AND P2, PT, R0, R12, PT ;  /* 0x0000000c0000720c */ /* 0x000fe20003f44070 */
[----:B------:R-:W-:Y:S01]  /*57b0*/  @!P6 IMAD.IADD R4, R4, 0x1, -R0 ;  /* 0x000000010404e824 */ /* 0x000fe200078e0a00 */
[----:B------:R-:W-:Y:S01]  /*57c0*/  ISETP.GT.U32.AND P6, PT, R0, R11, PT ;  /* 0x0000000b0000720c */ /* 0x000fe20003fc4070 */
[----:B------:R0:W-:Y:S01]  /*57d0*/  STL [R1+0x460], R8 ;  /* 0x0004600801007387 */ /* 0x0001e20000100800 */
[----:B-1----:R-:W-:-:S03]  /*57e0*/  IABS R6, R18 ;  /* 0x0000001200067213 */ /* 0x002fc60000000000 */
[----:B------:R1:W-:Y:S01]  /*57f0*/  STL [R1+0x45c], R7 ;  /* 0x00045c0701007387 */ /* 0x0003e20000100800 */
[----:B0-----:R-:W-:Y:S02]  /*5800*/  IMAD.MOV.U32 R8, RZ, RZ, R4 ;  /* 0x000000ffff087224 */ /* 0x001fe400078e0004 */
[----:B-1----:R-:W-:Y:S02]  /*5810*/  IMAD.MOV.U32 R7, RZ, RZ, R10 ;  /* 0x000000ffff077224 */ /* 0x002fe400078e000a */
[----:B------:R-:W-:Y:S02]  /*5820*/  @!P1 IMAD.MOV R8, RZ, RZ, -R8 ;  /* 0x000000ffff089224 */ /* 0x000fe400078e0a08 */
[----:B------:R-:W-:Y:S02]  /*5830*/  @!P4 IMAD.MOV R7, RZ, RZ, -R7 ;  /* 0x000000ffff07c224 */ /* 0x000fe400078e0a07 */
[----:B------:R-:W-:Y:S01]  /*5840*/  IMAD.HI.U32 R13, R3, R6, RZ ;  /* 0x00000006030d7227 */ /* 0x000fe200078e00ff */
[----:B------:R-:W-:Y:S03]  /*5850*/  STL [R1+0x458], R8 ;  /* 0x0004580801007387 */ /* 0x000fe60000100800 */
[--C-:B------:R-:W-:Y:S01]  /*5860*/  @!P0 IMAD.IADD R9, R9, 0x1, -R0.reuse ;  /* 0x0000000109098824 */ /* 0x100fe200078e0a00 */
[----:B------:R0:W-:Y:S01]  /*5870*/  STL [R1+0x10], R7 ;  /* 0x0000100701007387 */ /* 0x0001e20000100800 */
[--C-:B------:R-:W-:Y:S01]  /*5880*/  @!P2 IMAD.IADD R12, R12, 0x1, -R0.reuse ;  /* 0x000000010c0ca824 */ /* 0x100fe200078e0a00 */
[----:B------:R-:W-:Y:S01]  /*5890*/  ISETP.GE.AND P2, PT, R18, RZ, PT ;  /* 0x000000ff1200720c */ /* 0x000fe20003f46270 */
[----:B------:R-:W-:Y:S01]  /*58a0*/  IMAD.MOV R13, RZ, RZ, -R13 ;  /* 0x000000ffff0d7224 */ /* 0x000fe200078e0a0d */
[C---:B------:R-:W-:Y:S01]  /*58b0*/  ISETP.GT.U32.AND P3, PT, R0.reuse, R9, PT ;  /* 0x000000090000720c */ /* 0x040fe20003f64070 */
[----:B------:R-:W-:Y:S01]  /*58c0*/  @!P6 IMAD.IADD R11, R11, 0x1, -R0 ;  /* 0x000000010b0be824 */ /* 0x000fe200078e0a00 */
[----:B------:R-:W4:Y:S01]  /*58d0*/  LDL.LU R18, [R1+0x58] ;  /* 0x0000580001127983 */ /* 0x000f220000300800 */
[----:B------:R-:W-:-:S03]  /*58e0*/  IMAD R6, R0, R13, R6 ;  /* 0x0000000d00067224 */ /* 0x000fc600078e0206 */
[C---:B------:R-:W-:Y:S02]  /*58f0*/  ISETP.GT.U32.AND P6, PT, R0.reuse, R11, PT ;  /* 0x0000000b0000720c */ /* 0x040fe40003fc4070 */
[----:B------:R-:W-:-:S05]  /*5900*/  ISETP.GT.U32.AND P1, PT, R0, R6, PT ;  /* 0x000000060000720c */ /* 0x000fca0003f24070 */
[----:B------:R-:W-:-:S06]  /*5910*/  @!P3 IMAD.IADD R9, R9, 0x1, -R0 ;  /* 0x000000010909b824 */ /* 0x000fcc00078e0a00 */
[--C-:B------:R-:W-:Y:S02]  /*5920*/  @!P6 IMAD.IADD R11, R11, 0x1, -R0.reuse ;  /* 0x000000010b0be824 */ /* 0x100fe400078e0a00 */
[----:B------:R-:W-:Y:S01]  /*5930*/  @!P1 IMAD.IADD R6, R6, 0x1, -R0 ;  /* 0x0000000106069824 */ /* 0x000fe200078e0a00 */
[----:B------:R-:W-:Y:S02]  /*5940*/  ISETP.GE.AND P0, PT, R24, RZ, PT ;  /* 0x000000ff1800720c */ /* 0x000fe40003f06270 */
[----:B------:R-:W-:Y:S01]  /*5950*/  ISETP.GE.AND P4, PT, R17, RZ, PT ;  /* 0x000000ff1100720c */ /* 0x000fe20003f86270 */
[----:B------:R-:W-:-:S10]  /*5960*/  @!P5 IMAD.MOV R12, RZ, RZ, -R12 ;  /* 0x000000ffff0cd224 */ /* 0x000fd400078e0a0c */
[----:B------:R-:W-:Y:S02]  /*5970*/  @!P0 IMAD.MOV R9, RZ, RZ, -R9 ;  /* 0x000000ffff098224 */ /* 0x000fe400078e0a09 */
[----:B------:R-:W-:Y:S01]  /*5980*/  @!P4 IMAD.MOV R11, RZ, RZ, -R11 ;  /* 0x000000ffff0bc224 */ /* 0x000fe200078e0a0b */
[----:B--2---:R-:W-:-:S05]  /*5990*/  IABS R2, R19 ;  /* 0x0000001300027213 */ /* 0x004fca0000000000 */
[----:B------:R-:W-:-:S04]  /*59a0*/  IMAD.HI.U32 R14, R3, R2, RZ ;  /* 0x00000002030e7227 */ /* 0x000fc800078e00ff */
[----:B------:R-:W-:-:S04]  /*59b0*/  IMAD.MOV R14, RZ, RZ, -R14 ;  /* 0x000000ffff0e7224 */ /* 0x000fc800078e0a0e */
[C---:B------:R-:W-:Y:S01]  /*59c0*/  IMAD R2, R0.reuse, R14, R2 ;  /* 0x0000000e00027224 */ /* 0x040fe200078e0202 */
[----:B------:R-:W-:Y:S02]  /*59d0*/  ISETP.GE.AND P6, PT, R19, RZ, PT ;  /* 0x000000ff1300720c */ /* 0x000fe40003fc6270 */
[----:B------:R-:W2:Y:S02]  /*59e0*/  LDL.LU R19, [R1+0x5c] ;  /* 0x00005c0001137983 */ /* 0x000ea40000300800 */
[----:B------:R-:W-:-:S13]  /*59f0*/  ISETP.GT.U32.AND P3, PT, R0, R2, PT ;  /* 0x000000020000720c */ /* 0x000fda0003f64070 */
[--C-:B------:R-:W-:Y:S01]  /*5a00*/  @!P3 IMAD.IADD R2, R2, 0x1, -R0.reuse ;  /* 0x000000010202b824 */ /* 0x100fe200078e0a00 */
[----:B------:R-:W-:Y:S02]  /*5a10*/  ISETP.GT.U32.AND P3, PT, R0, R6, PT ;  /* 0x000000060000720c */ /* 0x000fe40003f64070 */
[----:B---3--:R-:W-:Y:S02]  /*5a20*/  IABS R4, R23 ;  /* 0x0000001700047213 */ /* 0x008fe40000000000 */
[----:B------:R-:W-:Y:S02]  /*5a30*/  ISETP.GE.AND P1, PT, R23, RZ, PT ;  /* 0x000000ff1700720c */ /* 0x000fe40003f26270 */
[----:B------:R-:W3:Y:S04]  /*5a40*/  LDL.LU R23, [R1+0x34] ;  /* 0x0000340001177983 */ /* 0x000ee80000300800 */
[----:B------:R-:W3:Y:S04]  /*5a50*/  LDL.LU R21, [R1+0x38] ;  /* 0x0000380001157983 */ /* 0x000ee80000300800 */
[----:B------:R-:W3:Y:S01]  /*5a60*/  LDL.LU R17, [R1+0x3c] ;  /* 0x00003c0001117983 */ /* 0x000ee20000300800 */
[----:B------:R-:W-:-:S03]  /*5a70*/  @!P3 IMAD.IADD R6, R6, 0x1, -R0 ;  /* 0x000000010606b824 */ /* 0x000fc600078e0a00 */
[----:B------:R1:W-:Y:S01]  /*5a80*/  STL [R1+0x454], R9 ;  /* 0x0004540901007387 */ /* 0x0003e20000100800 */
[----:B------:R-:W-:-:S03]  /*5a90*/  @!P2 IMAD.MOV R6, RZ, RZ, -R6 ;  /* 0x000000ffff06a224 */ /* 0x000fc600078e0a06 */
[----:B------:R0:W-:Y:S04]  /*5aa0*/  STL [R1+0x450], R12 ;  /* 0x0004500c01007387 */ /* 0x0001e80000100800 */
[----:B------:R-:W-:Y:S04]  /*5ab0*/  STL [R1+0x44c], R11 ;  /* 0x00044c0b01007387 */ /* 0x000fe80000100800 */
[----:B------:R-:W3:Y:S04]  /*5ac0*/  LDL.LU R24, [R1+0x40] ;  /* 0x0000400001187983 */ /* 0x000ee80000300800 */
[----:B------:R3:W-:Y:S01]  /*5ad0*/  STL [R1+0x440], R6 ;  /* 0x0004400601007387 */ /* 0x0007e20000100800 */
[----:B----4-:R-:W-:-:S02]  /*5ae0*/  IABS R10, R22 ;  /* 0x00000016000a7213 */ /* 0x010fc40000000000 */
[----:B------:R-:W-:Y:S02]  /*5af0*/  ISETP.GE.AND P3, PT, R22, RZ, PT ;  /* 0x000000ff1600720c */ /* 0x000fe40003f66270 */
[----:B------:R-:W4:Y:S01]  /*5b00*/  LDL.LU R22, [R1+0x44] ;  /* 0x0000440001167983 */ /* 0x000f220000300800 */
[----:B0-----:R-:W-:-:S04]  /*5b10*/  IMAD.HI.U32 R7, R3, R4, RZ ;  /* 0x0000000403077227 */ /* 0x001fc800078e00ff */
[----:B------:R-:W-:-:S04]  /*5b20*/  IMAD.MOV R7, RZ, RZ, -R7 ;  /* 0x000000ffff077224 */ /* 0x000fc800078e0a07 */
[----:B------:R-:W-:-:S05]  /*5b30*/  IMAD R7, R0, R7, R4 ;  /* 0x0000000700077224 */ /* 0x000fca00078e0204 */
[C---:B------:R-:W-:Y:S02]  /*5b40*/  ISETP.GT.U32.AND P5, PT, R0.reuse, R7, PT ;  /* 0x000000070000720c */ /* 0x040fe40003fa4070 */
[----:B------:R-:W-:Y:S02]  /*5b50*/  ISETP.GT.U32.AND P0, PT, R0, R2, PT ;  /* 0x000000020000720c */ /* 0x000fe40003f04070 */
[----:B------:R-:W-:Y:S01]  /*5b60*/  IABS R8, R20 ;  /* 0x0000001400087213 */ /* 0x000fe20000000000 */
[----:B-1----:R-:W-:-:S04]  /*5b70*/  IMAD.HI.U32 R9, R3, R10, RZ ;  /* 0x0000000a03097227 */ /* 0x002fc800078e00ff */
[----:B------:R-:W-:-:S04]  /*5b80*/  IMAD.HI.U32 R4, R3, R8, RZ ;  /* 0x0000000803047227 */ /* 0x000fc800078e00ff */
[----:B------:R-:W-:Y:S02]  /*5b90*/  @!P5 IMAD.IADD R7, R7, 0x1, -R0 ;  /* 0x000000010707d824 */ /* 0x000fe400078e0a00 */
[----:B------:R-:W-:Y:S02]  /*5ba0*/  IMAD.MOV R4, RZ, RZ, -R4 ;  /* 0x000000ffff047224 */ /* 0x000fe400078e0a04 */
[----:B------:R-:W-:Y:S01]  /*5bb0*/  @!P0 IMAD.IADD R2, R2, 0x1, -R0 ;  /* 0x0000000102028824 */ /* 0x000fe200078e0a00 */
[C---:B------:R-:W-:Y:S01]  /*5bc0*/  ISETP.GT.U32.AND P2, PT, R0.reuse, R7, PT ;  /* 0x000000070000720c */ /* 0x040fe20003f44070 */
[----:B------:R-:W-:Y:S02]  /*5bd0*/  IMAD.MOV R9, RZ, RZ, -R9 ;  /* 0x000000ffff097224 */ /* 0x000fe400078e0a09 */
[----:B------:R-:W-:Y:S02]  /*5be0*/  IMAD R8, R0, R4, R8 ;  /* 0x0000000400087224 */ /* 0x000fe400078e0208 */
[----:B------:R-:W-:Y:S01]  /*5bf0*/  IMAD.MOV.U32 R14, RZ, RZ, R2 ;  /* 0x000000ffff0e7224 */ /* 0x000fe200078e0002 */
[----:B------:R-:W-:Y:S01]  /*5c00*/  ISETP.GE.AND P4, PT, R20, RZ, PT ;  /* 0x000000ff1400720c */ /* 0x000fe20003f86270 */
[C---:B------:R-:W-:Y:S01]  /*5c10*/  IMAD R10, R0.reuse, R9, R10 ;  /* 0x00000009000a7224 */ /* 0x040fe200078e020a */
[----:B------:R-:W4:Y:S01]  /*5c20*/  LDL.LU R20, [R1+0x48] ;  /* 0x0000480001147983 */ /* 0x000f220000300800 */
[----:B------:R-:W-:Y:S01]  /*5c30*/  @!P6 IMAD.MOV R14, RZ, RZ, -R14 ;  /* 0x000000ffff0ee224 */ /* 0x000fe200078e0a0e */
[----:B------:R-:W-:-:S03]  /*5c40*/  ISETP.GT.U32.AND P6, PT, R0, R8, PT ;  /* 0x000000080000720c */ /* 0x000fc60003fc4070 */
[----:B------:R-:W-:Y:S01]  /*5c50*/  @!P2 IMAD.IADD R7, R7, 0x1, -R0 ;  /* 0x000000010707a824 */ /* 0x000fe200078e0a00 */
[----:B------:R-:W-:Y:S02]  /*5c60*/  ISETP.GT.U32.AND P2, PT, R0, R10, PT ;  /* 0x0000000a0000720c */ /* 0x000fe40003f44070 */
[----:B------:R-:W-:-:S05]  /*5c70*/  IABS R12, R18 ;  /* 0x00000012000c7213 */ /* 0x000fca0000000000 */
[----:B------:R-:W-:-:S04]  /*5c80*/  IMAD.HI.U32 R2, R3, R12, RZ ;  /* 0x0000000c03027227 */ /* 0x000fc800078e00ff */
[----:B------:R-:W-:Y:S02]  /*5c90*/  IMAD.MOV R2, RZ, RZ, -R2 ;  /* 0x000000ffff027224 */ /* 0x000fe400078e0a02 */
[----:B------:R-:W-:Y:S02]  /*5ca0*/  @!P6 IMAD.IADD R8, R8, 0x1, -R0 ;  /* 0x000000010808e824 */ /* 0x000fe400078e0a00 */
[----:B------:R-:W-:Y:S02]  /*5cb0*/  IMAD R2, R0, R2, R12 ;  /* 0x0000000200027224 */ /* 0x000fe400078e020c */
[----:B------:R-:W-:Y:S01]  /*5cc0*/  @!P2 IMAD.IADD R10, R10, 0x1, -R0 ;  /* 0x000000010a0aa824 */ /* 0x000fe200078e0a00 */
[C---:B------:R-:W-:Y:S02]  /*5cd0*/  ISETP.GT.U32.AND P2, PT, R0.reuse, R8, PT ;  /* 0x000000080000720c */ /* 0x040fe40003f44070 */
[----:B------:R-:W-:Y:S01]  /*5ce0*/  ISETP.GT.U32.AND P6, PT, R0, R2, PT ;  /* 0x000000020000720c */ /* 0x000fe20003fc4070 */
[----:B------:R0:W-:Y:S01]  /*5cf0*/  STL [R1+0x43c], R14 ;  /* 0x00043c0e01007387 */ /* 0x0001e20000100800 */
[----:B------:R-:W-:-:S03]  /*5d00*/  ISETP.GE.AND P0, PT, R18, RZ, PT ;  /* 0x000000ff1200720c */ /* 0x000fc60003f06270 */
[----:B------:R-:W4:Y:S01]  /*5d10*/  LDL.LU R18, [R1+0x4c] ;  /* 0x00004c0001127983 */ /* 0x000f220000300800 */
[----:B------:R-:W-:-:S04]  /*5d20*/  IMAD.MOV.U32 R15, RZ, RZ, R7 ;  /* 0x000000ffff0f7224 */ /* 0x000fc800078e0007 */
[----:B------:R-:W-:Y:S01]  /*5d30*/  @!P1 IMAD.MOV R15, RZ, RZ, -R15 ;  /* 0x000000ffff0f9224 */ /* 0x000fe200078e0a0f */
[----:B------:R-:W-:Y:S01]  /*5d40*/  ISETP.GT.U32.AND P1, PT, R0, R10, PT ;  /* 0x0000000a0000720c */ /* 0x000fe20003f24070 */
[--C-:B------:R-:W-:Y:S02]  /*5d50*/  @!P2 IMAD.IADD R8, R8, 0x1, -R0.reuse ;  /* 0x000000010808a824 */ /* 0x100fe400078e0a00 */
[----:B------:R-:W-:Y:S02]  /*5d60*/  @!P6 IMAD.IADD R2, R2, 0x1, -R0 ;  /* 0x000000010202e824 */ /* 0x000fe400078e0a00 */
[----:B------:R-:W-:-:S03]  /*5d70*/  IMAD.MOV.U32 R25, RZ, RZ, R8 ;  /* 0x000000ffff197224 */ /* 0x000fc600078e0008 */
[----:B------:R-:W-:Y:S01]  /*5d80*/  ISETP.GT.U32.AND P6, PT, R0, R2, PT ;  /* 0x000000020000720c */ /* 0x000fe20003fc4070 */
[----:B------:R-:W-:-:S04]  /*5d90*/  @!P4 IMAD.MOV R25, RZ, RZ, -R25 ;  /* 0x000000ffff19c224 */ /* 0x000fc800078e0a19 */
[----:B------:R-:W-:-:S04]  /*5da0*/  @!P1 IMAD.IADD R10, R10, 0x1, -R0 ;  /* 0x000000010a0a9824 */ /* 0x000fc800078e0a00 */
[----:B------:R-:W-:-:S04]  /*5db0*/  @!P3 IMAD.MOV R10, RZ, RZ, -R10 ;  /* 0x000000ffff0ab224 */ /* 0x000fc800078e0a0a */
[----:B------:R-:W-:Y:S01]  /*5dc0*/  @!P6 IMAD.IADD R2, R2, 0x1, -R0 ;  /* 0x000000010202e824 */ /* 0x000fe200078e0a00 */
[----:B--2---:R-:W-:Y:S02]  /*5dd0*/  IABS R9, R19 ;  /* 0x0000001300097213 */ /* 0x004fe40000000000 */
[----:B------:R-:W-:Y:S02]  /*5de0*/  ISETP.GE.AND P5, PT, R19, RZ, PT ;  /* 0x000000ff1300720c */ /* 0x000fe40003fa6270 */
[----:B------:R-:W2:Y:S01]  /*5df0*/  LDL.LU R19, [R1+0x50] ;  /* 0x0000500001137983 */ /* 0x000ea20000300800 */
[----:B------:R-:W-:-:S04]  /*5e00*/  IMAD.HI.U32 R13, R3, R9, RZ ;  /* 0x00000009030d7227 */ /* 0x000fc800078e00ff */
[----:B------:R-:W-:-:S04]  /*5e10*/  IMAD.MOV R13, RZ, RZ, -R13 ;  /* 0x000000ffff0d7224 */ /* 0x000fc800078e0a0d */
[----:B------:R-:W-:-:S05]  /*5e20*/  IMAD R9, R0, R13, R9 ;  /* 0x0000000d00097224 */ /* 0x000fca00078e0209 */
[----:B------:R-:W-:Y:S02]  /*5e30*/  ISETP.GT.U32.AND P2, PT, R0, R9, PT ;  /* 0x000000090000720c */ /* 0x000fe40003f44070 */
[----:B---3--:R-:W-:-:S05]  /*5e40*/  IABS R6, R23 ;  /* 0x0000001700067213 */ /* 0x008fca0000000000 */
[----:B0-----:R-:W-:Y:S01]  /*5e50*/  IMAD.HI.U32 R14, R3, R6, RZ ;  /* 0x00000006030e7227 */ /* 0x001fe200078e00ff */
[----:B------:R-:W-:-:S03]  /*5e60*/  IABS R11, R17 ;  /* 0x00000011000b7213 */ /* 0x000fc60000000000 */
[----:B------:R-:W-:-:S04]  /*5e70*/  IMAD.MOV R14, RZ, RZ, -R14 ;  /* 0x000000ffff0e7224 */ /* 0x000fc800078e0a0e */
[----:B------:R-:W-:Y:S02]  /*5e80*/  IMAD R6, R0, R14, R6 ;  /* 0x0000000e00067224 */ /* 0x000fe400078e0206 */
[----:B------:R-:W-:-:S03]  /*5e90*/  IMAD.HI.U32 R12, R3, R11, RZ ;  /* 0x0000000b030c7227 */ /* 0x000fc600078e00ff */
[----:B------:R-:W-:Y:S01]  /*5ea0*/  ISETP.GT.U32.AND P4, PT, R0, R6, PT ;  /* 0x000000060000720c */ /* 0x000fe20003f84070 */
[----:B------:R-:W-:Y:S01]  /*5eb0*/  IMAD.MOV R12, RZ, RZ, -R12 ;  /* 0x000000ffff0c7224 */ /* 0x000fe200078e0a0c */
[----:B------:R-:W-:-:S03]  /*5ec0*/  IABS R4, R21 ;  /* 0x0000001500047213 */ /* 0x000fc60000000000 */
[----:B------:R-:W-:Y:S02]  /*5ed0*/  IMAD R11, R0, R12, R11 ;  /* 0x0000000c000b7224 */ /* 0x000fe400078e020b */
[----:B------:R-:W-:-:S03]  /*5ee0*/  IMAD.HI.U32 R13, R3, R4, RZ ;  /* 0x00000004030d7227 */ /* 0x000fc600078e00ff */
[----:B------:R-:W-:Y:S01]  /*5ef0*/  ISETP.GT.U32.AND P6, PT, R0, R11, PT ;  /* 0x0000000b0000720c */ /* 0x000fe20003fc4070 */
[--C-:B------:R-:W-:Y:S01]  /*5f00*/  @!P2 IMAD.IADD R9, R9, 0x1, -R0.reuse ;  /* 0x000000010909a824 */ /* 0x100fe200078e0a00 */
[----:B------:R0:W-:Y:S01]  /*5f10*/  STL [R1+0x428], R15 ;  /* 0x0004280f01007387 */ /* 0x0001e20000100800 */
[----:B------:R-:W-:Y:S01]  /*5f20*/  IMAD.MOV R13, RZ, RZ, -R13 ;  /* 0x000000ffff0d7224 */ /* 0x000fe200078e0a0d */
[----:B------:R-:W-:Y:S01]  /*5f30*/  ISETP.GE.AND P2, PT, R23, RZ, PT ;  /* 0x000000ff1700720c */ /* 0x000fe20003f46270 */
[----:B------:R-:W-:Y:S01]  /*5f40*/  @!P4 IMAD.IADD R6, R6, 0x1, -R0 ;  /* 0x000000010606c824 */ /* 0x000fe200078e0a00 */
[----:B----4-:R-:W-:Y:S01]  /*5f50*/  IABS R12, R22 ;  /* 0x00000016000c7213 */ /* 0x010fe20000000000 */
[----:B------:R-:W-:Y:S01]  /*5f60*/  STL [R1+0x424], R25 ;  /* 0x0004241901007387 */ /* 0x000fe20000100800 */
[----:B------:R-:W-:-:S03]  /*5f70*/  ISETP.GT.U32.AND P4, PT, R0, R9, PT ;  /* 0x000000090000720c */ /* 0x000fc60003f84070 */
        /* <DEDUP_REMOVED lines=9> */
[C---:B------:R-:W-:Y:S01]  /*6010*/  ISETP.GT.U32.AND P3, PT, R0.reuse, R11, PT ;  /* 0x0000000b0000720c */ /* 0x040fe20003f64070 */
        /* <DEDUP_REMOVED lines=27> */
[--C-:B------:R-:W-:Y:S01]  /*61d0*/  @!P6 IMAD.IADD R4, R4, 0x1, -R0.reuse ;  /* 0x000000010404e824 */ /* 0x100fe200078e0a00 */
[----:B------:R-:W-:Y:S01]  /*61e0*/  ISETP.GT.U32.AND P6, PT, R0, R7, PT ;  /* 0x000000070000720c */ /* 0x000fe20003fc4070 */
[----:B------:R0:W-:Y:S01]  /*61f0*/  STL [R1+0x408], R9 ;  /* 0x0004080901007387 */ /* 0x0001e20000100800 */
[----:B------:R-:W-:-:S03]  /*6200*/  @!P0 IMAD.IADD R8, R8, 0x1, -R0 ;  /* 0x0000000108088824 */ /* 0x000fc600078e0a00 */
[----:B------:R0:W-:Y:S01]  /*6210*/  STL [R1+0x404], R6 ;  /* 0x0004040601007387 */ /* 0x0001e20000100800 */
[----:B-1----:R-:W-:Y:S01]  /*6220*/  IABS R10, R18 ;  /* 0x00000012000a7213 */ /* 0x002fe20000000000 */
[----:B0-----:R-:W-:Y:S02]  /*6230*/  IMAD.MOV.U32 R9, RZ, RZ, R4 ;  /* 0x000000ffff097224 */ /* 0x001fe400078e0004 */
[----:B------:R-:W-:Y:S02]  /*6240*/  IMAD.MOV.U32 R6, RZ, RZ, R11 ;  /* 0x000000ffff067224 */ /* 0x000fe400078e000b */
[----:B------:R-:W-:Y:S01]  /*6250*/  IMAD.HI.U32 R13, R3, R10, RZ ;  /* 0x0000000a030d7227 */ /* 0x000fe200078e00ff */
[----:B------:R-:W-:-:S03]  /*6260*/  ISETP.GT.U32.AND P5, PT, R0, R8, PT ;  /* 0x000000080000720c */ /* 0x000fc60003fa4070 */
[----:B------:R-:W-:Y:S02]  /*6270*/  @!P1 IMAD.MOV R9, RZ, RZ, -R9 ;  /* 0x000000ffff099224 */ /* 0x000fe400078e0a09 */
[----:B------:R-:W-:Y:S02]  /*6280*/  @!P3 IMAD.MOV R6, RZ, RZ, -R6 ;  /* 0x000000ffff06b224 */ /* 0x000fe400078e0a06 */
[----:B------:R-:W-:Y:S01]  /*6290*/  IMAD.MOV R13, RZ, RZ, -R13 ;  /* 0x000000ffff0d7224 */ /* 0x000fe200078e0a0d */
[----:B------:R-:W-:Y:S01]  /*62a0*/  STL [R1+0x400], R9 ;  /* 0x0004000901007387 */ /* 0x000fe20000100800 */
[--C-:B------:R-:W-:Y:S01]  /*62b0*/  @!P2 IMAD.IADD R12, R12, 0x1, -R0.reuse ;  /* 0x000000010c0ca824 */ /* 0x100fe200078e0a00 */
[----:B------:R-:W-:Y:S01]  /*62c0*/  ISETP.GE.AND P2, PT, R18, RZ, PT ;  /* 0x000000ff1200720c */ /* 0x000fe20003f46270 */
[----:B------:R-:W-:Y:S01]  /*62d0*/  @!P6 IMAD.IADD R7, R7, 0x1, -R0 ;  /* 0x000000010707e824 */ /* 0x000fe200078e0a00 */
[----:B------:R-:W-:Y:S01]  /*62e0*/  STL [R1+0x3fc], R6 ;  /* 0x0003fc0601007387 */ /* 0x000fe20000100800 */
[----:B------:R-:W-:-:S03]  /*62f0*/  IMAD R10, R0, R13, R10 ;  /* 0x0000000d000a7224 */ /* 0x000fc600078e020a */
[----:B------:R-:W4:Y:S01]  /*6300*/  LDL.LU R18, [R1+0x8c] ;  /* 0x00008c0001127983 */ /* 0x000f220000300800 */
[C---:B------:R-:W-:Y:S02]  /*6310*/  ISETP.GT.U32.AND P6, PT, R0.reuse, R7, PT ;  /* 0x000000070000720c */ /* 0x040fe40003fc4070 */
[----:B------:R-:W-:Y:S01]  /*6320*/  ISETP.GT.U32.AND P1, PT, R0, R10, PT ;  /* 0x0000000a0000720c */ /* 0x000fe20003f24070 */
[----:B------:R-:W-:Y:S01]  /*6330*/  @!P5 IMAD.IADD R8, R8, 0x1, -R0 ;  /* 0x000000010808d824 */ /* 0x000fe200078e0a00 */
[----:B------:R-:W-:Y:S02]  /*6340*/  ISETP.GE.AND P0, PT, R24, RZ, PT ;  /* 0x000000ff1800720c */ /* 0x000fe40003f06270 */
[----:B------:R-:W-:-:S07]  /*6350*/  ISETP.GE.AND P3, PT, R20, RZ, PT ;  /* 0x000000ff1400720c */ /* 0x000fce0003f66270 */
[--C-:B------:R-:W-:Y:S02]  /*6360*/  @!P6 IMAD.IADD R7, R7, 0x1, -R0.reuse ;  /* 0x000000010707e824 */ /* 0x100fe400078e0a00 */
[----:B------:R-:W-:Y:S02]  /*6370*/  @!P1 IMAD.IADD R10, R10, 0x1, -R0 ;  /* 0x000000010a0a9824 */ /* 0x000fe400078e0a00 */
[----:B------:R-:W-:Y:S02]  /*6380*/  @!P0 IMAD.MOV R8, RZ, RZ, -R8 ;  /* 0x000000ffff088224 */ /* 0x000fe400078e0a08 */
[----:B------:R-:W-:Y:S02]  /*6390*/  @!P4 IMAD.MOV R12, RZ, RZ, -R12 ;  /* 0x000000ffff0cc224 */ /* 0x000fe400078e0a0c */
[----:B------:R-:W-:Y:S01]  /*63a0*/  @!P3 IMAD.MOV R7, RZ, RZ, -R7 ;  /* 0x000000ffff07b224 */ /* 0x000fe200078e0a07 */
[----:B--2---:R-:W-:-:S05]  /*63b0*/  IABS R2, R19 ;  /* 0x0000001300027213 */ /* 0x004fca0000000000 */
[----:B------:R-:W-:-:S04]  /*63c0*/  IMAD.HI.U32 R14, R3, R2, RZ ;  /* 0x00000002030e7227 */ /* 0x000fc800078e00ff */
[----:B------:R-:W-:-:S04]  /*63d0*/  IMAD.MOV R14, RZ, RZ, -R14 ;  /* 0x000000ffff0e7224 */ /* 0x000fc800078e0a0e */
[----:B------:R-:W-:-:S05]  /*63e0*/  IMAD R2, R0, R14, R2 ;  /* 0x0000000e00027224 */ /* 0x000fca00078e0202 */
[----:B------:R-:W-:Y:S02]  /*63f0*/  ISETP.GT.U32.AND P5, PT, R0, R2, PT ;  /* 0x000000020000720c */ /* 0x000fe40003fa4070 */
[----:B------:R-:W-:Y:S02]  /*6400*/  ISETP.GE.AND P6, PT, R19, RZ, PT ;  /* 0x000000ff1300720c */ /* 0x000fe40003fc6270 */
[----:B------:R-:W2:Y:S09]  /*6410*/  LDL.LU R19, [R1+0x90] ;  /* 0x0000900001137983 */ /* 0x000eb20000300800 */
[----:B------:R-:W-:Y:S01]  /*6420*/  @!P5 IMAD.IADD R2, R2, 0x1, -R0 ;  /* 0x000000010202d824 */ /* 0x000fe200078e0a00 */
[----:B------:R-:W-:-:S13]  /*6430*/  ISETP.GT.U32.AND P5, PT, R0, R10, PT ;  /* 0x0000000a0000720c */ /* 0x000fda0003fa4070 */
[----:B------:R-:W-:Y:S01]  /*6440*/  @!P5 IMAD.IADD R10, R10, 0x1, -R0 ;  /* 0x000000010a0ad824 */ /* 0x000fe200078e0a00 */
[----:B---3--:R-:W-:Y:S02]  /*6450*/  IABS R4, R23 ;  /* 0x0000001700047213 */ /* 0x008fe40000000000 */
[----:B------:R-:W-:Y:S02]  /*6460*/  ISETP.GE.AND P1, PT, R23, RZ, PT ;  /* 0x000000ff1700720c */ /* 0x000fe40003f26270 */
[----:B------:R-:W3:Y:S04]  /*6470*/  LDL.LU R23, [R1+0x68] ;  /* 0x0000680001177983 */ /* 0x000ee80000300800 */
[----:B------:R-:W3:Y:S04]  /*6480*/  LDL.LU R21, [R1+0x6c] ;  /* 0x00006c0001157983 */ /* 0x000ee80000300800 */
[----:B------:R-:W3:Y:S04]  /*6490*/  LDL.LU R20, [R1+0x70] ;  /* 0x0000700001147983 */ /* 0x000ee80000300800 */
[----:B------:R-:W-:Y:S04]  /*64a0*/  STL [R1+0x3f4], R8 ;  /* 0x0003f40801007387 */ /* 0x000fe80000100800 */
[----:B------:R-:W-:Y:S04]  /*64b0*/  STL [R1+0x3f0], R12 ;  /* 0x0003f00c01007387 */ /* 0x000fe80000100800 */
[----:B------:R0:W-:Y:S04]  /*64c0*/  STL [R1+0x3ec], R7 ;  /* 0x0003ec0701007387 */ /* 0x0001e80000100800 */
[----:B------:R-:W3:Y:S01]  /*64d0*/  LDL.LU R24, [R1+0x74] ;  /* 0x0000740001187983 */ /* 0x000ee20000300800 */
[----:B0-----:R-:W-:-:S04]  /*64e0*/  IMAD.MOV.U32 R7, RZ, RZ, R10 ;  /* 0x000000ffff077224 */ /* 0x001fc800078e000a */
[----:B------:R-:W-:Y:S01]  /*64f0*/  @!P2 IMAD.MOV R7, RZ, RZ, -R7 ;  /* 0x000000ffff07a224 */ /* 0x000fe200078e0a07 */
[----:B----4-:R-:W-:Y:S02]  /*6500*/  IABS R11, R22 ;  /* 0x00000016000b7213 */ /* 0x010fe40000000000 */
[----:B------:R-:W-:Y:S02]  /*6510*/  ISETP.GE.AND P5, PT, R22, RZ, PT ;  /* 0x000000ff1600720c */ /* 0x000fe40003fa6270 */
[----:B------:R3:W-:Y:S04]  /*6520*/  STL [R1+0x3e8], R7 ;  /* 0x0003e80701007387 */ /* 0x0007e80000100800 */
[----:B------:R-:W4:Y:S01]  /*6530*/  LDL.LU R22, [R1+0x78] ;  /* 0x0000780001167983 */ /* 0x000f220000300800 */
[----:B------:R-:W-:-:S04]  /*6540*/  IMAD.HI.U32 R6, R3, R4, RZ ;  /* 0x0000000403067227 */ /* 0x000fc800078e00ff */
[----:B------:R-:W-:-:S04]  /*6550*/  IMAD.MOV R6, RZ, RZ, -R6 ;  /* 0x000000ffff067224 */ /* 0x000fc800078e0a06 */
[----:B------:R-:W-:-:S05]  /*6560*/  IMAD R6, R0, R6, R4 ;  /* 0x0000000600067224 */ /* 0x000fca00078e0204 */
[C---:B------:R-:W-:Y:S02]  /*6570*/  ISETP.GT.U32.AND P4, PT, R0.reuse, R6, PT ;  /* 0x000000060000720c */ /* 0x040fe40003f84070 */
[----:B------:R-:W-:Y:S02]  /*6580*/  ISETP.GT.U32.AND P0, PT, R0, R2, PT ;  /* 0x000000020000720c */ /* 0x000fe40003f04070 */
[----:B------:R-:W-:Y:S01]  /*6590*/  IABS R9, R17 ;  /* 0x0000001100097213 */ /* 0x000fe20000000000 */
[----:B------:R-:W-:-:S04]  /*65a0*/  IMAD.HI.U32 R8, R3, R11, RZ ;  /* 0x0000000b03087227 */ /* 0x000fc800078e00ff */
[----:B------:R-:W-:-:S04]  /*65b0*/  IMAD.HI.U32 R4, R3, R9, RZ ;  /* 0x0000000903047227 */ /* 0x000fc800078e00ff */
[----:B------:R-:W-:Y:S02]  /*65c0*/  @!P4 IMAD.IADD R6, R6, 0x1, -R0 ;  /* 0x000000010606c824 */ /* 0x000fe400078e0a00 */
[----:B------:R-:W-:Y:S02]  /*65d0*/  IMAD.MOV R4, RZ, RZ, -R4 ;  /* 0x000000ffff047224 */ /* 0x000fe400078e0a04 */
[----:B------:R-:W-:Y:S01]  /*65e0*/  @!P0 IMAD.IADD R2, R2, 0x1, -R0 ;  /* 0x0000000102028824 */ /* 0x000fe200078e0a00 */
[C---:B------:R-:W-:Y:S01]  /*65f0*/  ISETP.GT.U32.AND P2, PT, R0.reuse, R6, PT ;  /* 0x000000060000720c */ /* 0x040fe20003f44070 */
[----:B------:R-:W-:Y:S02]  /*6600*/  IMAD.MOV R8, RZ, RZ, -R8 ;  /* 0x000000ffff087224 */ /* 0x000fe400078e0a08 */
[C---:B------:R-:W-:Y:S02]  /*6610*/  IMAD R9, R0.reuse, R4, R9 ;  /* 0x0000000400097224 */ /* 0x040fe400078e0209 */
        /* <DEDUP_REMOVED lines=12> */
[C---:B------:R-:W-:Y:S02]  /*66e0*/  IMAD R2, R0.reuse, R2, R12 ;  /* 0x0000000200027224 */ /* 0x040fe400078e020c */
        /* <DEDUP_REMOVED lines=23> */
[----:B------:R-:W-:Y:S01]  /*6860*/  ISETP.GT.U32.AND P2, PT, R0, R8, PT ;  /* 0x000000080000720c */ /* 0x000fe20003f44070 */
[----:B------:R1:W-:Y:S04]  /*6870*/  STL [R1+0x3d8], R15 ;  /* 0x0003d80f01007387 */ /* 0x0003e80000100800 */
[----:B------:R-:W-:Y:S08]  /*6880*/  STL [R1+0x3d4], R25 ;  /* 0x0003d41901007387 */ /* 0x000ff00000100800 */
[----:B------:R-:W-:Y:S01]  /*6890*/  @!P2 IMAD.IADD R8, R8, 0x1, -R0 ;  /* 0x000000010808a824 */ /* 0x000fe200078e0a00 */
        /* <DEDUP_REMOVED lines=11> */
[C---:B------:R-:W-:Y:S01]  /*6950*/  ISETP.GT.U32.AND P6, PT, R0.reuse, R10, PT ;  /* 0x0000000a0000720c */ /* 0x040fe20003fc4070 */
[----:B------:R-:W-:Y:S01]  /*6960*/  IMAD.MOV R13, RZ, RZ, -R13 ;  /* 0x000000ffff0d7224 */ /* 0x000fe200078e0a0d */
[----:B------:R-:W-:Y:S01]  /*6970*/  ISETP.GE.AND P2, PT, R23, RZ, PT ;  /* 0x000000ff1700720c */ /* 0x000fe20003f46270 */
[----:B------:R-:W-:Y:S01]  /*6980*/  @!P3 IMAD.IADD R7, R7, 0x1, -R0 ;  /* 0x000000010707b824 */ /* 0x000fe200078e0a00 */
[C---:B------:R-:W-:Y:S01]  /*6990*/  ISETP.GT.U32.AND P3, PT, R0.reuse, R8, PT ;  /* 0x000000080000720c */ /* 0x040fe20003f64070 */
[----:B------:R0:W-:Y:S01]  /*69a0*/  STL [R1+0x3d0], R11 ;  /* 0x0003d00b01007387 */ /* 0x0001e20000100800 */
[----:B------:R-:W-:-:S03]  /*69b0*/  IMAD R4, R0, R13, R4 ;  /* 0x0000000d00047224 */ /* 0x000fc600078e0204 */
[----:B------:R-:W3:Y:S01]  /*69c0*/  LDL.LU R23, [R1+0x88] ;  /* 0x0000880001177983 */ /* 0x000ee20000300800 */
[----:B----4-:R-:W-:Y:S02]  /*69d0*/  IABS R12, R22 ;  /* 0x00000016000c7213 */ /* 0x010fe40000000000 */
[----:B------:R-:W-:-:S03]  /*69e0*/  IABS R13, R24 ;  /* 0x00000018000d7213 */ /* 0x000fc60000000000 */
[----:B-1----:R-:W-:-:S04]  /*69f0*/  IMAD.HI.U32 R15, R3, R12, RZ ;  /* 0x0000000c030f7227 */ /* 0x002fc800078e00ff */
        /* <DEDUP_REMOVED lines=35> */
[----:B0-----:R-:W-:-:S03]  /*6c30*/  IABS R11, R18 ;  /* 0x00000012000b7213 */ /* 0x001fc60000000000 */
[----:B------:R0:W-:Y:S01]  /*6c40*/  STL [R1+0x3c4], R7 ;  /* 0x0003c40701007387 */ /* 0x0001e20000100800 */
[----:B------:R-:W-:Y:S02]  /*6c50*/  @!P0 IMAD.IADD R9, R9, 0x1, -R0 ;  /* 0x0000000109098824 */ /* 0x000fe400078e0a00 */
[----:B-1----:R-:W-:Y:S02]  /*6c60*/  IMAD.MOV.U32 R8, RZ, RZ, R4 ;  /* 0x000000ffff087224 */ /* 0x002fe400078e0004 */
[----:B0-----:R-:W-:Y:S02]  /*6c70*/  IMAD.MOV.U32 R7, RZ, RZ, R10 ;  /* 0x000000ffff077224 */ /* 0x001fe400078e000a */
        /* <DEDUP_REMOVED lines=42> */
[----:B------:R-:W-:-:S05]  /*6f20*/  @!P2 IMAD.MOV R6, RZ, RZ, -R6 ;  /* 0x000000ffff06a224 */ /* 0x000fca00078e0a06 */
[----:B------:R3:W-:Y:S01]  /*6f30*/  STL [R1+0x3a0], R6 ;  /* 0x0003a00601007387 */ /* 0x0007e20000100800 */
[----:B----4-:R-:W-:Y:S02]  /*6f40*/  IABS R10, R22 ;  /* 0x00000016000a7213 */ /* 0x010fe40000000000 */
[----:B------:R-:W-:Y:S02]  /*6f50*/  ISETP.GE.AND P4, PT, R22, RZ, PT ;  /* 0x000000ff1600720c */ /* 0x000fe40003f86270 */
        /* <DEDUP_REMOVED lines=55> */
[----:B------:R0:W-:Y:S01]  /*72d0*/  STL [R1+0x284], R10 ;  /* 0x0002840a01007387 */ /* 0x0001e20000100800 */
        /* <DEDUP_REMOVED lines=12> */
[----:B------:R-:W-:Y:S01]  /*73a0*/  IMAD.MOV R13, RZ, RZ, -R13 ;  /* 0x000000ffff0d7224 */ /* 0x000fe200078e0a0d */
[----:B------:R-:W-:Y:S01]  /*73b0*/  ISETP.GE.AND P2, PT, R23, RZ, PT ;  /* 0x000000ff1700720c */ /* 0x000fe20003f46270 */
[----:B------:R-:W-:Y:S01]  /*73c0*/  @!P5 IMAD.IADD R6, R6, 0x1, -R0 ;  /* 0x000000010606d824 */ /* 0x000fe200078e0a00 */
[C---:B------:R-:W-:Y:S01]  /*73d0*/  ISETP.GT.U32.AND P5, PT, R0.reuse, R9, PT ;  /* 0x000000090000720c */ /* 0x040fe20003fa4070 */
[----:B------:R-:W3:Y:S01]  /*73e0*/  LDL.LU R23, [R1+0xbc] ;  /* 0x0000bc0001177983 */ /* 0x000ee20000300800 */
[----:B------:R-:W-:Y:S01]  /*73f0*/  IMAD R4, R0, R13, R4 ;  /* 0x0000000d00047224 */ /* 0x000fe200078e0204 */
[----:B------:R-:W-:Y:S02]  /*7400*/  IABS R13, R24 ;  /* 0x00000018000d7213 */ /* 0x000fe40000000000 */
[----:B----4-:R-:W-:-:S05]  /*7410*/  IABS R12, R22 ;  /* 0x00000016000c7213 */ /* 0x010fca0000000000 */
[----:B-1----:R-:W-:-:S04]  /*7420*/  IMAD.HI.U32 R15, R3, R12, RZ ;  /* 0x0000000c030f7227 */ /* 0x002fc800078e00ff */
        /* <DEDUP_REMOVED lines=37> */
[----:B------:R-:W-:Y:S01]  /*7680*/  IABS R10, R18 ;  /* 0x00000012000a7213 */ /* 0x000fe20000000000 */
[----:B0-----:R-:W-:Y:S02]  /*7690*/  IMAD.MOV.U32 R9, RZ, RZ, R4 ;  /* 0x000000ffff097224 */ /* 0x001fe400078e0004 */
[----:B-1----:R-:W-:Y:S02]  /*76a0*/  IMAD.MOV.U32 R6, RZ, RZ, R11 ;  /* 0x000000ffff067224 */ /* 0x002fe400078e000b */
        /* <DEDUP_REMOVED lines=101> */
[----:B------:R-:W-:Y:S01]  /*7d00*/  STL [R1+0x2fc], R11 ;  /* 0x0002fc0b01007387 */ /* 0x000fe20000100800 */
        /* <DEDUP_REMOVED lines=16> */
[----:B------:R-:W3:Y:S01]  /*7e10*/  LDL.LU R23, [R1+0xf0] ;  /* 0x0000f00001177983 */ /* 0x000ee20000300800 */
[----:B------:R-:W-:Y:S01]  /*7e20*/  IMAD R4, R0, R13, R4 ;  /* 0x0000000d00047224 */ /* 0x000fe200078e0204 */
[----:B------:R-:W-:-:S05]  /*7e30*/  IABS R13, R24 ;  /* 0x00000018000d7213 */ /* 0x000fca0000000000 */
[----:B------:R-:W-:-:S04]  /*7e40*/  IMAD.HI.U32 R9, R3, R13, RZ ;  /* 0x0000000d03097227 */ /* 0x000fc800078e00ff */
[----:B------:R-:W-:Y:S01]  /*7e50*/  @!P6 IMAD.IADD R10, R10, 0x1, -R0 ;  /* 0x000000010a0ae824 */ /* 0x000fe200078e0a00 */
[----:B----4-:R-:W-:-:S05]  /*7e60*/  IABS R12, R22 ;  /* 0x00000016000c7213 */ /* 0x010fca0000000000 */
[----:B-1----:R-:W-:-:S04]  /*7e70*/  IMAD.HI.U32 R15, R3, R12, RZ ;  /* 0x0000000c030f7227 */ /* 0x002fc800078e00ff */
[----:B------:R-:W-:-:S04]  /*7e80*/  IMAD.MOV R15, RZ, RZ, -R15 ;  /* 0x000000ffff0f7224 */ /* 0x000fc800078e0a0f */
        /* <DEDUP_REMOVED lines=16> */
[----:B------:R-:W-:-:S05]  /*7f90*/  IABS R6, R17 ;  /* 0x0000001100067213 */ /* 0x000fca0000000000 */
[----:B------:R-:W-:-:S06]  /*7fa0*/  IMAD.HI.U32 R14, R3, R6, RZ ;  /* 0x00000006030e7227 */ /* 0x000fcc00078e00ff */
[----:B------:R-:W-:Y:S01]  /*7fb0*/  @!P1 IMAD.IADD R4, R4, 0x1, -R0 ;  /* 0x0000000104049824 */ /* 0x000fe200078e0a00 */
[----:B------:R-:W-:-:S04]  /*7fc0*/  ISETP.GT.U32.AND P1, PT, R0, R7, PT ;  /* 0x000000070000720c */ /* 0x000fc80003f24070 */
[C---:B------:R-:W-:Y:S01]  /*7fd0*/  ISETP.GT.U32.AND P6, PT, R0.reuse, R4, PT ;  /* 0x000000040000720c */ /* 0x040fe20003fc4070 */
[----:B------:R-:W-:Y:S01]  /*7fe0*/  IMAD.MOV R14, RZ, RZ, -R14 ;  /* 0x000000ffff0e7224 */ /* 0x000fe200078e0a0e */
[----:B------:R-:W-:-:S03]  /*7ff0*/  ISETP.GT.U32.AND P0, PT, R0, R9, PT ;  /* 0x000000090000720c */ /* 0x000fc60003f04070 */
[----:B------:R-:W-:-:S04]  /*8000*/  IMAD R6, R0, R14, R6 ;  /* 0x0000000e00067224 */ /* 0x000fc800078e0206 */
[----:B------:R-:W-:Y:S01]  /*8010*/  @!P1 IMAD.IADD R7, R7, 0x1, -R0 ;  /* 0x0000000107079824 */ /* 0x000fe200078e0a00 */
[----:B------:R-:W-:Y:S01]  /*8020*/  ISETP.GE.AND P1, PT, R21, RZ, PT ;  /* 0x000000ff1500720c */ /* 0x000fe20003f26270 */
[----:B------:R-:W-:Y:S02]  /*8030*/  @!P5 IMAD.MOV R8, RZ, RZ, -R8 ;  /* 0x000000ffff08d224 */ /* 0x000fe400078e0a08 */
[--C-:B------:R-:W-:Y:S01]  /*8040*/  @!P6 IMAD.IADD R4, R4, 0x1, -R0.reuse ;  /* 0x000000010404e824 */ /* 0x100fe200078e0a00 */
[C---:B------:R-:W-:Y:S01]  /*8050*/  ISETP.GT.U32.AND P6, PT, R0.reuse, R6, PT ;  /* 0x000000060000720c */ /* 0x040fe20003fc4070 */
[----:B------:R-:W-:Y:S01]  /*8060*/  @!P2 IMAD.MOV R7, RZ, RZ, -R7 ;  /* 0x000000ffff07a224 */ /* 0x000fe200078e0a07 */
[----:B------:R-:W-:Y:S01]  /*8070*/  ISETP.GT.U32.AND P2, PT, R0, R12, PT ;  /* 0x0000000c0000720c */ /* 0x000fe20003f44070 */
[----:B------:R0:W-:Y:S01]  /*8080*/  STL [R1+0x308], R8 ;  /* 0x0003080801007387 */ /* 0x0001e20000100800 */
[----:B------:R-:W-:-:S03]  /*8090*/  @!P0 IMAD.IADD R9, R9, 0x1, -R0 ;  /* 0x0000000109098824 */ /* 0x000fc600078e0a00 */
[----:B------:R1:W-:Y:S01]  /*80a0*/  STL [R1+0x31c], R7 ;  /* 0x00031c0701007387 */ /* 0x0003e20000100800 */
[----:B0-----:R-:W-:Y:S01]  /*80b0*/  IMAD.MOV.U32 R8, RZ, RZ, R4 ;  /* 0x000000ffff087224 */ /* 0x001fe200078e0004 */
[----:B------:R-:W-:Y:S01]  /*80c0*/  IABS R11, R18 ;  /* 0x00000012000b7213 */ /* 0x000fe20000000000 */
[----:B-1----:R-:W-:Y:S02]  /*80d0*/  IMAD.MOV.U32 R7, RZ, RZ, R10 ;  /* 0x000000ffff077224 */ /* 0x002fe400078e000a */
[----:B------:R-:W-:Y:S02]  /*80e0*/  @!P1 IMAD.MOV R8, RZ, RZ, -R8 ;  /* 0x000000ffff089224 */ /* 0x000fe400078e0a08 */
[----:B------:R-:W-:Y:S01]  /*80f0*/  IMAD.HI.U32 R13, R3, R11, RZ ;  /* 0x0000000b030d7227 */ /* 0x000fe200078e00ff */
[----:B------:R-:W-:-:S03]  /*8100*/  ISETP.GT.U32.AND P5, PT, R0, R9, PT ;  /* 0x000000090000720c */ /* 0x000fc60003fa4070 */
[----:B------:R-:W-:Y:S01]  /*8110*/  @!P3 IMAD.MOV R7, RZ, RZ, -R7 ;  /* 0x000000ffff07b224 */ /* 0x000fe200078e0a07 */
[----:B------:R-:W-:Y:S01]  /*8120*/  STL [R1+0x324], R8 ;  /* 0x0003240801007387 */ /* 0x000fe20000100800 */
[----:B------:R-:W-:Y:S02]  /*8130*/  IMAD.MOV R13, RZ, RZ, -R13 ;  /* 0x000000ffff0d7224 */ /* 0x000fe400078e0a0d */
[--C-:B------:R-:W-:Y:S01]  /*8140*/  @!P6 IMAD.IADD R6, R6, 0x1, -R0.reuse ;  /* 0x000000010606e824 */ /* 0x100fe200078e0a00 */
[----:B------:R-:W-:Y:S01]  /*8150*/  STL [R1+0x330], R7 ;  /* 0x0003300701007387 */ /* 0x000fe20000100800 */
[----:B------:R-:W-:Y:S01]  /*8160*/  @!P2 IMAD.IADD R12, R12, 0x1, -R0 ;  /* 0x000000010c0ca824 */ /* 0x000fe200078e0a00 */
[----:B------:R-:W-:Y:S01]  /*8170*/  ISETP.GE.AND P2, PT, R18, RZ, PT ;  /* 0x000000ff1200720c */ /* 0x000fe20003f46270 */
[C---:B------:R-:W-:Y:S01]  /*8180*/  IMAD R11, R0.reuse, R13, R11 ;  /* 0x0000000d000b7224 */ /* 0x040fe200078e020b */
[----:B------:R-:W4:Y:S01]  /*8190*/  LDL.LU R18, [R1+0x128] ;  /* 0x0001280001127983 */ /* 0x000f220000300800 */
[----:B------:R-:W-:-:S03]  /*81a0*/  ISETP.GT.U32.AND P6, PT, R0, R6, PT ;  /* 0x000000060000720c */ /* 0x000fc60003fc4070 */
[----:B------:R-:W-:Y:S01]  /*81b0*/  ISETP.GT.U32.AND P1, PT, R0, R11, PT ;  /* 0x0000000b0000720c */ /* 0x000fe20003f24070 */
[----:B------:R-:W-:Y:S01]  /*81c0*/  @!P5 IMAD.IADD R9, R9, 0x1, -R0 ;  /* 0x000000010909d824 */ /* 0x000fe200078e0a00 */
[----:B------:R-:W-:-:S08]  /*81d0*/  ISETP.GE.AND P0, PT, R24, RZ, PT ;  /* 0x000000ff1800720c */ /* 0x000fd00003f06270 */
[----:B------:R-:W-:-:S03]  /*81e0*/  @!P6 IMAD.IADD R6, R6, 0x1, -R0 ;  /* 0x000000010606e824 */ /* 0x000fc600078e0a00 */
[----:B------:R-:W-:Y:S01]  /*81f0*/  @!P1 IMAD.IADD R11, R11, 0x1, -R0 ;  /* 0x000000010b0b9824 */ /* 0x000fe200078e0a00 */
[----:B------:R-:W-:Y:S02]  /*8200*/  ISETP.GE.AND P3, PT, R17, RZ, PT ;  /* 0x000000ff1100720c */ /* 0x000fe40003f66270 */
        /* <DEDUP_REMOVED lines=8> */
[----:B------:R-:W-:Y:S01]  /*8290*/  ISETP.GT.U32.AND P5, PT, R0, R11, PT ;  /* 0x0000000b0000720c */ /* 0x000fe20003fa4070 */
[----:B------:R-:W-:-:S02]  /*82a0*/  @!P0 IMAD.MOV R9, RZ, RZ, -R9 ;  /* 0x000000ffff098224 */ /* 0x000fc400078e0a09 */
[----:B------:R-:W-:Y:S02]  /*82b0*/  @!P4 IMAD.MOV R12, RZ, RZ, -R12 ;  /* 0x000000ffff0cc224 */ /* 0x000fe400078e0a0c */
[----:B------:R-:W-:-:S08]  /*82c0*/  @!P3 IMAD.MOV R6, RZ, RZ, -R6 ;  /* 0x000000ffff06b224 */ /* 0x000fd000078e0a06 */
        /* <DEDUP_REMOVED lines=16> */
[----:B------:R-:W-:Y:S01]  /*83d0*/  IMAD.HI.U32 R7, R3, R4, RZ ;  /* 0x0000000403077227 */ /* 0x000fe200078e00ff */
[----:B------:R-:W-:-:S03]  /*83e0*/  IABS R8, R20 ;  /* 0x0000001400087213 */ /* 0x000fc60000000000 */
[----:B------:R-:W-:Y:S01]  /*83f0*/  IMAD.MOV R7, RZ, RZ, -R7 ;  /* 0x000000ffff077224 */ /* 0x000fe200078e0a07 */
[----:B------:R-:W-:Y:S02]  /*8400*/  ISETP.GE.AND P3, PT, R20, RZ, PT ;  /* 0x000000ff1400720c */ /* 0x000fe40003f66270 */
[----:B------:R-:W4:Y:S01]  /*8410*/  LDL.LU R20, [R1+0x118] ;  /* 0x0001180001147983 */ /* 0x000f220000300800 */
[----:B------:R-:W-:-:S05]  /*8420*/  IMAD R7, R0, R7, R4 ;  /* 0x0000000700077224 */ /* 0x000fca00078e0204 */
[C---:B------:R-:W-:Y:S02]  /*8430*/  ISETP.GT.U32.AND P4, PT, R0.reuse, R7, PT ;  /* 0x000000070000720c */ /* 0x040fe40003f84070 */
[----:B------:R-:W-:Y:S01]  /*8440*/  ISETP.GT.U32.AND P0, PT, R0, R2, PT ;  /* 0x000000020000720c */ /* 0x000fe20003f04070 */
[----:B------:R-:W-:-:S04]  /*8450*/  IMAD.HI.U32 R4, R3, R8, RZ ;  /* 0x0000000803047227 */ /* 0x000fc800078e00ff */
[----:B------:R-:W-:-:S06]  /*8460*/  IMAD.HI.U32 R9, R3, R10, RZ ;  /* 0x0000000a03097227 */ /* 0x000fcc00078e00ff */
[----:B------:R-:W-:Y:S02]  /*8470*/  @!P4 IMAD.IADD R7, R7, 0x1, -R0 ;  /* 0x000000010707c824 */ /* 0x000fe400078e0a00 */
[----:B------:R-:W-:Y:S02]  /*8480*/  IMAD.MOV R4, RZ, RZ, -R4 ;  /* 0x000000ffff047224 */ /* 0x000fe400078e0a04 */
[----:B------:R-:W-:Y:S01]  /*8490*/  @!P0 IMAD.IADD R2, R2, 0x1, -R0 ;  /* 0x0000000102028824 */ /* 0x000fe200078e0a00 */
[C---:B------:R-:W-:Y:S01]  /*84a0*/  ISETP.GT.U32.AND P2, PT, R0.reuse, R7, PT ;  /* 0x000000070000720c */ /* 0x040fe20003f44070 */
[----:B------:R-:W-:Y:S02]  /*84b0*/  IMAD.MOV R9, RZ, RZ, -R9 ;  /* 0x000000ffff097224 */ /* 0x000fe400078e0a09 */
[----:B------:R-:W-:Y:S02]  /*84c0*/  IMAD R8, R0, R4, R8 ;  /* 0x0000000400087224 */ /* 0x000fe400078e0208 */
[----:B------:R-:W-:-:S02]  /*84d0*/  IMAD.MOV.U32 R14, RZ, RZ, R2 ;  /* 0x000000ffff0e7224 */ /* 0x000fc400078e0002 */
[C---:B------:R-:W-:Y:S02]  /*84e0*/  IMAD R10, R0.reuse, R9, R10 ;  /* 0x00000009000a7224 */ /* 0x040fe400078e020a */
[----:B------:R-:W-:Y:S01]  /*84f0*/  @!P6 IMAD.MOV R14, RZ, RZ, -R14 ;  /* 0x000000ffff0ee224 */ /* 0x000fe200078e0a0e */
[----:B------:R-:W-:-:S03]  /*8500*/  ISETP.GT.U32.AND P6, PT, R0, R8, PT ;  /* 0x000000080000720c */ /* 0x000fc60003fc4070 */
[----:B------:R-:W-:Y:S01]  /*8510*/  @!P2 IMAD.IADD R7, R7, 0x1, -R0 ;  /* 0x000000010707a824 */ /* 0x000fe200078e0a00 */
[----:B------:R-:W-:Y:S01]  /*8520*/  ISETP.GT.U32.AND P2, PT, R0, R10, PT ;  /* 0x0000000a0000720c */ /* 0x000fe20003f44070 */
[----:B------:R0:W-:Y:S01]  /*8530*/  STL [R1+0x354], R14 ;  /* 0x0003540e01007387 */ /* 0x0001e20000100800 */
[----:B------:R-:W-:-:S05]  /*8540*/  IABS R12, R18 ;  /* 0x00000012000c7213 */ /* 0x000fca0000000000 */
[----:B------:R-:W-:-:S04]  /*8550*/  IMAD.HI.U32 R2, R3, R12, RZ ;  /* 0x0000000c03027227 */ /* 0x000fc800078e00ff */
[----:B------:R-:W-:Y:S02]  /*8560*/  IMAD.MOV R2, RZ, RZ, -R2 ;  /* 0x000000ffff027224 */ /* 0x000fe400078e0a02 */
[----:B------:R-:W-:Y:S02]  /*8570*/  @!P6 IMAD.IADD R8, R8, 0x1, -R0 ;  /* 0x000000010808e824 */ /* 0x000fe400078e0a00 */
[----:B------:R-:W-:Y:S01]  /*8580*/  IMAD R2, R0, R2, R12 ;  /* 0x0000000200027224 */ /* 0x000fe200078e020c */
[----:B------:R-:W-:Y:S01]  /*8590*/  ISETP.GE.AND P0, PT, R18, RZ, PT ;  /* 0x000000ff1200720c */ /* 0x000fe20003f06270 */
[----:B------:R-:W-:Y:S01]  /*85a0*/  @!P2 IMAD.IADD R10, R10, 0x1, -R0 ;  /* 0x000000010a0aa824 */ /* 0x000fe200078e0a00 */
[----:B------:R-:W4:Y:S01]  /*85b0*/  LDL.LU R18, [R1+0x11c] ;  /* 0x00011c0001127983 */ /* 0x000f220000300800 */
[C---:B------:R-:W-:Y:S02]  /*85c0*/  ISETP.GT.U32.AND P2, PT, R0.reuse, R8, PT ;  /* 0x000000080000720c */ /* 0x040fe40003f44070 */
[----:B------:R-:W-:Y:S01]  /*85d0*/  ISETP.GT.U32.AND P6, PT, R0, R2, PT ;  /* 0x000000020000720c */ /* 0x000fe20003fc4070 */
[----:B------:R-:W-:-:S04]  /*85e0*/  IMAD.MOV.U32 R15, RZ, RZ, R7 ;  /* 0x000000ffff0f7224 */ /* 0x000fc800078e0007 */
[----:B------:R-:W-:Y:S01]  /*85f0*/  @!P1 IMAD.MOV R15, RZ, RZ, -R15 ;  /* 0x000000ffff0f9224 */ /* 0x000fe200078e0a0f */
[----:B------:R-:W-:-:S05]  /*8600*/  ISETP.GT.U32.AND P1, PT, R0, R10, PT ;  /* 0x0000000a0000720c */ /* 0x000fca0003f24070 */
[--C-:B------:R-:W-:Y:S02]  /*8610*/  @!P2 IMAD.IADD R8, R8, 0x1, -R0.reuse ;  /* 0x000000010808a824 */ /* 0x100fe400078e0a00 */
[----:B------:R-:W-:Y:S02]  /*8620*/  @!P6 IMAD.IADD R2, R2, 0x1, -R0 ;  /* 0x000000010202e824 */ /* 0x000fe400078e0a00 */
[----:B------:R-:W-:-:S03]  /*8630*/  IMAD.MOV.U32 R25, RZ, RZ, R8 ;  /* 0x000000ffff197224 */ /* 0x000fc600078e0008 */
[----:B------:R-:W-:Y:S01]  /*8640*/  ISETP.GT.U32.AND P6, PT, R0, R2, PT ;  /* 0x000000020000720c */ /* 0x000fe20003fc4070 */
[----:B------:R-:W-:Y:S02]  /*8650*/  @!P3 IMAD.MOV R25, RZ, RZ, -R25 ;  /* 0x000000ffff19b224 */ /* 0x000fe400078e0a19 */
[----:B------:R-:W-:Y:S01]  /*8660*/  @!P1 IMAD.IADD R10, R10, 0x1, -R0 ;  /* 0x000000010a0a9824 */ /* 0x000fe200078e0a00 */
[----:B--2---:R-:W-:Y:S02]  /*8670*/  ISETP.GE.AND P4, PT, R19, RZ, PT ;  /* 0x000000ff1300720c */ /* 0x004fe40003f86270 */
[----:B------:R-:W-:Y:S02]  /*8680*/  IABS R9, R19 ;  /* 0x0000001300097213 */ /* 0x000fe40000000000 */
[----:B------:R-:W2:Y:S03]  /*8690*/  LDL.LU R19, [R1+0x120] ;  /* 0x0001200001137983 */ /* 0x000ea60000300800 */
[----:B------:R-:W-:-:S04]  /*86a0*/  IMAD.HI.U32 R13, R3, R9, RZ ;  /* 0x00000009030d7227 */ /* 0x000fc800078e00ff */
[----:B------:R-:W-:-:S04]  /*86b0*/  IMAD.MOV R13, RZ, RZ, -R13 ;  /* 0x000000ffff0d7224 */ /* 0x000fc800078e0a0d */
[----:B------:R-:W-:-:S05]  /*86c0*/  IMAD R9, R0, R13, R9 ;  /* 0x0000000d00097224 */ /* 0x000fca00078e0209 */
[----:B------:R-:W-:Y:S01]  /*86d0*/  ISETP.GT.U32.AND P2, PT, R0, R9, PT ;  /* 0x000000090000720c */ /* 0x000fe20003f44070 */
[----:B------:R-:W-:Y:S02]  /*86e0*/  @!P6 IMAD.IADD R2, R2, 0x1, -R0 ;  /* 0x000000010202e824 */ /* 0x000fe400078e0a00 */
[----:B------:R-:W-:Y:S01]  /*86f0*/  @!P5 IMAD.MOV R10, RZ, RZ, -R10 ;  /* 0x000000ffff0ad224 */ /* 0x000fe200078e0a0a */
[----:B------:R1:W-:Y:S04]  /*8700*/  STL [R1+0x36c], R15 ;  /* 0x00036c0f01007387 */ /* 0x0003e80000100800 */
[----:B------:R-:W-:Y:S05]  /*8710*/  STL [R1+0x370], R25 ;  /* 0x0003701901007387 */ /* 0x000fea0000100800 */
        /* <DEDUP_REMOVED lines=44> */
[----:B------:R-:W-:-:S05]  /*89e0*/  @!P1 IMAD.IADD R4, R4, 0x1, -R0 ;  /* 0x0000000104049824 */ /* 0x000fca00078e0a00 */
[C---:B------:R-:W-:Y:S01]  /*89f0*/  ISETP.GT.U32.AND P6, PT, R0.reuse, R4, PT ;  /* 0x000000040000720c */ /* 0x040fe20003fc4070 */
[----:B------:R-:W-:Y:S01]  /*8a00*/  IMAD.MOV R14, RZ, RZ, -R14 ;  /* 0x000000ffff0e7224 */ /* 0x000fe200078e0a0e */
[----:B------:R-:W-:-:S03]  /*8a10*/  ISETP.GT.U32.AND P1, PT, R0, R6, PT ;  /* 0x000000060000720c */ /* 0x000fc60003f24070 */
[----:B------:R-:W-:-:S08]  /*8a20*/  IMAD R7, R0, R14, R7 ;  /* 0x0000000e00077224 */ /* 0x000fd000078e0207 */
[--C-:B------:R-:W-:Y:S01]  /*8a30*/  @!P6 IMAD.IADD R4, R4, 0x1, -R0.reuse ;  /* 0x000000010404e824 */ /* 0x100fe200078e0a00 */
[----:B------:R-:W-:Y:S01]  /*8a40*/  ISETP.GT.U32.AND P6, PT, R0, R7, PT ;  /* 0x000000070000720c */ /* 0x000fe20003fc4070 */
[----:B------:R-:W-:Y:S01]  /*8a50*/  @!P1 IMAD.IADD R6, R6, 0x1, -R0 ;  /* 0x0000000106069824 */ /* 0x000fe200078e0a00 */
[----:B------:R-:W-:Y:S01]  /*8a60*/  ISETP.GE.AND P1, PT, R21, RZ, PT ;  /* 0x000000ff1500720c */ /* 0x000fe20003f26270 */
[----:B------:R-:W-:Y:S02]  /*8a70*/  @!P4 IMAD.MOV R9, RZ, RZ, -R9 ;  /* 0x000000ffff09c224 */ /* 0x000fe400078e0a09 */
[----:B------:R-:W-:Y:S01]  /*8a80*/  @!P2 IMAD.MOV R6, RZ, RZ, -R6 ;  /* 0x000000ffff06a224 */ /* 0x000fe200078e0a06 */
[----:B------:R-:W-:-:S07]  /*8a90*/  ISETP.GT.U32.AND P2, PT, R0, R12, PT ;  /* 0x0000000c0000720c */ /* 0x000fce0003f44070 */
[----:B------:R-:W-:Y:S01]  /*8aa0*/  @!P6 IMAD.IADD R7, R7, 0x1, -R0 ;  /* 0x000000010707e824 */ /* 0x000fe200078e0a00 */
[----:B------:R0:W-:Y:S04]  /*8ab0*/  STL [R1+0x388], R9 ;  /* 0x0003880901007387 */ /* 0x0001e80000100800 */
[C---:B------:R-:W-:Y:S01]  /*8ac0*/  ISETP.GT.U32.AND P6, PT, R0.reuse, R7, PT ;  /* 0x000000070000720c */ /* 0x040fe20003fc4070 */
[----:B------:R1:W-:Y:S01]  /*8ad0*/  STL [R1+0x38c], R6 ;  /* 0x00038c0601007387 */ /* 0x0003e20000100800 */
[----:B0-----:R-:W-:Y:S01]  /*8ae0*/  IMAD.MOV.U32 R9, RZ, RZ, R4 ;  /* 0x000000ffff097224 */ /* 0x001fe200078e0004 */
[----:B------:R-:W-:Y:S01]  /*8af0*/  ISETP.GT.U32.AND P0, PT, R0, R8, PT ;  /* 0x000000080000720c */ /* 0x000fe20003f04070 */
[----:B-1----:R-:W-:Y:S02]  /*8b00*/  IMAD.MOV.U32 R6, RZ, RZ, R11 ;  /* 0x000000ffff067224 */ /* 0x002fe400078e000b */
[----:B------:R-:W-:-:S02]  /*8b10*/  @!P1 IMAD.MOV R9, RZ, RZ, -R9 ;  /* 0x000000ffff099224 */ /* 0x000fc400078e0a09 */
[----:B------:R-:W-:Y:S01]  /*8b20*/  @!P5 IMAD.MOV R6, RZ, RZ, -R6 ;  /* 0x000000ffff06d224 */ /* 0x000fe200078e0a06 */
[----:B------:R-:W-:Y:S01]  /*8b30*/  IABS R10, R18 ;  /* 0x00000012000a7213 */ /* 0x000fe20000000000 */
[--C-:B------:R-:W-:Y:S01]  /*8b40*/  @!P2 IMAD.IADD R12, R12, 0x1, -R0.reuse ;  /* 0x000000010c0ca824 */ /* 0x100fe200078e0a00 */
[----:B------:R-:W-:Y:S01]  /*8b50*/  STL [R1+0x394], R9 ;  /* 0x0003940901007387 */ /* 0x000fe20000100800 */
[----:B------:R-:W-:Y:S01]  /*8b60*/  ISETP.GE.AND P2, PT, R18, RZ, PT ;  /* 0x000000ff1200720c */ /* 0x000fe20003f46270 */
[--C-:B------:R-:W-:Y:S02]  /*8b70*/  @!P6 IMAD.IADD R7, R7, 0x1, -R0.reuse ;  /* 0x000000010707e824 */ /* 0x100fe400078e0a00 */
[----:B------:R-:W-:Y:S04]  /*8b80*/  STL [R1+0x398], R6 ;  /* 0x0003980601007387 */ /* 0x000fe80000100800 */
[----:B------:R-:W4:Y:S01]  /*8b90*/  LDL.LU R18, [R1+0x15c] ;  /* 0x00015c0001127983 */ /* 0x000f220000300800 */
[----:B------:R-:W-:-:S02]  /*8ba0*/  @!P0 IMAD.IADD R8, R8, 0x1, -R0 ;  /* 0x0000000108088824 */ /* 0x000fc400078e0a00 */
[----:B------:R-:W-:-:S03]  /*8bb0*/  IMAD.HI.U32 R13, R3, R10, RZ ;  /* 0x0000000a030d7227 */ /* 0x000fc600078e00ff */
[----:B------:R-:W-:Y:S01]  /*8bc0*/  ISETP.GT.U32.AND P4, PT, R0, R8, PT ;  /* 0x000000080000720c */ /* 0x000fe20003f84070 */
[----:B------:R-:W-:Y:S01]  /*8bd0*/  IMAD.MOV R13, RZ, RZ, -R13 ;  /* 0x000000ffff0d7224 */ /* 0x000fe200078e0a0d */
[----:B--2---:R-:W-:Y:S02]  /*8be0*/  IABS R2, R19 ;  /* 0x0000001300027213 */ /* 0x004fe40000000000 */
[----:B------:R-:W-:Y:S02]  /*8bf0*/  ISETP.GE.AND P6, PT, R19, RZ, PT ;  /* 0x000000ff1300720c */ /* 0x000fe40003fc6270 */
[----:B------:R-:W2:Y:S01]  /*8c00*/  LDL.LU R19, [R1+0x160] ;  /* 0x0001600001137983 */ /* 0x000ea20000300800 */
[----:B------:R-:W-:-:S04]  /*8c10*/  IMAD.HI.U32 R14, R3, R2, RZ ;  /* 0x00000002030e7227 */ /* 0x000fc800078e00ff */
[----:B------:R-:W-:Y:S02]  /*8c20*/  IMAD R10, R0, R13, R10 ;  /* 0x0000000d000a7224 */ /* 0x000fe400078e020a */
[----:B------:R-:W-:-:S03]  /*8c30*/  IMAD.MOV R14, RZ, RZ, -R14 ;  /* 0x000000ffff0e7224 */ /* 0x000fc600078e0a0e */
[C---:B------:R-:W-:Y:S01]  /*8c40*/  ISETP.GT.U32.AND P1, PT, R0.reuse, R10, PT ;  /* 0x0000000a0000720c */ /* 0x040fe20003f24070 */
[----:B------:R-:W-:Y:S02]  /*8c50*/  IMAD R2, R0, R14, R2 ;  /* 0x0000000e00027224 */ /* 0x000fe400078e0202 */
[----:B------:R-:W-:-:S03]  /*8c60*/  @!P4 IMAD.IADD R8, R8, 0x1, -R0 ;  /* 0x000000010808c824 */ /* 0x000fc600078e0a00 */
[----:B------:R-:W-:Y:S02]  /*8c70*/  ISETP.GT.U32.AND P4, PT, R0, R2, PT ;  /* 0x000000020000720c */ /* 0x000fe40003f84070 */
[----:B------:R-:W-:Y:S02]  /*8c80*/  ISETP.GE.AND P0, PT, R24, RZ, PT ;  /* 0x000000ff1800720c */ /* 0x000fe40003f06270 */
[----:B------:R-:W-:-:S03]  /*8c90*/  ISETP.GE.AND P5, PT, R20, RZ, PT ;  /* 0x000000ff1400720c */ /* 0x000fc60003fa6270 */
[----:B------:R-:W-:-:S06]  /*8ca0*/  @!P1 IMAD.IADD R10, R10, 0x1, -R0 ;  /* 0x000000010a0a9824 */ /* 0x000fcc00078e0a00 */
[----:B------:R-:W-:Y:S01]  /*8cb0*/  @!P4 IMAD.IADD R2, R2, 0x1, -R0 ;  /* 0x000000010202c824 */ /* 0x000fe200078e0a00 */
[----:B------:R-:W-:Y:S01]  /*8cc0*/  ISETP.GT.U32.AND P4, PT, R0, R10, PT ;  /* 0x0000000a0000720c */ /* 0x000fe20003f84070 */
[----:B------:R-:W-:Y:S02]  /*8cd0*/  @!P0 IMAD.MOV R8, RZ, RZ, -R8 ;  /* 0x000000ffff088224 */ /* 0x000fe400078e0a08 */
        /* <DEDUP_REMOVED lines=18> */
[----:B------:R-:W-:Y:S02]  /*8e00*/  IABS R9, R17 ;  /* 0x0000001100097213 */ /* 0x000fe40000000000 */
[----:B------:R-:W-:Y:S02]  /*8e10*/  ISETP.GE.AND P5, PT, R17, RZ, PT ;  /* 0x000000ff1100720c */ /* 0x000fe40003fa6270 */
[----:B------:R-:W4:Y:S01]  /*8e20*/  LDL.LU R17, [R1+0x14c] ;  /* 0x00014c0001117983 */ /* 0x000f220000300800 */
[----:B------:R-:W-:-:S04]  /*8e30*/  IMAD.HI.U32 R6, R3, R4, RZ ;  /* 0x0000000403067227 */ /* 0x000fc800078e00ff */
[----:B------:R-:W-:Y:S01]  /*8e40*/  IMAD.MOV R6, RZ, RZ, -R6 ;  /* 0x000000ffff067224 */ /* 0x000fe200078e0a06 */
[----:B------:R-:W-:-:S03]  /*8e50*/  ISETP.GT.U32.AND P0, PT, R0, R2, PT ;  /* 0x000000020000720c */ /* 0x000fc60003f04070 */
[----:B------:R-:W-:-:S05]  /*8e60*/  IMAD R6, R0, R6, R4 ;  /* 0x0000000600067224 */ /* 0x000fca00078e0204 */
[----:B------:R-:W-:-:S05]  /*8e70*/  ISETP.GT.U32.AND P3, PT, R0, R6, PT ;  /* 0x000000060000720c */ /* 0x000fca0003f64070 */
[----:B------:R-:W-:Y:S02]  /*8e80*/  @!P0 IMAD.IADD R2, R2, 0x1, -R0 ;  /* 0x0000000102028824 */ /* 0x000fe400078e0a00 */
[----:B------:R-:W-:-:S04]  /*8e90*/  IMAD.HI.U32 R8, R3, R11, RZ ;  /* 0x0000000b03087227 */ /* 0x000fc800078e00ff */
[----:B------:R-:W-:Y:S02]  /*8ea0*/  IMAD.MOV.U32 R14, RZ, RZ, R2 ;  /* 0x000000ffff0e7224 */ /* 0x000fe400078e0002 */
[----:B------:R-:W-:Y:S02]  /*8eb0*/  @!P3 IMAD.IADD R6, R6, 0x1, -R0 ;  /* 0x000000010606b824 */ /* 0x000fe400078e0a00 */
[----:B------:R-:W-:-:S03]  /*8ec0*/  IMAD.HI.U32 R4, R3, R9, RZ ;  /* 0x0000000903047227 */ /* 0x000fc600078e00ff */
[C---:B------:R-:W-:Y:S01]  /*8ed0*/  ISETP.GT.U32.AND P2, PT, R0.reuse, R6, PT ;  /* 0x000000060000720c */ /* 0x040fe20003f44070 */
[----:B------:R-:W-:Y:S02]  /*8ee0*/  @!P6 IMAD.MOV R14, RZ, RZ, -R14 ;  /* 0x000000ffff0ee224 */ /* 0x000fe400078e0a0e */
[----:B------:R-:W-:Y:S02]  /*8ef0*/  IMAD.MOV R8, RZ, RZ, -R8 ;  /* 0x000000ffff087224 */ /* 0x000fe400078e0a08 */
[----:B------:R-:W-:Y:S01]  /*8f00*/  IMAD.MOV R4, RZ, RZ, -R4 ;  /* 0x000000ffff047224 */ /* 0x000fe200078e0a04 */
[----:B------:R0:W-:Y:S01]  /*8f10*/  STL [R1+0x368], R14 ;  /* 0x0003680e01007387 */ /* 0x0001e20000100800 */
[C---:B------:R-:W-:Y:S02]  /*8f20*/  IMAD R11, R0.reuse, R8, R11 ;  /* 0x00000008000b7224 */ /* 0x040fe400078e020b */
[----:B------:R-:W-:-:S05]  /*8f30*/  IMAD R9, R0, R4, R9 ;  /* 0x0000000400097224 */ /* 0x000fca00078e0209 */
[----:B------:R-:W-:Y:S01]  /*8f40*/  ISETP.GT.U32.AND P6, PT, R0, R9, PT ;  /* 0x000000090000720c */ /* 0x000fe20003fc4070 */
[--C-:B------:R-:W-:Y:S01]  /*8f50*/  @!P2 IMAD.IADD R6, R6, 0x1, -R0.reuse ;  /* 0x000000010606a824 */ /* 0x100fe200078e0a00 */
[----:B------:R-:W-:Y:S02]  /*8f60*/  ISETP.GT.U32.AND P2, PT, R0, R11, PT ;  /* 0x0000000b0000720c */ /* 0x000fe40003f44070 */
[----:B------:R-:W-:Y:S02]  /*8f70*/  ISETP.GE.AND P0, PT, R18, RZ, PT ;  /* 0x000000ff1200720c */ /* 0x000fe40003f06270 */
[----:B------:R-:W-:Y:S02]  /*8f80*/  IABS R12, R18 ;  /* 0x00000012000c7213 */ /* 0x000fe40000000000 */
[----:B------:R-:W4:Y:S05]  /*8f90*/  LDL.LU R18, [R1+0x150] ;  /* 0x0001500001127983 */ /* 0x000f2a0000300800 */
[----:B------:R-:W-:-:S02]  /*8fa0*/  @!P6 IMAD.IADD R9, R9, 0x1, -R0 ;  /* 0x000000010909e824 */ /* 0x000fc400078e0a00 */
[----:B------:R-:W-:Y:S01]  /*8fb0*/  IMAD.HI.U32 R2, R3, R12, RZ ;  /* 0x0000000c03027227 */ /* 0x000fe200078e00ff */
[----:B--2---:R-:W-:Y:S02]  /*8fc0*/  ISETP.GE.AND P3, PT, R19, RZ, PT ;  /* 0x000000ff1300720c */ /* 0x004fe40003f66270 */
[----:B------:R-:W-:Y:S02]  /*8fd0*/  IABS R8, R19 ;  /* 0x0000001300087213 */ /* 0x000fe40000000000 */
[----:B------:R-:W2:Y:S01]  /*8fe0*/  LDL.LU R19, [R1+0x154] ;  /* 0x0001540001137983 */ /* 0x000ea20000300800 */
[----:B------:R-:W-:Y:S01]  /*8ff0*/  @!P2 IMAD.IADD R11, R11, 0x1, -R0 ;  /* 0x000000010b0ba824 */ /* 0x000fe200078e0a00 */
[----:B------:R-:W-:Y:S01]  /*9000*/  ISETP.GT.U32.AND P2, PT, R0, R9, PT ;  /* 0x000000090000720c */ /* 0x000fe20003f44070 */
[----:B------:R-:W-:-:S04]  /*9010*/  IMAD.HI.U32 R13, R3, R8, RZ ;  /* 0x00000008030d7227 */ /* 0x000fc800078e00ff */
[----:B------:R-:W-:Y:S02]  /*9020*/  IMAD.MOV R2, RZ, RZ, -R2 ;  /* 0x000000ffff027224 */ /* 0x000fe400078e0a02 */
[----:B------:R-:W-:Y:S02]  /*9030*/  IMAD.MOV.U32 R15, RZ, RZ, R6 ;  /* 0x000000ffff0f7224 */ /* 0x000fe400078e0006 */
[----:B------:R-:W-:Y:S02]  /*9040*/  IMAD.MOV R13, RZ, RZ, -R13 ;  /* 0x000000ffff0d7224 */ /* 0x000fe400078e0a0d */
[C---:B------:R-:W-:Y:S02]  /*9050*/  IMAD R2, R0.reuse, R2, R12 ;  /* 0x0000000200027224 */ /* 0x040fe400078e020c */
[----:B------:R-:W-:Y:S01]  /*9060*/  @!P1 IMAD.MOV R15, RZ, RZ, -R15 ;  /* 0x000000ffff0f9224 */ /* 0x000fe200078e0a0f */
[C---:B------:R-:W-:Y:S01]  /*9070*/  ISETP.GT.U32.AND P1, PT, R0.reuse, R11, PT ;  /* 0x0000000b0000720c */ /* 0x040fe20003f24070 */
[C---:B------:R-:W-:Y:S01]  /*9080*/  IMAD R8, R0.reuse, R13, R8 ;  /* 0x0000000d00087224 */ /* 0x040fe200078e0208 */
[----:B------:R-:W-:Y:S01]  /*9090*/  ISETP.GT.U32.AND P6, PT, R0, R2, PT ;  /* 0x000000020000720c */ /* 0x000fe20003fc4070 */
[----:B------:R-:W-:-:S03]  /*90a0*/  @!P2 IMAD.IADD R9, R9, 0x1, -R0 ;  /* 0x000000010909a824 */ /* 0x000fc600078e0a00 */
[----:B------:R-:W-:Y:S01]  /*90b0*/  ISETP.GT.U32.AND P2, PT, R0, R8, PT ;  /* 0x000000080000720c */ /* 0x000fe20003f44070 */
[----:B------:R-:W-:-:S06]  /*90c0*/  IMAD.MOV.U32 R25, RZ, RZ, R9 ;  /* 0x000000ffff197224 */ /* 0x000fcc00078e0009 */
[--C-:B------:R-:W-:Y:S02]  /*90d0*/  @!P1 IMAD.IADD R11, R11, 0x1, -R0.reuse ;  /* 0x000000010b0b9824 */ /* 0x100fe400078e0a00 */
[----:B------:R-:W-:Y:S02]  /*90e0*/  @!P5 IMAD.MOV R25, RZ, RZ, -R25 ;  /* 0x000000ffff19d224 */ /* 0x000fe400078e0a19 */
[--C-:B------:R-:W-:Y:S02]  /*90f0*/  @!P6 IMAD.IADD R2, R2, 0x1, -R0.reuse ;  /* 0x000000010202e824 */ /* 0x100fe400078e0a00 */
[----:B------:R-:W-:Y:S01]  /*9100*/  @!P4 IMAD.MOV R11, RZ, RZ, -R11 ;  /* 0x000000ffff0bc224 */ /* 0x000fe200078e0a0b */
[----:B------:R1:W-:Y:S01]  /*9110*/  STL [R1+0x364], R15 ;  /* 0x0003640f01007387 */ /* 0x0003e20000100800 */
[--C-:B------:R-:W-:Y:S01]  /*9120*/  @!P2 IMAD.IADD R8, R8, 0x1, -R0.reuse ;  /* 0x000000010808a824 */ /* 0x100fe200078e0a00 */
[----:B------:R-:W-:Y:S02]  /*9130*/  ISETP.GT.U32.AND P6, PT, R0, R2, PT ;  /* 0x000000020000720c */ /* 0x000fe40003fc4070 */
[----:B------:R-:W-:Y:S04]  /*9140*/  STL [R1+0x360], R25 ;  /* 0x0003601901007387 */ /* 0x000fe80000100800 */
[----:B------:R-:W-:Y:S07]  /*9150*/  STL [R1+0x35c], R11 ;  /* 0x00035c0b01007387 */ /* 0x000fee0000100800 */
[----:B------:R-:W-:Y:S01]  /*9160*/  @!P6 IMAD.IADD R2, R2, 0x1, -R0 ;  /* 0x000000010202e824 */ /* 0x000fe200078e0a00 */
[----:B---3--:R-:W-:-:S05]  /*9170*/  IABS R7, R23 ;  /* 0x0000001700077213 */ /* 0x008fca0000000000 */
[----:B0-----:R-:W-:Y:S01]  /*9180*/  IMAD.HI.U32 R14, R3, R7, RZ ;  /* 0x00000007030e7227 */ /* 0x001fe200078e00ff */
[----:B------:R-:W-:-:S03]  /*9190*/  IABS R10, R20 ;  /* 0x00000014000a7213 */ /* 0x000fc60000000000 */
[----:B------:R-:W-:Y:S01]  /*91a0*/  IMAD.MOV R14, RZ, RZ, -R14 ;  /* 0x000000ffff0e7224 */ /* 0x000fe200078e0a0e */
[----:B------:R-:W-:Y:S02]  /*91b0*/  ISETP.GE.AND P2, PT, R23, RZ, PT ;  /* 0x000000ff1700720c */ /* 0x000fe40003f46270 */
[----:B------:R-:W3:Y:S01]  /*91c0*/  LDL.LU R23, [R1+0x158] ;  /* 0x0001580001177983 */ /* 0x000ee20000300800 */
        /* <DEDUP_REMOVED lines=8> */
[----:B------:R-:W-:Y:S02]  /*9250*/  IMAD.MOV R13, RZ, RZ, -R13 ;  /* 0x000000ffff0d7224 */ /* 0x000fe400078e0a0d */
[----:B------:R-:W-:Y:S01]  /*9260*/  @!P5 IMAD.IADD R7, R7, 0x1, -R0 ;  /* 0x000000010707d824 */ /* 0x000fe200078e0a00 */
[C---:B------:R-:W-:Y:S01]  /*9270*/  ISETP.GT.U32.AND P5, PT, R0.reuse, R8, PT ;  /* 0x000000080000720c */ /* 0x040fe20003fa4070 */
[----:B------:R-:W-:Y:S01]  /*9280*/  IMAD R4, R0, R13, R4 ;  /* 0x0000000d00047224 */ /* 0x000fe200078e0204 */
[----:B------:R-:W-:-:S05]  /*9290*/  IABS R13, R24 ;  /* 0x00000018000d7213 */ /* 0x000fca0000000000 */
[----:B------:R-:W-:-:S04]  /*92a0*/  IMAD.HI.U32 R9, R3, R13, RZ ;  /* 0x0000000d03097227 */ /* 0x000fc800078e00ff */
[--C-:B------:R-:W-:Y:S02]  /*92b0*/  @!P6 IMAD.IADD R10, R10, 0x1, -R0.reuse ;  /* 0x000000010a0ae824 */ /* 0x100fe400078e0a00 */
[----:B------:R-:W-:Y:S02]  /*92c0*/  IMAD.MOV R9, RZ, RZ, -R9 ;  /* 0x000000ffff097224 */ /* 0x000fe400078e0a09 */
[----:B------:R-:W-:Y:S01]  /*92d0*/  @!P5 IMAD.IADD R8, R8, 0x1, -R0 ;  /* 0x000000010808d824 */ /* 0x000fe200078e0a00 */
[----:B------:R-:W-:Y:S02]  /*92e0*/  ISETP.GT.U32.AND P4, PT, R0, R10, PT ;  /* 0x0000000a0000720c */ /* 0x000fe40003f84070 */
[----:B----4-:R-:W-:-:S05]  /*92f0*/  IABS R12, R22 ;  /* 0x00000016000c7213 */ /* 0x010fca0000000000 */
[----:B-1----:R-:W-:-:S04]  /*9300*/  IMAD.HI.U32 R15, R3, R12, RZ ;  /* 0x0000000c030f7227 */ /* 0x002fc800078e00ff */
[----:B------:R-:W-:-:S04]  /*9310*/  IMAD.MOV R15, RZ, RZ, -R15 ;  /* 0x000000ffff0f7224 */ /* 0x000fc800078e0a0f */
[C---:B------:R-:W-:Y:S02]  /*9320*/  IMAD R12, R0.reuse, R15, R12 ;  /* 0x0000000f000c7224 */ /* 0x040fe400078e020c */
[----:B------:R-:W-:-:S03]  /*9330*/  IMAD R9, R0, R9, R13 ;  /* 0x0000000900097224 */ /* 0x000fc600078e020d */
[----:B------:R-:W-:Y:S01]  /*9340*/  ISETP.GT.U32.AND P5, PT, R0, R12, PT ;  /* 0x0000000c0000720c */ /* 0x000fe20003fa4070 */
[----:B------:R-:W-:-:S04]  /*9350*/  IMAD.MOV.U32 R13, RZ, RZ, R2 ;  /* 0x000000ffff0d7224 */ /* 0x000fc800078e0002 */
[----:B------:R-:W-:Y:S02]  /*9360*/  @!P0 IMAD.MOV R13, RZ, RZ, -R13 ;  /* 0x000000ffff0d8224 */ /* 0x000fe400078e0a0d */
[--C-:B------:R-:W-:Y:S01]  /*9370*/  @!P4 IMAD.IADD R10, R10, 0x1, -R0.reuse ;  /* 0x000000010a0ac824 */ /* 0x100fe200078e0a00 */
[----:B------:R-:W-:Y:S02]  /*9380*/  ISETP.GE.AND P4, PT, R20, RZ, PT ;  /* 0x000000ff1400720c */ /* 0x000fe40003f86270 */
[----:B------:R-:W-:Y:S03]  /*9390*/  STL [R1+0x358], R13 ;  /* 0x0003580d01007387 */ /* 0x000fe60000100800 */
[----:B------:R-:W-:Y:S01]  /*93a0*/  @!P5 IMAD.IADD R12, R12, 0x1, -R0 ;  /* 0x000000010c0cd824 */ /* 0x000fe200078e0a00 */
[----:B------:R-:W4:Y:S01]  /*93b0*/  LDL.LU R20, [R1+0x164] ;  /* 0x0001640001147983 */ /* 0x000f220000300800 */
[----:B------:R-:W-:-:S03]  /*93c0*/  ISETP.GE.AND P5, PT, R22, RZ, PT ;  /* 0x000000ff1600720c */ /* 0x000fc60003fa6270 */
[----:B------:R-:W4:Y:S01]  /*93d0*/  LDL.LU R22, [R1+0x168] ;  /* 0x0001680001167983 */ /* 0x000f220000300800 */
[----:B------:R-:W-:Y:S02]  /*93e0*/  ISETP.GT.U32.AND P1, PT, R0, R4, PT ;  /* 0x000000040000720c */ /* 0x000fe40003f24070 */
        /* <DEDUP_REMOVED lines=8> */
[C---:B------:R-:W-:Y:S01]  /*9470*/  ISETP.GT.U32.AND P6, PT, R0.reuse, R6, PT ;  /* 0x000000060000720c */ /* 0x040fe20003fc4070 */
[----:B------:R-:W-:Y:S01]  /*9480*/  @!P1 IMAD.IADD R7, R7, 0x1, -R0 ;  /* 0x0000000107079824 */ /* 0x000fe200078e0a00 */
[----:B------:R-:W-:Y:S01]  /*9490*/  ISETP.GE.AND P1, PT, R21, RZ, PT ;  /* 0x000000ff1500720c */ /* 0x000fe20003f26270 */
[----:B------:R-:W-:Y:S02]  /*94a0*/  @!P3 IMAD.MOV R8, RZ, RZ, -R8 ;  /* 0x000000ffff08b224 */ /* 0x000fe400078e0a08 */
[----:B------:R-:W-:Y:S01]  /*94b0*/  @!P2 IMAD.MOV R7, RZ, RZ, -R7 ;  /* 0x000000ffff07a224 */ /* 0x000fe200078e0a07 */
[----:B------:R-:W-:-:S07]  /*94c0*/  ISETP.GT.U32.AND P2, PT, R0, R12, PT ;  /* 0x0000000c0000720c */ /* 0x000fce0003f44070 */
[----:B------:R-:W-:Y:S01]  /*94d0*/  @!P6 IMAD.IADD R6, R6, 0x1, -R0 ;  /* 0x000000010606e824 */ /* 0x000fe200078e0a00 */
[----:B------:R0:W-:Y:S04]  /*94e0*/  STL [R1+0x348], R8 ;  /* 0x0003480801007387 */ /* 0x0001e80000100800 */
[----:B------:R-:W-:Y:S01]  /*94f0*/  ISETP.GT.U32.AND P6, PT, R0, R6, PT ;  /* 0x000000060000720c */ /* 0x000fe20003fc4070 */
[----:B------:R1:W-:Y:S01]  /*9500*/  STL [R1+0x344], R7 ;  /* 0x0003440701007387 */ /* 0x0003e20000100800 */
[----:B0-----:R-:W-:Y:S02]  /*9510*/  IMAD.MOV.U32 R8, RZ, RZ, R4 ;  /* 0x000000ffff087224 */ /* 0x001fe400078e0004 */
[----:B-1----:R-:W-:Y:S02]  /*9520*/  IMAD.MOV.U32 R7, RZ, RZ, R10 ;  /* 0x000000ffff077224 */ /* 0x002fe400078e000a */
[----:B------:R-:W-:-:S02]  /*9530*/  @!P1 IMAD.MOV R8, RZ, RZ, -R8 ;  /* 0x000000ffff089224 */ /* 0x000fc400078e0a08 */
[----:B------:R-:W-:Y:S01]  /*9540*/  @!P4 IMAD.MOV R7, RZ, RZ, -R7 ;  /* 0x000000ffff07c224 */ /* 0x000fe200078e0a07 */
[----:B------:R-:W-:Y:S01]  /*9550*/  IABS R11, R18 ;  /* 0x00000012000b7213 */ /* 0x000fe20000000000 */
[--C-:B------:R-:W-:Y:S01]  /*9560*/  @!P2 IMAD.IADD R12, R12, 0x1, -R0.reuse ;  /* 0x000000010c0ca824 */ /* 0x100fe200078e0a00 */
[----:B------:R-:W-:Y:S01]  /*9570*/  STL [R1+0x340], R8 ;  /* 0x0003400801007387 */ /* 0x000fe20000100800 */
[----:B------:R-:W-:Y:S01]  /*9580*/  ISETP.GE.AND P2, PT, R18, RZ, PT ;  /* 0x000000ff1200720c */ /* 0x000fe20003f46270 */
[----:B------:R-:W-:Y:S01]  /*9590*/  @!P6 IMAD.IADD R6, R6, 0x1, -R0 ;  /* 0x000000010606e824 */ /* 0x000fe200078e0a00 */
[----:B--2---:R-:W-:Y:S01]  /*95a0*/  IABS R2, R19 ;  /* 0x0000001300027213 */ /* 0x004fe20000000000 */
[----:B------:R-:W-:Y:S01]  /*95b0*/  STL [R1+0x338], R7 ;  /* 0x0003380701007387 */ /* 0x000fe20000100800 */
[----:B------:R-:W-:-:S03]  /*95c0*/  ISETP.GE.AND P6, PT, R19, RZ, PT ;  /* 0x000000ff1300720c */ /* 0x000fc60003fc6270 */
[----:B------:R-:W2:Y:S04]  /*95d0*/  LDL.LU R18, [R1+0x190] ;  /* 0x0001900001127983 */ /* 0x000ea80000300800 */
[----:B------:R-:W2:Y:S01]  /*95e0*/  LDL.LU R19, [R1+0x194] ;  /* 0x0001940001137983 */ /* 0x000ea20000300800 */
[----:B------:R-:W-:-:S04]  /*95f0*/  IMAD.HI.U32 R13, R3, R11, RZ ;  /* 0x0000000b030d7227 */ /* 0x000fc800078e00ff */
[----:B------:R-:W-:Y:S01]  /*9600*/  IMAD.MOV R13, RZ, RZ, -R13 ;  /* 0x000000ffff0d7224 */ /* 0x000fe200078e0a0d */
[----:B------:R-:W-:-:S03]  /*9610*/  ISETP.GT.U32.AND P0, PT, R0, R9, PT ;  /* 0x000000090000720c */ /* 0x000fc60003f04070 */
[----:B------:R-:W-:-:S05]  /*9620*/  IMAD R11, R0, R13, R11 ;  /* 0x0000000d000b7224 */ /* 0x000fca00078e020b */
[----:B------:R-:W-:-:S05]  /*9630*/  ISETP.GT.U32.AND P1, PT, R0, R11, PT ;  /* 0x0000000b0000720c */ /* 0x000fca0003f24070 */
[----:B------:R-:W-:Y:S01]  /*9640*/  @!P0 IMAD.IADD R9, R9, 0x1, -R0 ;  /* 0x0000000109098824 */ /* 0x000fe200078e0a00 */
[----:B------:R-:W-:-:S04]  /*9650*/  ISETP.GE.AND P0, PT, R24, RZ, PT ;  /* 0x000000ff1800720c */ /* 0x000fc80003f06270 */
[----:B------:R-:W-:-:S03]  /*9660*/  ISETP.GT.U32.AND P3, PT, R0, R9, PT ;  /* 0x000000090000720c */ /* 0x000fc60003f64070 */
[----:B------:R-:W-:Y:S01]  /*9670*/  @!P1 IMAD.IADD R11, R11, 0x1, -R0 ;  /* 0x000000010b0b9824 */ /* 0x000fe200078e0a00 */
[----:B------:R-:W-:-:S09]  /*9680*/  ISETP.GE.AND P4, PT, R17, RZ, PT ;  /* 0x000000ff1100720c */ /* 0x000fd20003f86270 */
[----:B------:R-:W-:-:S04]  /*9690*/  @!P3 IMAD.IADD R9, R9, 0x1, -R0 ;  /* 0x000000010909b824 */ /* 0x000fc800078e0a00 */
[----:B------:R-:W-:Y:S01]  /*96a0*/  @!P0 IMAD.MOV R9, RZ, RZ, -R9 ;  /* 0x000000ffff098224 */ /* 0x000fe200078e0a09 */
[----:B------:R-:W-:Y:S01]  /*96b0*/  ISETP.GT.U32.AND P0, PT, R0, R11, PT ;  /* 0x0000000b0000720c */ /* 0x000fe20003f04070 */
[----:B------:R-:W-:Y:S02]  /*96c0*/  @!P5 IMAD.MOV R12, RZ, RZ, -R12 ;  /* 0x000000ffff0cd224 */ /* 0x000fe400078e0a0c */
[----:B------:R-:W-:-:S10]  /*96d0*/  @!P4 IMAD.MOV R6, RZ, RZ, -R6 ;  /* 0x000000ffff06c224 */ /* 0x000fd400078e0a06 */
        /* <DEDUP_REMOVED lines=8> */
[----:B------:R0:W-:Y:S02]  /*9760*/  STL [R1+0x320], R6 ;  /* 0x0003200601007387 */ /* 0x0001e40000100800 */
[----:B0-----:R-:W-:-:S04]  /*9770*/  IMAD.MOV.U32 R6, RZ, RZ, R11 ;  /* 0x000000ffff067224 */ /* 0x001fc800078e000b */
[----:B------:R-:W-:-:S05]  /*9780*/  @!P2 IMAD.MOV R6, RZ, RZ, -R6 ;  /* 0x000000ffff06a224 */ /* 0x000fca00078e0a06 */
[----:B------:R0:W-:Y:S04]  /*9790*/  STL [R1+0x318], R6 ;  /* 0x0003180601007387 */ /* 0x0001e80000100800 */
[----:B------:R-:W3:Y:S01]  /*97a0*/  LDL.LU R24, [R1+0x178] ;  /* 0x0001780001187983 */ /* 0x000ee20000300800 */
[----:B----4-:R-:W-:Y:S02]  /*97b0*/  IABS R10, R22 ;  /* 0x00000016000a7213 */ /* 0x010fe40000000000 */
[----:B------:R-:W-:Y:S02]  /*97c0*/  ISETP.GE.AND P0, PT, R22, RZ, PT ;  /* 0x000000ff1600720c */ /* 0x000fe40003f06270 */
[----:B------:R-:W4:Y:S01]  /*97d0*/  LDL.LU R22, [R1+0x17c] ;  /* 0x00017c0001167983 */ /* 0x000f220000300800 */
[----:B------:R-:W-:-:S04]  /*97e0*/  IMAD.HI.U32 R14, R3, R2, RZ ;  /* 0x00000002030e7227 */ /* 0x000fc800078e00ff */
[----:B------:R-:W-:Y:S01]  /*97f0*/  IMAD.MOV R14, RZ, RZ, -R14 ;  /* 0x000000ffff0e7224 */ /* 0x000fe200078e0a0e */
[----:B------:R-:W-:Y:S02]  /*9800*/  IABS R8, R20 ;  /* 0x0000001400087213 */ /* 0x000fe40000000000 */
[----:B------:R-:W-:Y:S01]  /*9810*/  ISETP.GE.AND P4, PT, R20, RZ, PT ;  /* 0x000000ff1400720c */ /* 0x000fe20003f86270 */
[C---:B------:R-:W-:Y:S01]  /*9820*/  IMAD R2, R0.reuse, R14, R2 ;  /* 0x0000000e00027224 */ /* 0x040fe200078e0202 */
[----:B------:R-:W4:Y:S04]  /*9830*/  LDL.LU R20, [R1+0x180] ;  /* 0x0001800001147983 */ /* 0x000f280000300800 */
[----:B------:R-:W-:Y:S01]  /*9840*/  ISETP.GT.U32.AND P3, PT, R0, R2, PT ;  /* 0x000000020000720c */ /* 0x000fe20003f64070 */
[----:B------:R-:W-:-:S04]  /*9850*/  IMAD.HI.U32 R7, R3, R4, RZ ;  /* 0x0000000403077227 */ /* 0x000fc800078e00ff */
[----:B------:R-:W-:-:S04]  /*9860*/  IMAD.MOV R7, RZ, RZ, -R7 ;  /* 0x000000ffff077224 */ /* 0x000fc800078e0a07 */
[----:B------:R-:W-:-:S04]  /*9870*/  IMAD R4, R0, R7, R4 ;  /* 0x0000000700047224 */ /* 0x000fc800078e0204 */
[----:B------:R-:W-:Y:S01]  /*9880*/  @!P3 IMAD.IADD R2, R2, 0x1, -R0 ;  /* 0x000000010202b824 */ /* 0x000fe200078e0a00 */
[----:B------:R-:W-:-:S04]  /*9890*/  ISETP.GT.U32.AND P5, PT, R0, R4, PT ;  /* 0x000000040000720c */ /* 0x000fc80003fa4070 */
[----:B------:R-:W-:Y:S01]  /*98a0*/  ISETP.GT.U32.AND P3, PT, R0, R2, PT ;  /* 0x000000020000720c */ /* 0x000fe20003f64070 */
[----:B------:R-:W-:-:S04]  /*98b0*/  IMAD.HI.U32 R7, R3, R8, RZ ;  /* 0x0000000803077227 */ /* 0x000fc800078e00ff */
[----:B------:R-:W-:-:S04]  /*98c0*/  IMAD.MOV R7, RZ, RZ, -R7 ;  /* 0x000000ffff077224 */ /* 0x000fc800078e0a07 */
[----:B------:R-:W-:-:S04]  /*98d0*/  @!P5 IMAD.IADD R4, R4, 0x1, -R0 ;  /* 0x000000010404d824 */ /* 0x000fc800078e0a00 */
[----:B------:R-:W-:-:S04]  /*98e0*/  @!P3 IMAD.IADD R2, R2, 0x1, -R0 ;  /* 0x000000010202b824 */ /* 0x000fc800078e0a00 */
[----:B------:R-:W-:Y:S01]  /*98f0*/  IMAD.MOV.U32 R14, RZ, RZ, R2 ;  /* 0x000000ffff0e7224 */ /* 0x000fe200078e0002 */
[----:B------:R-:W-:Y:S01]  /*9900*/  ISETP.GT.U32.AND P2, PT, R0, R4, PT ;  /* 0x000000040000720c */ /* 0x000fe20003f44070 */
[----:B------:R-:W-:-:S04]  /*9910*/  IMAD.HI.U32 R9, R3, R10, RZ ;  /* 0x0000000a03097227 */ /* 0x000fc800078e00ff */
[----:B------:R-:W-:Y:S02]  /*9920*/  @!P6 IMAD.MOV R14, RZ, RZ, -R14 ;  /* 0x000000ffff0ee224 */ /* 0x000fe400078e0a0e */
[C---:B------:R-:W-:Y:S02]  /*9930*/  IMAD R8, R0.reuse, R7, R8 ;  /* 0x0000000700087224 */ /* 0x040fe400078e0208 */
[----:B------:R-:W-:Y:S01]  /*9940*/  IMAD.MOV R9, RZ, RZ, -R9 ;  /* 0x000000ffff097224 */ /* 0x000fe200078e0a09 */
[----:B------:R1:W-:Y:S02]  /*9950*/  STL [R1+0x314], R14 ;  /* 0x0003140e01007387 */ /* 0x0003e40000100800 */
[C---:B------:R-:W-:Y:S01]  /*9960*/  ISETP.GT.U32.AND P6, PT, R0.reuse, R8, PT ;  /* 0x000000080000720c */ /* 0x040fe20003fc4070 */
[----:B------:R-:W-:Y:S01]  /*9970*/  IMAD R10, R0, R9, R10 ;  /* 0x00000009000a7224 */ /* 0x000fe200078e020a */
[----:B--2---:R-:W-:Y:S02]  /*9980*/  ISETP.GE.AND P3, PT, R18, RZ, PT ;  /* 0x000000ff1200720c */ /* 0x004fe40003f66270 */
[----:B------:R-:W-:-:S02]  /*9990*/  IABS R7, R18 ;  /* 0x0000001200077213 */ /* 0x000fc40000000000 */
[----:B------:R-:W-:Y:S01]  /*99a0*/  ISETP.GE.AND P5, PT, R19, RZ, PT ;  /* 0x000000ff1300720c */ /* 0x000fe20003fa6270 */
[----:B------:R-:W2:Y:S01]  /*99b0*/  LDL.LU R18, [R1+0x184] ;  /* 0x0001840001127983 */ /* 0x000ea20000300800 */
[----:B0-----:R-:W-:-:S03]  /*99c0*/  IABS R6, R19 ;  /* 0x0000001300067213 */ /* 0x001fc60000000000 */
[----:B------:R-:W2:Y:S01]  /*99d0*/  LDL.LU R19, [R1+0x188] ;  /* 0x0001880001137983 */ /* 0x000ea20000300800 */
[--C-:B------:R-:W-:Y:S01]  /*99e0*/  @!P2 IMAD.IADD R4, R4, 0x1, -R0.reuse ;  /* 0x000000010404a824 */ /* 0x100fe200078e0a00 */
[----:B------:R-:W-:Y:S01]  /*99f0*/  ISETP.GT.U32.AND P2, PT, R0, R10, PT ;  /* 0x0000000a0000720c */ /* 0x000fe20003f44070 */
[----:B------:R-:W-:Y:S02]  /*9a00*/  @!P6 IMAD.IADD R8, R8, 0x1, -R0 ;  /* 0x000000010808e824 */ /* 0x000fe400078e0a00 */
[----:B------:R-:W-:-:S04]  /*9a10*/  IMAD.HI.U32 R12, R3, R6, RZ ;  /* 0x00000006030c7227 */ /* 0x000fc800078e00ff */
[----:B------:R-:W-:-:S06]  /*9a20*/  IMAD.MOV.U32 R15, RZ, RZ, R4 ;  /* 0x000000ffff0f7224 */ /* 0x000fcc00078e0004 */
[----:B------:R-:W-:Y:S01]  /*9a30*/  @!P2 IMAD.IADD R10, R10, 0x1, -R0 ;  /* 0x000000010a0aa824 */ /* 0x000fe200078e0a00 */
[C---:B------:R-:W-:Y:S01]  /*9a40*/  ISETP.GT.U32.AND P2, PT, R0.reuse, R8, PT ;  /* 0x000000080000720c */ /* 0x040fe20003f44070 */
[----:B------:R-:W-:Y:S02]  /*9a50*/  IMAD.MOV R12, RZ, RZ, -R12 ;  /* 0x000000ffff0c7224 */ /* 0x000fe400078e0a0c */
[----:B------:R-:W-:Y:S01]  /*9a60*/  @!P1 IMAD.MOV R15, RZ, RZ, -R15 ;  /* 0x000000ffff0f9224 */ /* 0x000fe200078e0a0f */
[C---:B------:R-:W-:Y:S01]  /*9a70*/  ISETP.GT.U32.AND P1, PT, R0.reuse, R10, PT ;  /* 0x0000000a0000720c */ /* 0x040fe20003f24070 */
[----:B------:R-:W-:-:S08]  /*9a80*/  IMAD R6, R0, R12, R6 ;  /* 0x0000000c00067224 */ /* 0x000fd000078e0206 */
[----:B------:R-:W-:Y:S01]  /*9a90*/  @!P2 IMAD.IADD R8, R8, 0x1, -R0 ;  /* 0x000000010808a824 */ /* 0x000fe200078e0a00 */
[----:B------:R-:W-:-:S03]  /*9aa0*/  ISETP.GT.U32.AND P2, PT, R0, R6, PT ;  /* 0x000000060000720c */ /* 0x000fc60003f44070 */
[----:B------:R-:W-:Y:S02]  /*9ab0*/  IMAD.MOV.U32 R25, RZ, RZ, R8 ;  /* 0x000000ffff197224 */ /* 0x000fe400078e0008 */
[----:B------:R-:W-:Y:S02]  /*9ac0*/  @!P1 IMAD.IADD R10, R10, 0x1, -R0 ;  /* 0x000000010a0a9824 */ /* 0x000fe400078e0a00 */
[----:B------:R-:W-:Y:S02]  /*9ad0*/  @!P4 IMAD.MOV R25, RZ, RZ, -R25 ;  /* 0x000000ffff19c224 */ /* 0x000fe400078e0a19 */
[----:B------:R-:W-:Y:S01]  /*9ae0*/  @!P0 IMAD.MOV R10, RZ, RZ, -R10 ;  /* 0x000000ffff0a8224 */ /* 0x000fe200078e0a0a */
[----:B------:R-:W-:Y:S01]  /*9af0*/  STL [R1+0x310], R15 ;  /* 0x0003100f01007387 */ /* 0x000fe20000100800 */
[----:B------:R-:W-:-:S03]  /*9b00*/  IMAD.HI.U32 R13, R3, R7, RZ ;  /* 0x00000007030d7227 */ /* 0x000fc600078e00ff */
[----:B------:R-:W-:Y:S01]  /*9b10*/  STL [R1+0x30c], R25 ;  /* 0x00030c1901007387 */ /* 0x000fe20000100800 */
[----:B------:R-:W-:-:S03]  /*9b20*/  @!P2 IMAD.IADD R6, R6, 0x1, -R0 ;  /* 0x000000010606a824 */ /* 0x000fc600078e0a00 */
[----:B------:R-:W-:Y:S01]  /*9b30*/  STL [R1+0x304], R10 ;  /* 0x0003040a01007387 */ /* 0x000fe20000100800 */
[----:B------:R-:W-:-:S04]  /*9b40*/  IMAD.MOV R13, RZ, RZ, -R13 ;  /* 0x000000ffff0d7224 */ /* 0x000fc800078e0a0d */
[----:B------:R-:W-:-:S05]  /*9b50*/  IMAD R7, R0, R13, R7 ;  /* 0x0000000d00077224 */ /* 0x000fca00078e0207 */
[----:B------:R-:W-:-:S13]  /*9b60*/  ISETP.GT.U32.AND P6, PT, R0, R7, PT ;  /* 0x000000070000720c */ /* 0x000fda0003fc4070 */
[----:B------:R-:W-:-:S05]  /*9b70*/  @!P6 IMAD.IADD R7, R7, 0x1, -R0 ;  /* 0x000000010707e824 */ /* 0x000fca00078e0a00 */
[----:B------:R-:W-:Y:S02]  /*9b80*/  ISETP.GT.U32.AND P6, PT, R0, R7, PT ;  /* 0x000000070000720c */ /* 0x000fe40003fc4070 */
[----:B---3--:R-:W-:Y:S02]  /*9b90*/  IABS R11, R23 ;  /* 0x00000017000b7213 */ /* 0x008fe40000000000 */
[----:B------:R-:W-:Y:S02]  /*9ba0*/  ISETP.GE.AND P2, PT, R23, RZ, PT ;  /* 0x000000ff1700720c */ /* 0x000fe40003f46270 */
[----:B------:R-:W3:Y:S01]  /*9bb0*/  LDL.LU R23, [R1+0x18c] ;  /* 0x00018c0001177983 */ /* 0x000ee20000300800 */
[----:B-1----:R-:W-:Y:S01]  /*9bc0*/  IMAD.HI.U32 R14, R3, R11, RZ ;  /* 0x0000000b030e7227 */ /* 0x002fe200078e00ff */
[----:B------:R-:W-:-:S03]  /*9bd0*/  IABS R2, R17 ;  /* 0x0000001100027213 */ /* 0x000fc60000000000 */
[----:B------:R-:W-:-:S04]  /*9be0*/  IMAD.MOV R14, RZ, RZ, -R14 ;  /* 0x000000ffff0e7224 */ /* 0x000fc800078e0a0e */
[----:B------:R-:W-:Y:S02]  /*9bf0*/  IMAD R11, R0, R14, R11 ;  /* 0x0000000e000b7224 */ /* 0x000fe400078e020b */
[----:B------:R-:W-:-:S03]  /*9c00*/  IMAD.HI.U32 R12, R3, R2, RZ ;  /* 0x00000002030c7227 */ /* 0x000fc600078e00ff */
[----:B------:R-:W-:Y:S01]  /*9c10*/  ISETP.GT.U32.AND P4, PT, R0, R11, PT ;  /* 0x0000000b0000720c */ /* 0x000fe20003f84070 */
[----:B------:R-:W-:-:S04]  /*9c20*/  IMAD.MOV R12, RZ, RZ, -R12 ;  /* 0x000000ffff0c7224 */ /* 0x000fc800078e0a0c */
[----:B------:R-:W-:Y:S02]  /*9c30*/  IMAD R2, R0, R12, R2 ;  /* 0x0000000c00027224 */ /* 0x000fe400078e0202 */
[----:B------:R-:W-:-:S03]  /*9c40*/  @!P6 IMAD.IADD R7, R7, 0x1, -R0 ;  /* 0x000000010707e824 */ /* 0x000fc600078e0a00 */
[----:B------:R-:W-:-:S03]  /*9c50*/  ISETP.GT.U32.AND P6, PT, R0, R2, PT ;  /* 0x000000020000720c */ /* 0x000fc60003fc4070 */
[----:B------:R-:W-:Y:S01]  /*9c60*/  @!P4 IMAD.IADD R11, R11, 0x1, -R0 ;  /* 0x000000010b0bc824 */ /* 0x000fe200078e0a00 */
[----:B------:R-:W-:-:S09]  /*9c70*/  ISETP.GT.U32.AND P4, PT, R0, R6, PT ;  /* 0x000000060000720c */ /* 0x000fd20003f84070 */
[----:B------:R-:W-:-:S04]  /*9c80*/  @!P6 IMAD.IADD R2, R2, 0x1, -R0 ;  /* 0x000000010202e824 */ /* 0x000fc800078e0a00 */
[----:B------:R-:W-:Y:S01]  /*9c90*/  @!P4 IMAD.IADD R6, R6, 0x1, -R0 ;  /* 0x000000010606c824 */ /* 0x000fe200078e0a00 */
[----:B------:R-:W-:-:S13]  /*9ca0*/  ISETP.GT.U32.AND P0, PT, R0, R2, PT ;  /* 0x000000020000720c */ /* 0x000fda0003f04070 */
[----:B------:R-:W-:Y:S01]  /*9cb0*/  @!P0 IMAD.IADD R2, R2, 0x1, -R0 ;  /* 0x0000000102028824 */ /* 0x000fe200078e0a00 */
[----:B------:R-:W-:Y:S02]  /*9cc0*/  ISETP.GE.AND P0, PT, R17, RZ, PT ;  /* 0x000000ff1100720c */ /* 0x000fe40003f06270 */
[----:B----4-:R-:W-:-:S05]  /*9cd0*/  IABS R12, R22 ;  /* 0x00000016000c7213 */ /* 0x010fca0000000000 */
[----:B------:R-:W-:-:S04]  /*9ce0*/  IMAD.HI.U32 R8, R3, R12, RZ ;  /* 0x0000000c03087227 */ /* 0x000fc800078e00ff */
[----:B------:R-:W-:-:S04]  /*9cf0*/  IMAD.MOV R8, RZ, RZ, -R8 ;  /* 0x000000ffff087224 */ /* 0x000fc800078e0a08 */
[----:B------:R-:W-:-:S05]  /*9d00*/  IMAD R8, R0, R8, R12 ;  /* 0x0000000800087224 */ /* 0x000fca00078e020c */
[----:B------:R-:W-:Y:S01]  /*9d10*/  ISETP.GT.U32.AND P4, PT, R0, R8, PT ;  /* 0x000000080000720c */ /* 0x000fe20003f84070 */
[----:B------:R-:W-:-:S04]  /*9d20*/  IMAD.MOV.U32 R12, RZ, RZ, R7 ;  /* 0x000000ffff0c7224 */ /* 0x000fc800078e0007 */
[----:B------:R-:W-:-:S05]  /*9d30*/  @!P3 IMAD.MOV R12, RZ, RZ, -R12 ;  /* 0x000000ffff0cb224 */ /* 0x000fca00078e0a0c */
[----:B------:R-:W-:Y:S03]  /*9d40*/  STL [R1+0x2f8], R12 ;  /* 0x0002f80c01007387 */ /* 0x000fe60000100800 */
[----:B------:R-:W-:Y:S01]  /*9d50*/  @!P4 IMAD.IADD R8, R8, 0x1, -R0 ;  /* 0x000000010808c824 */ /* 0x000fe200078e0a00 */
[----:B------:R-:W4:Y:S01]  /*9d60*/  LDL.LU R17, [R1+0x198] ;  /* 0x0001980001117983 */ /* 0x000f220000300800 */
[----:B------:R-:W-:-:S03]  /*9d70*/  ISETP.GE.AND P4, PT, R22, RZ, PT ;  /* 0x000000ff1600720c */ /* 0x000fc60003f86270 */
[----:B------:R-:W4:Y:S01]  /*9d80*/  LDL.LU R22, [R1+0x19c] ;  /* 0x00019c0001167983 */ /* 0x000f220000300800 */
[----:B------:R-:W-:-:S05]  /*9d90*/  IABS R9, R21 ;  /* 0x0000001500097213 */ /* 0x000fca0000000000 */
[----:B------:R-:W-:-:S04]  /*9da0*/  IMAD.HI.U32 R13, R3, R9, RZ ;  /* 0x00000009030d7227 */ /* 0x000fc800078e00ff */
[----:B------:R-:W-:-:S04]  /*9db0*/  IMAD.MOV R13, RZ, RZ, -R13 ;  /* 0x000000ffff0d7224 */ /* 0x000fc800078e0a0d */
[----:B------:R-:W-:-:S05]  /*9dc0*/  IMAD R9, R0, R13, R9 ;  /* 0x0000000d00097224 */ /* 0x000fca00078e0209 */
        /* <DEDUP_REMOVED lines=16> */
[----:B------:R-:W-:Y:S04]  /*9ed0*/  STL [R1+0x2f4], R6 ;  /* 0x0002f40601007387 */ /* 0x000fe80000100800 */
[----:B------:R-:W-:Y:S01]  /*9ee0*/  ISETP.GT.U32.AND P6, PT, R0, R4, PT ;  /* 0x000000040000720c */ /* 0x000fe20003fc4070 */
[----:B------:R0:W-:Y:S01]  /*9ef0*/  STL [R1+0x2f0], R11 ;  /* 0x0002f00b01007387 */ /* 0x0001e20000100800 */
[----:B------:R-:W-:Y:S02]  /*9f00*/  @!P1 IMAD.MOV R9, RZ, RZ, -R9 ;  /* 0x000000ffff099224 */ /* 0x000fe400078e0a09 */
[----:B0-----:R-:W-:-:S04]  /*9f10*/  IMAD.MOV.U32 R11, RZ, RZ, R2 ;  /* 0x000000ffff0b7224 */ /* 0x001fc800078e0002 */
[----:B------:R-:W-:Y:S01]  /*9f20*/  @!P0 IMAD.MOV R11, RZ, RZ, -R11 ;  /* 0x000000ffff0b8224 */ /* 0x000fe200078e0a0b */
[----:B------:R0:W-:Y:S01]  /*9f30*/  STL [R1+0x2e0], R9 ;  /* 0x0002e00901007387 */ /* 0x0001e20000100800 */
[--C-:B------:R-:W-:Y:S01]  /*9f40*/  @!P2 IMAD.IADD R8, R8, 0x1, -R0.reuse ;  /* 0x000000010808a824 */ /* 0x100fe200078e0a00 */
[----:B--2---:R-:W-:Y:S02]  /*9f50*/  IABS R7, R18 ;  /* 0x0000001200077213 */ /* 0x004fe40000000000 */
[----:B------:R-:W-:Y:S01]  /*9f60*/  @!P6 IMAD.IADD R4, R4, 0x1, -R0 ;  /* 0x000000010404e824 */ /* 0x000fe200078e0a00 */
[----:B------:R1:W-:Y:S01]  /*9f70*/  STL [R1+0x2d8], R11 ;  /* 0x0002d80b01007387 */ /* 0x0003e20000100800 */
[----:B------:R-:W-:Y:S02]  /*9f80*/  ISETP.GE.AND P2, PT, R18, RZ, PT ;  /* 0x000000ff1200720c */ /* 0x000fe40003f46270 */
[----:B------:R-:W-:Y:S01]  /*9f90*/  IABS R10, R19 ;  /* 0x00000013000a7213 */ /* 0x000fe20000000000 */
[----:B------:R-:W2:Y:S01]  /*9fa0*/  LDL.LU R18, [R1+0x1a0] ;  /* 0x0001a00001127983 */ /* 0x000ea20000300800 */
[----:B------:R-:W-:-:S03]  /*9fb0*/  ISETP.GE.AND P6, PT, R19, RZ, PT ;  /* 0x000000ff1300720c */ /* 0x000fc60003fc6270 */
[----:B------:R-:W2:Y:S01]  /*9fc0*/  LDL.LU R19, [R1+0x1a4] ;  /* 0x0001a40001137983 */ /* 0x000ea20000300800 */
[----:B------:R-:W-:-:S04]  /*9fd0*/  IMAD.HI.U32 R12, R3, R7, RZ ;  /* 0x00000007030c7227 */ /* 0x000fc800078e00ff */
[----:B------:R-:W-:-:S04]  /*9fe0*/  IMAD.MOV R14, RZ, RZ, -R12 ;  /* 0x000000ffff0e7224 */ /* 0x000fc800078e0a0c */
[----:B------:R-:W-:-:S05]  /*9ff0*/  IMAD R7, R0, R14, R7 ;  /* 0x0000000e00077224 */ /* 0x000fca00078e0207 */
[----:B------:R-:W-:-:S13]  /*a000*/  ISETP.GT.U32.AND P1, PT, R0, R7, PT ;  /* 0x000000070000720c */ /* 0x000fda0003f24070 */
[----:B------:R-:W-:Y:S01]  /*a010*/  @!P1 IMAD.IADD R7, R7, 0x1, -R0 ;  /* 0x0000000107079824 */ /* 0x000fe200078e0a00 */
[----:B------:R-:W-:-:S05]  /*a020*/  IABS R13, R24 ;  /* 0x00000018000d7213 */ /* 0x000fca0000000000 */
[----:B------:R-:W-:-:S04]  /*a030*/  IMAD.HI.U32 R15, R3, R13, RZ ;  /* 0x0000000d030f7227 */ /* 0x000fc800078e00ff */
[----:B------:R-:W-:-:S04]  /*a040*/  IMAD.MOV R15, RZ, RZ, -R15 ;  /* 0x000000ffff0f7224 */ /* 0x000fc800078e0a0f */
[C---:B------:R-:W-:Y:S01]  /*a050*/  IMAD R13, R0.reuse, R15, R13 ;  /* 0x0000000f000d7224 */ /* 0x040fe200078e020d */
[----:B---3--:R-:W-:Y:S02]  /*a060*/  IABS R6, R23 ;  /* 0x0000001700067213 */ /* 0x008fe40000000000 */
[----:B------:R-:W-:Y:S02]  /*a070*/  ISETP.GE.AND P1, PT, R23, RZ, PT ;  /* 0x000000ff1700720c */ /* 0x000fe40003f26270 */
[----:B------:R-:W3:Y:S01]  /*a080*/  LDL.LU R23, [R1+0x1a8] ;  /* 0x0001a80001177983 */ /* 0x000ee20000300800 */
[----:B------:R-:W-:Y:S01]  /*a090*/  ISETP.GT.U32.AND P3, PT, R0, R13, PT ;  /* 0x0000000d0000720c */ /* 0x000fe20003f64070 */
[----:B------:R-:W-:Y:S01]  /*a0a0*/  IMAD.HI.U32 R12, R3, R10, RZ ;  /* 0x0000000a030c7227 */ /* 0x000fe200078e00ff */
[----:B------:R-:W-:Y:S01]  /*a0b0*/  ISETP.GE.AND P0, PT, R20, RZ, PT ;  /* 0x000000ff1400720c */ /* 0x000fe20003f06270 */
[----:B------:R-:W3:Y:S10]  /*a0c0*/  LDL.LU R21, [R1+0x1ac] ;  /* 0x0001ac0001157983 */ /* 0x000ef40000300800 */
[----:B------:R-:W-:Y:S01]  /*a0d0*/  @!P3 IMAD.IADD R13, R13, 0x1, -R0 ;  /* 0x000000010d0db824 */ /* 0x000fe200078e0a00 */
[----:B------:R-:W3:Y:S04]  /*a0e0*/  LDL.LU R20, [R1+0x1b0] ;  /* 0x0001b00001147983 */ /* 0x000ee80000300800 */
[----:B------:R-:W-:-:S02]  /*a0f0*/  ISETP.GT.U32.AND P5, PT, R0, R13, PT ;  /* 0x0000000d0000720c */ /* 0x000fc40003fa4070 */
[----:B------:R-:W-:Y:S01]  /*a100*/  ISETP.GE.AND P3, PT, R24, RZ, PT ;  /* 0x000000ff1800720c */ /* 0x000fe20003f66270 */
[----:B------:R-:W-:-:S04]  /*a110*/  IMAD.MOV R12, RZ, RZ, -R12 ;  /* 0x000000ffff0c7224 */ /* 0x000fc800078e0a0c */
[----:B------:R-:W-:-:S06]  /*a120*/  IMAD R2, R0, R12, R10 ;  /* 0x0000000c00027224 */ /* 0x000fcc00078e020a */
[----:B------:R-:W-:-:S04]  /*a130*/  @!P5 IMAD.IADD R13, R13, 0x1, -R0 ;  /* 0x000000010d0dd824 */ /* 0x000fc800078e0a00 */
[----:B------:R-:W-:Y:S02]  /*a140*/  IMAD.MOV.U32 R12, RZ, RZ, R13 ;  /* 0x000000ffff0c7224 */ /* 0x000fe400078e000d */
[----:B0-----:R-:W-:-:S04]  /*a150*/  IMAD.HI.U32 R9, R3, R6, RZ ;  /* 0x0000000603097227 */ /* 0x001fc800078e00ff */
[----:B------:R-:W-:Y:S01]  /*a160*/  @!P3 IMAD.MOV R12, RZ, RZ, -R12 ;  /* 0x000000ffff0cb224 */ /* 0x000fe200078e0a0c */
[----:B------:R-:W-:Y:S01]  /*a170*/  ISETP.GT.U32.AND P3, PT, R0, R7, PT ;  /* 0x000000070000720c */ /* 0x000fe20003f64070 */
[----:B-1----:R-:W-:-:S03]  /*a180*/  IMAD.MOV R11, RZ, RZ, -R9 ;  /* 0x000000ffff0b7224 */ /* 0x002fc600078e0a09 */
[----:B------:R-:W-:Y:S01]  /*a190*/  STL [R1+0x2d4], R12 ;  /* 0x0002d40c01007387 */ /* 0x000fe20000100800 */
[----:B------:R-:W-:-:S08]  /*a1a0*/  @!P0 IMAD.MOV R4, RZ, RZ, -R4 ;  /* 0x000000ffff048224 */ /* 0x000fd000078e0a04 */
[----:B------:R-:W-:Y:S01]  /*a1b0*/  @!P3 IMAD.IADD R7, R7, 0x1, -R0 ;  /* 0x000000010707b824 */ /* 0x000fe200078e0a00 */
[----:B----4-:R-:W-:-:S05]  /*a1c0*/  IABS R10, R22 ;  /* 0x00000016000a7213 */ /* 0x010fca0000000000 */
[----:B------:R-:W-:Y:S02]  /*a1d0*/  IMAD.MOV.U32 R9, RZ, RZ, R10 ;  /* 0x000000ffff097224 */ /* 0x000fe400078e000a */
[----:B------:R-:W-:-:S04]  /*a1e0*/  IMAD.MOV.U32 R10, RZ, RZ, R8 ;  /* 0x000000ffff0a7224 */ /* 0x000fc800078e0008 */
[----:B------:R-:W-:-:S05]  /*a1f0*/  @!P4 IMAD.MOV R10, RZ, RZ, -R10 ;  /* 0x000000ffff0ac224 */ /* 0x000fca00078e0a0a */
[----:B------:R0:W-:Y:S01]  /*a200*/  STL [R1+0x2cc], R10 ;  /* 0x0002cc0a01007387 */ /* 0x0001e20000100800 */
[----:B------:R-:W-:Y:S01]  /*a210*/  ISETP.GE.AND P3, PT, R22, RZ, PT ;  /* 0x000000ff1600720c */ /* 0x000fe20003f66270 */
[----:B0-----:R-:W-:Y:S02]  /*a220*/  IMAD.MOV.U32 R10, RZ, RZ, R7 ;  /* 0x000000ffff0a7224 */ /* 0x001fe400078e0007 */
[----:B------:R0:W-:Y:S02]  /*a230*/  STL [R1+0x2c4], R4 ;  /* 0x0002c40401007387 */ /* 0x0001e40000100800 */
[----:B------:R-:W-:Y:S02]  /*a240*/  @!P2 IMAD.MOV R10, RZ, RZ, -R10 ;  /* 0x000000ffff0aa224 */ /* 0x000fe400078e0a0a */
[----:B------:R-:W4:Y:S04]  /*a250*/  LDL.LU R24, [R1+0x1b4] ;  /* 0x0001b40001187983 */ /* 0x000f280000300800 */
[----:B------:R3:W-:Y:S04]  /*a260*/  STL [R1+0x2bc], R10 ;  /* 0x0002bc0a01007387 */ /* 0x0007e80000100800 */
[----:B------:R-:W4:Y:S01]  /*a270*/  LDL.LU R22, [R1+0x1b8] ;  /* 0x0001b80001167983 */ /* 0x000f220000300800 */
[----:B------:R-:W-:-:S02]  /*a280*/  IABS R14, R17 ;  /* 0x00000011000e7213 */ /* 0x000fc40000000000 */
[----:B------:R-:W-:Y:S02]  /*a290*/  ISETP.GE.AND P0, PT, R17, RZ, PT ;  /* 0x000000ff1100720c */ /* 0x000fe40003f06270 */
[----:B------:R-:W4:Y:S01]  /*a2a0*/  LDL.LU R17, [R1+0x1bc] ;  /* 0x0001bc0001117983 */ /* 0x000f220000300800 */
[C---:B------:R-:W-:Y:S01]  /*a2b0*/  ISETP.GT.U32.AND P5, PT, R0.reuse, R2, PT ;  /* 0x000000020000720c */ /* 0x040fe20003fa4070 */
[----:B------:R-:W-:-:S12]  /*a2c0*/  IMAD R11, R0, R11, R6 ;  /* 0x0000000b000b7224 */ /* 0x000fd800078e0206 */
[----:B------:R-:W-:Y:S01]  /*a2d0*/  @!P5 IMAD.IADD R2, R2, 0x1, -R0 ;  /* 0x000000010202d824 */ /* 0x000fe200078e0a00 */
[----:B------:R-:W-:-:S04]  /*a2e0*/  ISETP.GT.U32.AND P4, PT, R0, R11, PT ;  /* 0x0000000b0000720c */ /* 0x000fc80003f84070 */
[----:B------:R-:W-:Y:S01]  /*a2f0*/  ISETP.GT.U32.AND P5, PT, R0, R2, PT ;  /* 0x000000020000720c */ /* 0x000fe20003fa4070 */
[----:B------:R-:W-:-:S08]  /*a300*/  IMAD.HI.U32 R6, R3, R14, RZ ;  /* 0x0000000e03067227 */ /* 0x000fd000078e00ff */
[----:B------:R-:W-:-:S04]  /*a310*/  @!P4 IMAD.IADD R11, R11, 0x1, -R0 ;  /* 0x000000010b0bc824 */ /* 0x000fc800078e0a00 */
[----:B------:R-:W-:-:S04]  /*a320*/  @!P5 IMAD.IADD R2, R2, 0x1, -R0 ;  /* 0x000000010202d824 */ /* 0x000fc800078e0a00 */
[----:B------:R-:W-:Y:S01]  /*a330*/  IMAD.MOV.U32 R12, RZ, RZ, R2 ;  /* 0x000000ffff0c7224 */ /* 0x000fe200078e0002 */
[----:B------:R-:W-:Y:S01]  /*a340*/  ISETP.GT.U32.AND P2, PT, R0, R11, PT ;  /* 0x0000000b0000720c */ /* 0x000fe20003f44070 */
[----:B------:R-:W-:-:S04]  /*a350*/  IMAD.HI.U32 R8, R3, R9, RZ ;  /* 0x0000000903087227 */ /* 0x000fc800078e00ff */
[----:B------:R-:W-:Y:S02]  /*a360*/  @!P6 IMAD.MOV R12, RZ, RZ, -R12 ;  /* 0x000000ffff0ce224 */ /* 0x000fe400078e0a0c */
[----:B------:R-:W-:Y:S02]  /*a370*/  IMAD.MOV R6, RZ, RZ, -R6 ;  /* 0x000000ffff067224 */ /* 0x000fe400078e0a06 */
[----:B------:R-:W-:Y:S01]  /*a380*/  IMAD.MOV R8, RZ, RZ, -R8 ;  /* 0x000000ffff087224 */ /* 0x000fe200078e0a08 */
[----:B------:R1:W-:Y:S01]  /*a390*/  STL [R1+0x2b8], R12 ;  /* 0x0002b80c01007387 */ /* 0x0003e20000100800 */
[----:B------:R-:W-:Y:S01]  /*a3a0*/  IMAD R14, R0, R6, R14 ;  /* 0x00000006000e7224 */ /* 0x000fe200078e020e */
[----:B--2---:R-:W-:Y:S02]  /*a3b0*/  ISETP.GE.AND P5, PT, R18, RZ, PT ;  /* 0x000000ff1200720c */ /* 0x004fe40003fa6270 */
[----:B------:R-:W-:Y:S02]  /*a3c0*/  IABS R7, R18 ;  /* 0x0000001200077213 */ /* 0x000fe40000000000 */
[----:B------:R-:W-:Y:S01]  /*a3d0*/  ISETP.GE.AND P4, PT, R19, RZ, PT ;  /* 0x000000ff1300720c */ /* 0x000fe20003f86270 */
[----:B------:R-:W2:Y:S01]  /*a3e0*/  LDL.LU R18, [R1+0x1c0] ;  /* 0x0001c00001127983 */ /* 0x000ea20000300800 */
[----:B------:R-:W-:-:S03]  /*a3f0*/  IABS R13, R19 ;  /* 0x00000013000d7213 */ /* 0x000fc60000000000 */
[----:B------:R-:W2:Y:S01]  /*a400*/  LDL.LU R19, [R1+0x1c4] ;  /* 0x0001c40001137983 */ /* 0x000ea20000300800 */
[C---:B0-----:R-:W-:Y:S01]  /*a410*/  IMAD R4, R0.reuse, R8, R9 ;  /* 0x0000000800047224 */ /* 0x041fe200078e0209 */
[----:B------:R-:W-:Y:S01]  /*a420*/  ISETP.GT.U32.AND P6, PT, R0, R14, PT ;  /* 0x0000000e0000720c */ /* 0x000fe20003fc4070 */
[----:B------:R-:W-:-:S03]  /*a430*/  @!P2 IMAD.IADD R11, R11, 0x1, -R0 ;  /* 0x000000010b0ba824 */ /* 0x000fc600078e0a00 */
[----:B------:R-:W-:Y:S01]  /*a440*/  ISETP.GT.U32.AND P2, PT, R0, R4, PT ;  /* 0x000000040000720c */ /* 0x000fe20003f44070 */
[----:B------:R-:W-:-:S08]  /*a450*/  IMAD.HI.U32 R8, R3, R13, RZ ;  /* 0x0000000d03087227 */ /* 0x000fd000078e00ff */
[--C-:B------:R-:W-:Y:S02]  /*a460*/  @!P6 IMAD.IADD R14, R14, 0x1, -R0.reuse ;  /* 0x000000010e0ee824 */ /* 0x100fe400078e0a00 */
[----:B------:R-:W-:Y:S02]  /*a470*/  IMAD.MOV.U32 R15, RZ, RZ, R11 ;  /* 0x000000ffff0f7224 */ /* 0x000fe400078e000b */
        /* <DEDUP_REMOVED lines=12> */
[----:B------:R-:W-:Y:S03]  /*a540*/  STL [R1+0x2b4], R15 ;  /* 0x0002b40f01007387 */ /* 0x000fe60000100800 */
[----:B------:R-:W-:Y:S01]  /*a550*/  @!P2 IMAD.IADD R13, R13, 0x1, -R0 ;  /* 0x000000010d0da824 */ /* 0x000fe200078e0a00 */
[----:B------:R-:W-:Y:S04]  /*a560*/  STL [R1+0x2b0], R25 ;  /* 0x0002b01901007387 */ /* 0x000fe80000100800 */
[----:B------:R0:W-:Y:S01]  /*a570*/  STL [R1+0x2a8], R4 ;  /* 0x0002a80401007387 */ /* 0x0001e20000100800 */
[----:B---3--:R-:W-:-:S02]  /*a580*/  IABS R10, R23 ;  /* 0x00000017000a7213 */ /* 0x008fc40000000000 */
[----:B------:R-:W-:Y:S02]  /*a590*/  ISETP.GE.AND P2, PT, R23, RZ, PT ;  /* 0x000000ff1700720c */ /* 0x000fe40003f46270 */
[----:B------:R-:W3:Y:S01]  /*a5a0*/  LDL.LU R23, [R1+0x1c8] ;  /* 0x0001c80001177983 */ /* 0x000ee20000300800 */
[----:B------:R-:W-:-:S04]  /*a5b0*/  IMAD.HI.U32 R2, R3, R7, RZ ;  /* 0x0000000703027227 */ /* 0x000fc800078e00ff */
[----:B------:R-:W-:-:S04]  /*a5c0*/  IMAD.MOV R2, RZ, RZ, -R2 ;  /* 0x000000ffff027224 */ /* 0x000fc800078e0a02 */
[----:B------:R-:W-:-:S05]  /*a5d0*/  IMAD R2, R0, R2, R7 ;  /* 0x0000000200027224 */ /* 0x000fca00078e0207 */
[----:B------:R-:W-:Y:S01]  /*a5e0*/  ISETP.GT.U32.AND P6, PT, R0, R2, PT ;  /* 0x000000020000720c */ /* 0x000fe20003fc4070 */
[----:B-1----:R-:W-:Y:S01]  /*a5f0*/  IMAD.HI.U32 R12, R3, R10, RZ ;  /* 0x0000000a030c7227 */ /* 0x002fe200078e00ff */
[----:B------:R-:W-:-:S03]  /*a600*/  IABS R6, R20 ;  /* 0x0000001400067213 */ /* 0x000fc60000000000 */
[----:B------:R-:W-:Y:S01]  /*a610*/  IMAD.MOV R12, RZ, RZ, -R12 ;  /* 0x000000ffff0c7224 */ /* 0x000fe200078e0a0c */
[----:B------:R-:W-:Y:S01]  /*a620*/  IABS R9, R21 ;  /* 0x0000001500097213 */ /* 0x000fe20000000000 */
[----:B------:R-:W-:-:S06]  /*a630*/  IMAD.HI.U32 R7, R3, R6, RZ ;  /* 0x0000000603077227 */ /* 0x000fcc00078e00ff */
[----:B------:R-:W-:Y:S02]  /*a640*/  @!P6 IMAD.IADD R2, R2, 0x1, -R0 ;  /* 0x000000010202e824 */ /* 0x000fe400078e0a00 */
[----:B------:R-:W-:-:S03]  /*a650*/  IMAD R10, R0, R12, R10 ;  /* 0x0000000c000a7224 */ /* 0x000fc600078e020a */
[C---:B------:R-:W-:Y:S01]  /*a660*/  ISETP.GT.U32.AND P6, PT, R0.reuse, R2, PT ;  /* 0x000000020000720c */ /* 0x040fe20003fc4070 */
[----:B------:R-:W-:Y:S01]  /*a670*/  IMAD.MOV R7, RZ, RZ, -R7 ;  /* 0x000000ffff077224 */ /* 0x000fe200078e0a07 */
[----:B------:R-:W-:Y:S01]  /*a680*/  ISETP.GT.U32.AND P0, PT, R0, R10, PT ;  /* 0x0000000a0000720c */ /* 0x000fe20003f04070 */
[----:B------:R-:W-:-:S04]  /*a690*/  IMAD.HI.U32 R8, R3, R9, RZ ;  /* 0x0000000903087227 */ /* 0x000fc800078e00ff */
[----:B------:R-:W-:Y:S02]  /*a6a0*/  IMAD R6, R0, R7, R6 ;  /* 0x0000000700067224 */ /* 0x000fe400078e0206 */
[----:B------:R-:W-:-:S04]  /*a6b0*/  IMAD.MOV R8, RZ, RZ, -R8 ;  /* 0x000000ffff087224 */ /* 0x000fc800078e0a08 */
[--C-:B------:R-:W-:Y:S01]  /*a6c0*/  @!P6 IMAD.IADD R2, R2, 0x1, -R0.reuse ;  /* 0x000000010202e824 */ /* 0x100fe200078e0a00 */
[C---:B------:R-:W-:Y:S01]  /*a6d0*/  ISETP.GT.U32.AND P6, PT, R0.reuse, R6, PT ;  /* 0x000000060000720c */ /* 0x040fe20003fc4070 */
[----:B------:R-:W-:Y:S02]  /*a6e0*/  IMAD R9, R0, R8, R9 ;  /* 0x0000000800097224 */ /* 0x000fe400078e0209 */
[----:B------:R-:W-:Y:S01]  /*a6f0*/  @!P0 IMAD.IADD R10, R10, 0x1, -R0 ;  /* 0x000000010a0a8824 */ /* 0x000fe200078e0a00 */
[----:B------:R-:W-:-:S09]  /*a700*/  ISETP.GT.U32.AND P0, PT, R0, R13, PT ;  /* 0x0000000d0000720c */ /* 0x000fd20003f04070 */
[----:B------:R-:W-:-:S04]  /*a710*/  @!P6 IMAD.IADD R6, R6, 0x1, -R0 ;  /* 0x000000010606e824 */ /* 0x000fc800078e0a00 */
[----:B------:R-:W-:Y:S01]  /*a720*/  @!P0 IMAD.IADD R13, R13, 0x1, -R0 ;  /* 0x000000010d0d8824 */ /* 0x000fe200078e0a00 */
[----:B------:R-:W-:Y:S01]  /*a730*/  ISETP.GT.U32.AND P3, PT, R0, R6, PT ;  /* 0x000000060000720c */ /* 0x000fe20003f64070 */
[----:B0-----:R-:W-:-:S04]  /*a740*/  IMAD.MOV.U32 R4, RZ, RZ, R2 ;  /* 0x000000ffff047224 */ /* 0x001fc800078e0002 */
[----:B------:R-:W-:-:S05]  /*a750*/  @!P5 IMAD.MOV R4, RZ, RZ, -R4 ;  /* 0x000000ffff04d224 */ /* 0x000fca00078e0a04 */
[----:B------:R-:W-:Y:S03]  /*a760*/  STL [R1+0x29c], R4 ;  /* 0x00029c0401007387 */ /* 0x000fe60000100800 */
[----:B------:R-:W-:Y:S01]  /*a770*/  @!P3 IMAD.IADD R6, R6, 0x1, -R0 ;  /* 0x000000010606b824 */ /* 0x000fe200078e0a00 */
[----:B------:R-:W-:Y:S02]  /*a780*/  ISETP.GE.AND P3, PT, R20, RZ, PT ;  /* 0x000000ff1400720c */ /* 0x000fe40003f66270 */
[----:B------:R-:W3:Y:S01]  /*a790*/  LDL.LU R20, [R1+0x1cc] ;  /* 0x0001cc0001147983 */ /* 0x000ee20000300800 */
[----:B----4-:R-:W-:-:S05]  /*a7a0*/  IABS R8, R22 ;  /* 0x0000001600087213 */ /* 0x010fca0000000000 */
[----:B------:R-:W-:-:S04]  /*a7b0*/  IMAD.HI.U32 R14, R3, R8, RZ ;  /* 0x00000008030e7227 */ /* 0x000fc800078e00ff */
[----:B------:R-:W-:-:S04]  /*a7c0*/  IMAD.MOV R14, RZ, RZ, -R14 ;  /* 0x000000ffff0e7224 */ /* 0x000fc800078e0a0e */
[----:B------:R-:W-:-:S05]  /*a7d0*/  IMAD R8, R0, R14, R8 ;  /* 0x0000000e00087224 */ /* 0x000fca00078e0208 */
[----:B------:R-:W-:-:S13]  /*a7e0*/  ISETP.GT.U32.AND P0, PT, R0, R8, PT ;  /* 0x000000080000720c */ /* 0x000fda0003f04070 */
[----:B------:R-:W-:Y:S01]  /*a7f0*/  @!P0 IMAD.IADD R8, R8, 0x1, -R0 ;  /* 0x0000000108088824 */ /* 0x000fe200078e0a00 */
[----:B------:R-:W-:Y:S02]  /*a800*/  ISETP.GE.AND P0, PT, R22, RZ, PT ;  /* 0x000000ff1600720c */ /* 0x000fe40003f06270 */
        /* <DEDUP_REMOVED lines=13> */
[----:B------:R-:W-:Y:S01]  /*a8e0*/  @!P4 IMAD.MOV R13, RZ, RZ, -R13 ;  /* 0x000000ffff0dc224 */ /* 0x000fe200078e0a0d */
[----:B------:R-:W-:Y:S01]  /*a8f0*/  ISETP.GT.U32.AND P4, PT, R0, R8, PT ;  /* 0x000000080000720c */ /* 0x000fe20003f84070 */
[----:B------:R-:W-:-:S08]  /*a900*/  @!P2 IMAD.MOV R10, RZ, RZ, -R10 ;  /* 0x000000ffff0aa224 */ /* 0x000fd000078e0a0a */
[----:B------:R-:W-:-:S05]  /*a910*/  @!P6 IMAD.IADD R11, R11, 0x1, -R0 ;  /* 0x000000010b0be824 */ /* 0x000fca00078e0a00 */
[----:B------:R-:W-:Y:S01]  /*a920*/  ISETP.GT.U32.AND P2, PT, R0, R11, PT ;  /* 0x0000000b0000720c */ /* 0x000fe20003f44070 */
[----:B------:R-:W-:Y:S02]  /*a930*/  @!P1 IMAD.MOV R9, RZ, RZ, -R9 ;  /* 0x000000ffff099224 */ /* 0x000fe400078e0a09 */
[----:B------:R-:W-:Y:S01]  /*a940*/  @!P3 IMAD.MOV R6, RZ, RZ, -R6 ;  /* 0x000000ffff06b224 */ /* 0x000fe200078e0a06 */
[----:B------:R-:W-:Y:S01]  /*a950*/  STL [R1+0x298], R13 ;  /* 0x0002980d01007387 */ /* 0x000fe20000100800 */
[----:B------:R-:W-:Y:S01]  /*a960*/  @!P4 IMAD.IADD R8, R8, 0x1, -R0 ;  /* 0x000000010808c824 */ /* 0x000fe200078e0a00 */
[----:B--2---:R-:W-:Y:S02]  /*a970*/  IABS R2, R18 ;  /* 0x0000001200027213 */ /* 0x004fe40000000000 */
[----:B------:R3:W-:Y:S01]  /*a980*/  STL [R1+0x290], R10 ;  /* 0x0002900a01007387 */ /* 0x0007e20000100800 */
[----:B------:R-:W-:-:S03]  /*a990*/  ISETP.GE.AND P4, PT, R18, RZ, PT ;  /* 0x000000ff1200720c */ /* 0x000fc60003f86270 */
[----:B------:R-:W-:Y:S01]  /*a9a0*/  STL [R1+0x288], R9 ;  /* 0x0002880901007387 */ /* 0x000fe20000100800 */
[----:B------:R-:W-:Y:S01]  /*a9b0*/  @!P2 IMAD.IADD R11, R11, 0x1, -R0 ;  /* 0x000000010b0ba824 */ /* 0x000fe200078e0a00 */
[----:B------:R-:W-:Y:S02]  /*a9c0*/  IABS R7, R19 ;  /* 0x0000001300077213 */ /* 0x000fe40000000000 */
[----:B------:R-:W-:Y:S01]  /*a9d0*/  STL [R1+0x27c], R6 ;  /* 0x00027c0601007387 */ /* 0x000fe20000100800 */
[----:B------:R-:W-:-:S03]  /*a9e0*/  ISETP.GE.AND P2, PT, R19, RZ, PT ;  /* 0x000000ff1300720c */ /* 0x000fc60003f46270 */
[----:B------:R-:W2:Y:S04]  /*a9f0*/  LDL.LU R18, [R1+0x1d4] ;  /* 0x0001d40001127983 */ /* 0x000ea80000300800 */
[----:B------:R-:W2:Y:S01]  /*aa00*/  LDL.LU R19, [R1+0x1d8] ;  /* 0x0001d80001137983 */ /* 0x000ea20000300800 */
[----:B------:R-:W-:-:S04]  /*aa10*/  IMAD.HI.U32 R14, R3, R2, RZ ;  /* 0x00000002030e7227 */ /* 0x000fc800078e00ff */
[----:B------:R-:W-:-:S04]  /*aa20*/  IMAD.MOV R14, RZ, RZ, -R14 ;  /* 0x000000ffff0e7224 */ /* 0x000fc800078e0a0e */
[----:B------:R-:W-:-:S05]  /*aa30*/  IMAD R2, R0, R14, R2 ;  /* 0x0000000e00027224 */ /* 0x000fca00078e0202 */
[----:B------:R-:W-:-:S13]  /*aa40*/  ISETP.GT.U32.AND P1, PT, R0, R2, PT ;  /* 0x000000020000720c */ /* 0x000fda0003f24070 */
[----:B------:R-:W-:Y:S01]  /*aa50*/  @!P1 IMAD.IADD R2, R2, 0x1, -R0 ;  /* 0x0000000102029824 */ /* 0x000fe200078e0a00 */
[----:B---3--:R-:W-:Y:S02]  /*aa60*/  IABS R10, R23 ;  /* 0x00000017000a7213 */ /* 0x008fe40000000000 */
[----:B------:R-:W-:Y:S02]  /*aa70*/  ISETP.GE.AND P1, PT, R23, RZ, PT ;  /* 0x000000ff1700720c */ /* 0x000fe40003f26270 */
[----:B------:R-:W3:Y:S01]  /*aa80*/  LDL.LU R23, [R1+0x1dc] ;  /* 0x0001dc0001177983 */ /* 0x000ee20000300800 */
[----:B------:R-:W-:Y:S01]  /*aa90*/  IABS R12, R24 ;  /* 0x00000018000c7213 */ /* 0x000fe20000000000 */
[----:B------:R-:W-:Y:S01]  /*aaa0*/  IMAD.HI.U32 R4, R3, R7, RZ ;  /* 0x0000000703047227 */ /* 0x000fe200078e00ff */
[----:B------:R-:W-:Y:S01]  /*aab0*/  ISETP.GE.AND P3, PT, R17, RZ, PT ;  /* 0x000000ff1100720c */ /* 0x000fe20003f66270 */
[----:B------:R-:W3:Y:S02]  /*aac0*/  LDL.LU R21, [R1+0x1e0] ;  /* 0x0001e00001157983 */ /* 0x000ee40000300800 */
[----:B------:R-:W-:-:S02]  /*aad0*/  IMAD.HI.U32 R15, R3, R12, RZ ;  /* 0x0000000c030f7227 */ /* 0x000fc400078e00ff */
[----:B------:R-:W3:Y:S02]  /*aae0*/  LDL.LU R17, [R1+0x1e4] ;  /* 0x0001e40001117983 */ /* 0x000ee40000300800 */
[----:B------:R-:W-:-:S04]  /*aaf0*/  IMAD.MOV R15, RZ, RZ, -R15 ;  /* 0x000000ffff0f7224 */ /* 0x000fc800078e0a0f */
[----:B------:R-:W-:-:S05]  /*ab00*/  IMAD R12, R0, R15, R12 ;  /* 0x0000000f000c7224 */ /* 0x000fca00078e020c */
[----:B------:R-:W-:Y:S01]  /*ab10*/  ISETP.GT.U32.AND P5, PT, R0, R12, PT ;  /* 0x0000000c0000720c */ /* 0x000fe20003fa4070 */
[----:B------:R-:W-:-:S12]  /*ab20*/  IMAD.MOV R4, RZ, RZ, -R4 ;  /* 0x000000ffff047224 */ /* 0x000fd800078e0a04 */
[----:B------:R-:W-:-:S05]  /*ab30*/  @!P5 IMAD.IADD R12, R12, 0x1, -R0 ;  /* 0x000000010c0cd824 */ /* 0x000fca00078e0a00 */
[C---:B------:R-:W-:Y:S01]  /*ab40*/  ISETP.GT.U32.AND P6, PT, R0.reuse, R12, PT ;  /* 0x0000000c0000720c */ /* 0x040fe20003fc4070 */
[----:B------:R-:W-:Y:S01]  /*ab50*/  IMAD R7, R0, R4, R7 ;  /* 0x0000000400077224 */ /* 0x000fe200078e0207 */
[----:B------:R-:W-:-:S11]  /*ab60*/  ISETP.GE.AND P5, PT, R24, RZ, PT ;  /* 0x000000ff1800720c */ /* 0x000fd60003fa6270 */
[----:B------:R-:W-:Y:S01]  /*ab70*/  @!P6 IMAD.IADD R12, R12, 0x1, -R0 ;  /* 0x000000010c0ce824 */ /* 0x000fe200078e0a00 */
[----:B------:R-:W-:-:S03]  /*ab80*/  ISETP.GT.U32.AND P6, PT, R0, R7, PT ;  /* 0x000000070000720c */ /* 0x000fc60003fc4070 */
[----:B------:R-:W-:-:S10]  /*ab90*/  @!P5 IMAD.MOV R12, RZ, RZ, -R12 ;  /* 0x000000ffff0cd224 */ /* 0x000fd400078e0a0c */
[----:B------:R-:W-:Y:S01]  /*aba0*/  @!P6 IMAD.IADD R7, R7, 0x1, -R0 ;  /* 0x000000010707e824 */ /* 0x000fe200078e0a00 */
[----:B------:R-:W-:Y:S01]  /*abb0*/  ISETP.GT.U32.AND P6, PT, R0, R2, PT ;  /* 0x000000020000720c */ /* 0x000fe20003fc4070 */
[----:B------:R0:W-:Y:S01]  /*abc0*/  STL [R1+0x278], R12 ;  /* 0x0002780c01007387 */ /* 0x0001e20000100800 */
[----:B------:R-:W-:Y:S02]  /*abd0*/  @!P3 IMAD.MOV R11, RZ, RZ, -R11 ;  /* 0x000000ffff0bb224 */ /* 0x000fe400078e0a0b */
[----:B0-----:R-:W-:-:S04]  /*abe0*/  IMAD.MOV.U32 R12, RZ, RZ, R8 ;  /* 0x000000ffff0c7224 */ /* 0x001fc800078e0008 */
[----:B------:R-:W-:-:S05]  /*abf0*/  @!P0 IMAD.MOV R12, RZ, RZ, -R12 ;  /* 0x000000ffff0c8224 */ /* 0x000fca00078e0a0c */
[----:B------:R-:W-:Y:S01]  /*ac00*/  @!P6 IMAD.IADD R2, R2, 0x1, -R0 ;  /* 0x000000010202e824 */ /* 0x000fe200078e0a00 */
[----:B------:R-:W-:Y:S04]  /*ac10*/  STL [R1+0x270], R12 ;  /* 0x0002700c01007387 */ /* 0x000fe80000100800 */
[----:B------:R0:W-:Y:S04]  /*ac20*/  STL [R1+0x268], R11 ;  /* 0x0002680b01007387 */ /* 0x0001e80000100800 */
[----:B------:R-:W3:Y:S01]  /*ac30*/  LDL.LU R24, [R1+0x1e8] ;  /* 0x0001e80001187983 */ /* 0x000ee20000300800 */
[----:B0-----:R-:W-:-:S04]  /*ac40*/  IMAD.MOV.U32 R11, RZ, RZ, R2 ;  /* 0x000000ffff0b7224 */ /* 0x001fc800078e0002 */
[----:B------:R-:W-:-:S05]  /*ac50*/  @!P4 IMAD.MOV R11, RZ, RZ, -R11 ;  /* 0x000000ffff0bc224 */ /* 0x000fca00078e0a0b */
[----:B------:R3:W-:Y:S01]  /*ac60*/  STL [R1+0x264], R11 ;  /* 0x0002640b01007387 */ /* 0x0007e20000100800 */
[----:B------:R-:W-:Y:S02]  /*ac70*/  IABS R6, R20 ;  /* 0x0000001400067213 */ /* 0x000fe40000000000 */
[----:B------:R-:W-:Y:S02]  /*ac80*/  ISETP.GE.AND P3, PT, R20, RZ, PT ;  /* 0x000000ff1400720c */ /* 0x000fe40003f66270 */
[----:B----4-:R-:W-:Y:S02]  /*ac90*/  IABS R4, R22 ;  /* 0x0000001600047213 */ /* 0x010fe40000000000 */
[----:B------:R-:W-:Y:S02]  /*aca0*/  ISETP.GE.AND P6, PT, R22, RZ, PT ;  /* 0x000000ff1600720c */ /* 0x000fe40003fc6270 */
[----:B------:R-:W4:Y:S04]  /*acb0*/  LDL.LU R22, [R1+0x1ec] ;  /* 0x0001ec0001167983 */ /* 0x000f280000300800 */
        /* <DEDUP_REMOVED lines=10> */
[----:B------:R-:W-:Y:S02]  /*ad60*/  @!P2 IMAD.MOV R14, RZ, RZ, -R14 ;  /* 0x000000ffff0ea224 */ /* 0x000fe400078e0a0e */
[----:B------:R-:W-:Y:S01]  /*ad70*/  IMAD.HI.U32 R8, R3, R4, RZ ;  /* 0x0000000403087227 */ /* 0x000fe200078e00ff */
[----:B------:R-:W-:-:S03]  /*ad80*/  ISETP.GT.U32.AND P4, PT, R0, R10, PT ;  /* 0x0000000a0000720c */ /* 0x000fc60003f84070 */
[----:B------:R-:W-:Y:S01]  /*ad90*/  IMAD.MOV R9, RZ, RZ, -R9 ;  /* 0x000000ffff097224 */ /* 0x000fe200078e0a09 */
[----:B------:R0:W-:Y:S01]  /*ada0*/  STL [R1+0x260], R14 ;  /* 0x0002600e01007387 */ /* 0x0001e20000100800 */
[----:B------:R-:W-:Y:S02]  /*adb0*/  IMAD.MOV R8, RZ, RZ, -R8 ;  /* 0x000000ffff087224 */ /* 0x000fe400078e0a08 */
[C---:B------:R-:W-:Y:S02]  /*adc0*/  IMAD R6, R0.reuse, R9, R6 ;  /* 0x0000000900067224 */ /* 0x040fe400078e0206 */
[----:B------:R-:W-:-:S03]  /*add0*/  IMAD R4, R0, R8, R4 ;  /* 0x0000000800047224 */ /* 0x000fc600078e0204 */
[----:B------:R-:W-:Y:S01]  /*ade0*/  ISETP.GT.U32.AND P2, PT, R0, R6, PT ;  /* 0x000000060000720c */ /* 0x000fe20003f44070 */
[----:B------:R-:W-:Y:S01]  /*adf0*/  @!P4 IMAD.IADD R10, R10, 0x1, -R0 ;  /* 0x000000010a0ac824 */ /* 0x000fe200078e0a00 */
[----:B------:R-:W-:Y:S02]  /*ae00*/  ISETP.GT.U32.AND P4, PT, R0, R4, PT ;  /* 0x000000040000720c */ /* 0x000fe40003f84070 */
[----:B--2---:R-:W-:Y:S02]  /*ae10*/  ISETP.GE.AND P5, PT, R18, RZ, PT ;  /* 0x000000ff1200720c */ /* 0x004fe40003fa6270 */
[----:B------:R-:W-:Y:S02]  /*ae20*/  IABS R2, R18 ;  /* 0x0000001200027213 */ /* 0x000fe40000000000 */
[----:B------:R-:W-:Y:S01]  /*ae30*/  ISETP.GE.AND P0, PT, R19, RZ, PT ;  /* 0x000000ff1300720c */ /* 0x000fe20003f06270 */
[----:B------:R-:W2:Y:S01]  /*ae40*/  LDL.LU R18, [R1+0x1f4] ;  /* 0x0001f40001127983 */ /* 0x000ea20000300800 */
[----:B------:R-:W-:-:S03]  /*ae50*/  IABS R13, R19 ;  /* 0x00000013000d7213 */ /* 0x000fc60000000000 */
[----:B------:R-:W2:Y:S01]  /*ae60*/  LDL.LU R19, [R1+0x1f8] ;  /* 0x0001f80001137983 */ /* 0x000ea20000300800 */
[--C-:B------:R-:W-:Y:S02]  /*ae70*/  @!P2 IMAD.IADD R6, R6, 0x1, -R0.reuse ;  /* 0x000000010606a824 */ /* 0x100fe400078e0a00 */
[----:B------:R-:W-:Y:S02]  /*ae80*/  @!P4 IMAD.IADD R4, R4, 0x1, -R0 ;  /* 0x000000010404c824 */ /* 0x000fe400078e0a00 */
[----:B------:R-:W-:Y:S01]  /*ae90*/  IMAD.HI.U32 R8, R3, R13, RZ ;  /* 0x0000000d03087227 */ /* 0x000fe200078e00ff */
[----:B------:R-:W-:-:S03]  /*aea0*/  ISETP.GT.U32.AND P4, PT, R0, R6, PT ;  /* 0x000000060000720c */ /* 0x000fc60003f84070 */
[----:B------:R-:W-:Y:S02]  /*aeb0*/  IMAD.MOV.U32 R15, RZ, RZ, R10 ;  /* 0x000000ffff0f7224 */ /* 0x000fe400078e000a */
[----:B------:R-:W-:Y:S02]  /*aec0*/  IMAD.MOV R8, RZ, RZ, -R8 ;  /* 0x000000ffff087224 */ /* 0x000fe400078e0a08 */
[----:B------:R-:W-:Y:S01]  /*aed0*/  @!P1 IMAD.MOV R15, RZ, RZ, -R15 ;  /* 0x000000ffff0f9224 */ /* 0x000fe200078e0a0f */
[C---:B------:R-:W-:Y:S01]  /*aee0*/  ISETP.GT.U32.AND P1, PT, R0.reuse, R4, PT ;  /* 0x000000040000720c */ /* 0x040fe20003f24070 */
[----:B------:R-:W-:-:S04]  /*aef0*/  IMAD R13, R0, R8, R13 ;  /* 0x00000008000d7224 */ /* 0x000fc800078e020d */
[----:B------:R-:W-:Y:S01]  /*af00*/  @!P4 IMAD.IADD R6, R6, 0x1, -R0 ;  /* 0x000000010606c824 */ /* 0x000fe200078e0a00 */
[----:B------:R-:W-:-:S03]  /*af10*/  ISETP.GT.U32.AND P4, PT, R0, R13, PT ;  /* 0x0000000d0000720c */ /* 0x000fc60003f84070 */
[----:B------:R-:W-:-:S04]  /*af20*/  IMAD.MOV.U32 R25, RZ, RZ, R6 ;  /* 0x000000ffff197224 */ /* 0x000fc800078e0006 */
[----:B------:R-:W-:Y:S02]  /*af30*/  @!P1 IMAD.IADD R4, R4, 0x1, -R0 ;  /* 0x0000000104049824 */ /* 0x000fe400078e0a00 */
[----:B------:R-:W-:Y:S02]  /*af40*/  @!P3 IMAD.MOV R25, RZ, RZ, -R25 ;  /* 0x000000ffff19b224 */ /* 0x000fe400078e0a19 */
[----:B------:R-:W-:Y:S01]  /*af50*/  @!P6 IMAD.MOV R4, RZ, RZ, -R4 ;  /* 0x000000ffff04e224 */ /* 0x000fe200078e0a04 */
[----:B------:R-:W-:Y:S01]  /*af60*/  STL [R1+0x25c], R15 ;  /* 0x00025c0f01007387 */ /* 0x000fe20000100800 */
[----:B------:R-:W-:-:S03]  /*af70*/  @!P4 IMAD.IADD R13, R13, 0x1, -R0 ;  /* 0x000000010d0dc824 */ /* 0x000fc600078e0a00 */
[----:B------:R-:W-:Y:S01]  /*af80*/  STL [R1+0x254], R25 ;  /* 0x0002541901007387 */ /* 0x000fe20000100800 */
[----:B---3--:R-:W-:Y:S02]  /*af90*/  IABS R11, R23 ;  /* 0x00000017000b7213 */ /* 0x008fe40000000000 */
[----:B------:R-:W-:Y:S01]  /*afa0*/  ISETP.GE.AND P4, PT, R23, RZ, PT ;  /* 0x000000ff1700720c */ /* 0x000fe20003f86270 */
[----:B------:R1:W-:Y:S04]  /*afb0*/  STL [R1+0x248], R4 ;  /* 0x0002480401007387 */ /* 0x0003e80000100800 */
[----:B------:R-:W3:Y:S01]  /*afc0*/  LDL.LU R23, [R1+0x1fc] ;  /* 0x0001fc0001177983 */ /* 0x000ee20000300800 */
[----:B------:R-:W-:-:S04]  /*afd0*/  IMAD.HI.U32 R12, R3, R2, RZ ;  /* 0x00000002030c7227 */ /* 0x000fc800078e00ff */
[----:B------:R-:W-:-:S04]  /*afe0*/  IMAD.MOV R12, RZ, RZ, -R12 ;  /* 0x000000ffff0c7224 */ /* 0x000fc800078e0a0c */
[----:B------:R-:W-:-:S05]  /*aff0*/  IMAD R2, R0, R12, R2 ;  /* 0x0000000c00027224 */ /* 0x000fca00078e0202 */
[----:B------:R-:W-:Y:S01]  /*b000*/  ISETP.GT.U32.AND P2, PT, R0, R2, PT ;  /* 0x000000020000720c */ /* 0x000fe20003f44070 */
[----:B0-----:R-:W-:Y:S01]  /*b010*/  IMAD.HI.U32 R14, R3, R11, RZ ;  /* 0x0000000b030e7227 */ /* 0x001fe200078e00ff */
[----:B------:R-:W-:-:S03]  /*b020*/  IABS R7, R17 ;  /* 0x0000001100077213 */ /* 0x000fc60000000000 */
[----:B------:R-:W-:Y:S02]  /*b030*/  IMAD.MOV R14, RZ, RZ, -R14 ;  /* 0x000000ffff0e7224 */ /* 0x000fe400078e0a0e */
[----:B------:R-:W-:-:S06]  /*b040*/  IMAD.HI.U32 R8, R3, R7, RZ ;  /* 0x0000000703087227 */ /* 0x000fcc00078e00ff */
[----:B------:R-:W-:Y:S02]  /*b050*/  @!P2 IMAD.IADD R2, R2, 0x1, -R0 ;  /* 0x000000010202a824 */ /* 0x000fe400078e0a00 */
[----:B------:R-:W-:-:S03]  /*b060*/  IMAD R11, R0, R14, R11 ;  /* 0x0000000e000b7224 */ /* 0x000fc600078e020b */
[C---:B------:R-:W-:Y:S01]  /*b070*/  ISETP.GT.U32.AND P2, PT, R0.reuse, R2, PT ;  /* 0x000000020000720c */ /* 0x040fe20003f44070 */
[----:B------:R-:W-:Y:S01]  /*b080*/  IMAD.MOV R8, RZ, RZ, -R8 ;  /* 0x000000ffff087224 */ /* 0x000fe200078e0a08 */
[----:B------:R-:W-:-:S03]  /*b090*/  ISETP.GT.U32.AND P3, PT, R0, R11, PT ;  /* 0x0000000b0000720c */ /* 0x000fc60003f64070 */
[----:B------:R-:W-:-:S08]  /*b0a0*/  IMAD R7, R0, R8, R7 ;  /* 0x0000000800077224 */ /* 0x000fd000078e0207 */
[--C-:B------:R-:W-:Y:S01]  /*b0b0*/  @!P2 IMAD.IADD R2, R2, 0x1, -R0.reuse ;  /* 0x000000010202a824 */ /* 0x100fe200078e0a00 */
[C---:B------:R-:W-:Y:S01]  /*b0c0*/  ISETP.GT.U32.AND P2, PT, R0.reuse, R7, PT ;  /* 0x000000070000720c */ /* 0x040fe20003f44070 */
[----:B------:R-:W-:Y:S01]  /*b0d0*/  @!P3 IMAD.IADD R11, R11, 0x1, -R0 ;  /* 0x000000010b0bb824 */ /* 0x000fe200078e0a00 */
[----:B------:R-:W-:Y:S01]  /*b0e0*/  ISETP.GT.U32.AND P3, PT, R0, R13, PT ;  /* 0x0000000d0000720c */ /* 0x000fe20003f64070 */
[----:B-1----:R-:W-:-:S10]  /*b0f0*/  IMAD.MOV.U32 R4, RZ, RZ, R2 ;  /* 0x000000ffff047224 */ /* 0x002fd400078e0002 */
[--C-:B------:R-:W-:Y:S02]  /*b100*/  @!P2 IMAD.IADD R7, R7, 0x1, -R0.reuse ;  /* 0x000000010707a824 */ /* 0x100fe400078e0a00 */
[----:B------:R-:W-:-:S03]  /*b110*/  @!P3 IMAD.IADD R13, R13, 0x1, -R0 ;  /* 0x000000010d0db824 */ /* 0x000fc600078e0a00 */
[----:B------:R-:W-:Y:S01]  /*b120*/  ISETP.GT.U32.AND P2, PT, R0, R7, PT ;  /* 0x000000070000720c */ /* 0x000fe20003f44070 */
[----:B------:R-:W-:Y:S01]  /*b130*/  @!P5 IMAD.MOV R4, RZ, RZ, -R4 ;  /* 0x000000ffff04d224 */ /* 0x000fe200078e0a04 */
[----:B------:R-:W-:-:S04]  /*b140*/  IABS R9, R21 ;  /* 0x0000001500097213 */ /* 0x000fc80000000000 */
[----:B------:R-:W-:Y:S07]  /*b150*/  STL [R1+0x244], R4 ;  /* 0x0002440401007387 */ /* 0x000fee0000100800 */
[----:B------:R-:W-:Y:S01]  /*b160*/  @!P2 IMAD.IADD R7, R7, 0x1, -R0 ;  /* 0x000000010707a824 */ /* 0x000fe200078e0a00 */
[----:B------:R-:W-:Y:S02]  /*b170*/  ISETP.GE.AND P2, PT, R17, RZ, PT ;  /* 0x000000ff1100720c */ /* 0x000fe40003f46270 */
[----:B------:R-:W3:Y:S01]  /*b180*/  LDL.LU R17, [R1+0x200] ;  /* 0x0002000001117983 */ /* 0x000ee20000300800 */
[----:B------:R-:W-:-:S04]  /*b190*/  IMAD.HI.U32 R12, R3, R9, RZ ;  /* 0x00000009030c7227 */ /* 0x000fc800078e00ff */
[----:B------:R-:W-:-:S04]  /*b1a0*/  IMAD.MOV R12, RZ, RZ, -R12 ;  /* 0x000000ffff0c7224 */ /* 0x000fc800078e0a0c */
[----:B------:R-:W-:-:S05]  /*b1b0*/  IMAD R9, R0, R12, R9 ;  /* 0x0000000c00097224 */ /* 0x000fca00078e0209 */
[----:B------:R-:W-:-:S13]  /*b1c0*/  ISETP.GT.U32.AND P1, PT, R0, R9, PT ;  /* 0x000000090000720c */ /* 0x000fda0003f24070 */
[----:B------:R-:W-:-:S05]  /*b1d0*/  @!P1 IMAD.IADD R9, R9, 0x1, -R0 ;  /* 0x0000000109099824 */ /* 0x000fca00078e0a00 */
[----:B------:R-:W-:Y:S02]  /*b1e0*/  ISETP.GT.U32.AND P6, PT, R0, R9, PT ;  /* 0x000000090000720c */ /* 0x000fe40003fc4070 */
        /* <DEDUP_REMOVED lines=8> */
[----:B------:R-:W-:-:S05]  /*b270*/  IABS R10, R20 ;  /* 0x00000014000a7213 */ /* 0x000fca0000000000 */
[----:B------:R-:W-:-:S04]  /*b280*/  IMAD.HI.U32 R6, R3, R10, RZ ;  /* 0x0000000a03067227 */ /* 0x000fc800078e00ff */
[----:B------:R-:W-:Y:S01]  /*b290*/  IMAD.MOV R6, RZ, RZ, -R6 ;  /* 0x000000ffff067224 */ /* 0x000fe200078e0a06 */
[----:B------:R-:W-:-:S03]  /*b2a0*/  ISETP.GT.U32.AND P1, PT, R0, R11, PT ;  /* 0x0000000b0000720c */ /* 0x000fc60003f24070 */
[----:B------:R-:W-:Y:S02]  /*b2b0*/  IMAD R10, R0, R6, R10 ;  /* 0x00000006000a7224 */ /* 0x000fe400078e020a */
[----:B------:R-:W-:-:S03]  /*b2c0*/  @!P6 IMAD.IADD R9, R9, 0x1, -R0 ;  /* 0x000000010909e824 */ /* 0x000fc600078e0a00 */
[----:B------:R-:W-:-:S05]  /*b2d0*/  ISETP.GT.U32.AND P6, PT, R0, R10, PT ;  /* 0x0000000a0000720c */ /* 0x000fca0003fc4070 */
[----:B------:R-:W-:Y:S01]  /*b2e0*/  @!P1 IMAD.IADD R11, R11, 0x1, -R0 ;  /* 0x000000010b0b9824 */ /* 0x000fe200078e0a00 */
[----:B------:R-:W-:-:S03]  /*b2f0*/  ISETP.GE.AND P1, PT, R21, RZ, PT ;  /* 0x000000ff1500720c */ /* 0x000fc60003f26270 */
[----:B------:R-:W-:-:S04]  /*b300*/  @!P4 IMAD.MOV R11, RZ, RZ, -R11 ;  /* 0x000000ffff0bc224 */ /* 0x000fc800078e0a0b */
[----:B------:R-:W-:Y:S01]  /*b310*/  @!P6 IMAD.IADD R10, R10, 0x1, -R0 ;  /* 0x000000010a0ae824 */ /* 0x000fe200078e0a00 */
[----:B------:R-:W-:-:S04]  /*b320*/  ISETP.GT.U32.AND P6, PT, R0, R8, PT ;  /* 0x000000080000720c */ /* 0x000fc80003fc4070 */
[----:B------:R-:W-:Y:S01]  /*b330*/  ISETP.GT.U32.AND P4, PT, R0, R10, PT ;  /* 0x0000000a0000720c */ /* 0x000fe20003f84070 */
[----:B------:R-:W-:Y:S02]  /*b340*/  @!P0 IMAD.MOV R13, RZ, RZ, -R13 ;  /* 0x000000ffff0d8224 */ /* 0x000fe400078e0a0d */
[----:B------:R-:W-:Y:S02]  /*b350*/  @!P1 IMAD.MOV R9, RZ, RZ, -R9 ;  /* 0x000000ffff099224 */ /* 0x000fe400078e0a09 */
[----:B------:R-:W-:Y:S01]  /*b360*/  @!P2 IMAD.MOV R7, RZ, RZ, -R7 ;  /* 0x000000ffff07a224 */ /* 0x000fe200078e0a07 */
[----:B------:R-:W-:Y:S01]  /*b370*/  STL [R1+0x240], R13 ;  /* 0x0002400d01007387 */ /* 0x000fe20000100800 */
[----:B--2---:R-:W-:Y:S02]  /*b380*/  IABS R2, R18 ;  /* 0x0000001200027213 */ /* 0x004fe40000000000 */
[----:B------:R-:W-:Y:S01]  /*b390*/  @!P6 IMAD.IADD R8, R8, 0x1, -R0 ;  /* 0x000000010808e824 */ /* 0x000fe200078e0a00 */
[----:B------:R3:W-:Y:S01]  /*b3a0*/  STL [R1+0x23c], R11 ;  /* 0x00023c0b01007387 */ /* 0x0007e20000100800 */
[----:B------:R-:W-:-:S02]  /*b3b0*/  ISETP.GE.AND P6, PT, R18, RZ, PT ;  /* 0x000000ff1200720c */ /* 0x000fc40003fc6270 */
[----:B------:R-:W-:Y:S01]  /*b3c0*/  @!P4 IMAD.IADD R10, R10, 0x1, -R0 ;  /* 0x000000010a0ac824 */ /* 0x000fe200078e0a00 */
[----:B------:R-:W-:Y:S01]  /*b3d0*/  STL [R1+0x234], R9 ;  /* 0x0002340901007387 */ /* 0x000fe20000100800 */
[----:B------:R-:W-:Y:S02]  /*b3e0*/  IABS R6, R19 ;  /* 0x0000001300067213 */ /* 0x000fe40000000000 */
[----:B------:R-:W-:Y:S01]  /*b3f0*/  ISETP.GE.AND P4, PT, R19, RZ, PT ;  /* 0x000000ff1300720c */ /* 0x000fe20003f86270 */
[----:B------:R-:W-:Y:S04]  /*b400*/  STL [R1+0x230], R7 ;  /* 0x0002300701007387 */ /* 0x000fe80000100800 */
[----:B------:R-:W2:Y:S04]  /*b410*/  LDL.LU R18, [R1+0x208] ;  /* 0x0002080001127983 */ /* 0x000ea80000300800 */
[----:B------:R-:W2:Y:S01]  /*b420*/  LDL.LU R19, [R1+0x20c] ;  /* 0x00020c0001137983 */ /* 0x000ea20000300800 */
[----:B------:R-:W-:-:S04]  /*b430*/  IMAD.HI.U32 R14, R3, R2, RZ ;  /* 0x00000002030e7227 */ /* 0x000fc800078e00ff */
[----:B------:R-:W-:-:S04]  /*b440*/  IMAD.MOV R14, RZ, RZ, -R14 ;  /* 0x000000ffff0e7224 */ /* 0x000fc800078e0a0e */
[----:B------:R-:W-:-:S05]  /*b450*/  IMAD R2, R0, R14, R2 ;  /* 0x0000000e00027224 */ /* 0x000fca00078e0202 */
[----:B------:R-:W-:Y:S02]  /*b460*/  ISETP.GT.U32.AND P1, PT, R0, R2, PT ;  /* 0x000000020000720c */ /* 0x000fe40003f24070 */
[----:B---3--:R-:W-:-:S11]  /*b470*/  IABS R11, R23 ;  /* 0x00000017000b7213 */ /* 0x008fd60000000000 */
[----:B------:R-:W-:Y:S01]  /*b480*/  @!P1 IMAD.IADD R2, R2, 0x1, -R0 ;  /* 0x0000000102029824 */ /* 0x000fe200078e0a00 */
[----:B------:R-:W-:Y:S02]  /*b490*/  ISETP.GE.AND P1, PT, R23, RZ, PT ;  /* 0x000000ff1700720c */ /* 0x000fe40003f26270 */
[----:B------:R-:W3:Y:S01]  /*b4a0*/  LDL.LU R23, [R1+0x210] ;  /* 0x0002100001177983 */ /* 0x000ee20000300800 */
[----:B------:R-:W-:Y:S02]  /*b4b0*/  IABS R12, R24 ;  /* 0x00000018000c7213 */ /* 0x000fe40000000000 */
[----:B------:R-:W-:Y:S01]  /*b4c0*/  ISETP.GE.AND P2, PT, R20, RZ, PT ;  /* 0x000000ff1400720c */ /* 0x000fe20003f46270 */
[----:B------:R-:W3:Y:S02]  /*b4d0*/  LDL.LU R21, [R1+0x21c] ;  /* 0x00021c0001157983 */ /* 0x000ee40000300800 */
[----:B------:R-:W-:Y:S02]  /*b4e0*/  IMAD.HI.U32 R15, R3, R12, RZ ;  /* 0x0000000c030f7227 */ /* 0x000fe400078e00ff */
[----:B------:R-:W3:Y:S02]  /*b4f0*/  LDL.LU R20, [R1+0x22c] ;  /* 0x00022c0001147983 */ /* 0x000ee40000300800 */
[----:B------:R-:W-:-:S04]  /*b500*/  IMAD.MOV R15, RZ, RZ, -R15 ;  /* 0x000000ffff0f7224 */ /* 0x000fc800078e0a0f */
[----:B------:R-:W-:-:S05]  /*b510*/  IMAD R12, R0, R15, R12 ;  /* 0x0000000f000c7224 */ /* 0x000fca00078e020c */
[----:B------:R-:W-:-:S13]  /*b520*/  ISETP.GT.U32.AND P5, PT, R0, R12, PT ;  /* 0x0000000c0000720c */ /* 0x000fda0003fa4070 */
[----:B------:R-:W-:Y:S01]  /*b530*/  @!P5 IMAD.IADD R12, R12, 0x1, -R0 ;  /* 0x000000010c0cd824 */ /* 0x000fe200078e0a00 */
[----:B------:R-:W-:-:S04]  /*b540*/  ISETP.GE.AND P5, PT, R24, RZ, PT ;  /* 0x000000ff1800720c */ /* 0x000fc80003fa6270 */
[----:B------:R-:W-:-:S13]  /*b550*/  ISETP.GT.U32.AND P0, PT, R0, R12, PT ;  /* 0x0000000c0000720c */ /* 0x000fda0003f04070 */
[----:B------:R-:W-:-:S04]  /*b560*/  @!P0 IMAD.IADD R12, R12, 0x1, -R0 ;  /* 0x000000010c0c8824 */ /* 0x000fc800078e0a00 */
[----:B------:R-:W-:Y:S01]  /*b570*/  @!P5 IMAD.MOV R12, RZ, RZ, -R12 ;  /* 0x000000ffff0cd224 */ /* 0x000fe200078e0a0c */
[----:B------:R-:W-:-:S04]  /*b580*/  ISETP.GT.U32.AND P5, PT, R0, R2, PT ;  /* 0x000000020000720c */ /* 0x000fc80003fa4070 */
[----:B------:R0:W-:Y:S01]  /*b590*/  STL [R1+0x228], R12 ;  /* 0x0002280c01007387 */ /* 0x0001e20000100800 */
[----:B------:R-:W-:Y:S02]  /*b5a0*/  @!P2 IMAD.MOV R10, RZ, RZ, -R10 ;  /* 0x000000ffff0aa224 */ /* 0x000fe400078e0a0a */
[----:B0-----:R-:W-:-:S04]  /*b5b0*/  IMAD.MOV.U32 R12, RZ, RZ, R8 ;  /* 0x000000ffff0c7224 */ /* 0x001fc800078e0008 */
[----:B------:R-:W-:Y:S02]  /*b5c0*/  @!P3 IMAD.MOV R12, RZ, RZ, -R12 ;  /* 0x000000ffff0cb224 */ /* 0x000fe400078e0a0c */
[----:B------:R-:W-:-:S03]  /*b5d0*/  @!P5 IMAD.IADD R2, R2, 0x1, -R0 ;  /* 0x000000010202d824 */ /* 0x000fc600078e0a00 */
[----:B------:R-:W-:Y:S01]  /*b5e0*/  STL [R1+0x224], R12 ;  /* 0x0002240c01007387 */ /* 0x000fe20000100800 */
[----:B------:R-:W-:-:S03]  /*b5f0*/  IMAD.HI.U32 R4, R3, R6, RZ ;  /* 0x0000000603047227 */ /* 0x000fc600078e00ff */
[----:B------:R0:W-:Y:S01]  /*b600*/  STL [R1+0x220], R10 ;  /* 0x0002200a01007387 */ /* 0x0001e20000100800 */
[----:B------:R-:W-:-:S03]  /*b610*/  IMAD.MOV R4, RZ, RZ, -R4 ;  /* 0x000000ffff047224 */ /* 0x000fc600078e0a04 */
[----:B------:R-:W3:Y:S01]  /*b620*/  LDL.LU R24, [R1+0x238] ;  /* 0x0002380001187983 */ /* 0x000ee20000300800 */
[----:B0-----:R-:W-:-:S04]  /*b630*/  IMAD.MOV.U32 R10, RZ, RZ, R2 ;  /* 0x000000ffff0a7224 */ /* 0x001fc800078e0002 */
[----:B------:R-:W-:Y:S02]  /*b640*/  @!P6 IMAD.MOV R10, RZ, RZ, -R10 ;  /* 0x000000ffff0ae224 */ /* 0x000fe400078e0a0a */
[----:B------:R-:W-:-:S03]  /*b650*/  IMAD R6, R0, R4, R6 ;  /* 0x0000000400067224 */ /* 0x000fc600078e0206 */
[----:B------:R3:W-:Y:S01]  /*b660*/  STL [R1+0x218], R10 ;  /* 0x0002180a01007387 */ /* 0x0007e20000100800 */
[----:B------:R-:W-:Y:S02]  /*b670*/  IABS R7, R17 ;  /* 0x0000001100077213 */ /* 0x000fe40000000000 */
[----:B------:R-:W-:Y:S02]  /*b680*/  ISETP.GE.AND P2, PT, R17, RZ, PT ;  /* 0x000000ff1100720c */ /* 0x000fe40003f46270 */
[----:B------:R-:W-:Y:S01]  /*b690*/  ISETP.GT.U32.AND P0, PT, R0, R6, PT ;  /* 0x000000060000720c */ /* 0x000fe20003f04070 */
[----:B------:R-:W-:-:S04]  /*b6a0*/  IMAD.HI.U32 R9, R3, R11, RZ ;  /* 0x0000000b03097227 */ /* 0x000fc800078e00ff */
[----:B------:R-:W-:-:S04]  /*b6b0*/  IMAD.MOV R9, RZ, RZ, -R9 ;  /* 0x000000ffff097224 */ /* 0x000fc800078e0a09 */
[----:B------:R-:W-:-:S04]  /*b6c0*/  IMAD R11, R0, R9, R11 ;  /* 0x00000009000b7224 */ /* 0x000fc800078e020b */
[----:B------:R-:W-:Y:S01]  /*b6d0*/  @!P0 IMAD.IADD R6, R6, 0x1, -R0 ;  /* 0x0000000106068824 */ /* 0x000fe200078e0a00 */
[----:B------:R-:W-:-:S04]  /*b6e0*/  ISETP.GT.U32.AND P3, PT, R0, R11, PT ;  /* 0x0000000b0000720c */ /* 0x000fc80003f64070 */
[----:B------:R-:W-:Y:S01]  /*b6f0*/  ISETP.GT.U32.AND P0, PT, R0, R6, PT ;  /* 0x000000060000720c */ /* 0x000fe20003f04070 */
[----:B------:R-:W-:-:S08]  /*b700*/  IMAD.HI.U32 R9, R3, R7, RZ ;  /* 0x0000000703097227 */ /* 0x000fd000078e00ff */
[----:B------:R-:W-:-:S04]  /*b710*/  @!P3 IMAD.IADD R11, R11, 0x1, -R0 ;  /* 0x000000010b0bb824 */ /* 0x000fc800078e0a00 */
[----:B------:R-:W-:Y:S01]  /*b720*/  @!P0 IMAD.IADD R6, R6, 0x1, -R0 ;  /* 0x0000000106068824 */ /* 0x000fe200078e0a00 */
[----:B----4-:R-:W-:Y:S02]  /*b730*/  IABS R4, R22 ;  /* 0x0000001600047213 */ /* 0x010fe40000000000 */
[----:B------:R-:W-:Y:S02]  /*b740*/  ISETP.GE.AND P5, PT, R22, RZ, PT ;  /* 0x000000ff1600720c */ /* 0x000fe40003fa6270 */
[----:B------:R-:W4:Y:S04]  /*b750*/  LDL.LU R22, [R1+0x24c] ;  /* 0x00024c0001167983 */ /* 0x000f280000300800 */
[----:B------:R-:W4:Y:S01]  /*b760*/  LDL.LU R17, [R1+0x250] ;  /* 0x0002500001117983 */ /* 0x000f220000300800 */
[----:B------:R-:W-:Y:S01]  /*b770*/  IMAD.MOV.U32 R14, RZ, RZ, R6 ;  /* 0x000000ffff0e7224 */ /* 0x000fe200078e0006 */
[----:B------:R-:W-:Y:S01]  /*b780*/  ISETP.GT.U32.AND P6, PT, R0, R11, PT ;  /* 0x0000000b0000720c */ /* 0x000fe20003fc4070 */
[----:B------:R-:W-:-:S04]  /*b790*/  IMAD.HI.U32 R8, R3, R4, RZ ;  /* 0x0000000403087227 */ /* 0x000fc800078e00ff */
[----:B------:R-:W-:Y:S02]  /*b7a0*/  @!P4 IMAD.MOV R14, RZ, RZ, -R14 ;  /* 0x000000ffff0ec224 */ /* 0x000fe400078e0a0e */
[----:B------:R-:W-:Y:S02]  /*b7b0*/  IMAD.MOV R9, RZ, RZ, -R9 ;  /* 0x000000ffff097224 */ /* 0x000fe400078e0a09 */
[----:B------:R-:W-:Y:S01]  /*b7c0*/  IMAD.MOV R8, RZ, RZ, -R8 ;  /* 0x000000ffff087224 */ /* 0x000fe200078e0a08 */
[----:B------:R0:W-:Y:S01]  /*b7d0*/  STL [R1+0x214], R14 ;  /* 0x0002140e01007387 */ /* 0x0001e20000100800 */
[C---:B------:R-:W-:Y:S02]  /*b7e0*/  IMAD R7, R0.reuse, R9, R7 ;  /* 0x0000000900077224 */ /* 0x040fe400078e0207 */
[----:B------:R-:W-:-:S03]  /*b7f0*/  IMAD R4, R0, R8, R4 ;  /* 0x0000000800047224 */ /* 0x000fc600078e0204 */
[C---:B------:R-:W-:Y:S01]  /*b800*/  ISETP.GT.U32.AND P4, PT, R0.reuse, R7, PT ;  /* 0x000000070000720c */ /* 0x040fe20003f84070 */
[----:B------:R-:W-:Y:S01]  /*b810*/  @!P6 IMAD.IADD R11, R11, 0x1, -R0 ;  /* 0x000000010b0be824 */ /* 0x000fe200078e0a00 */
[----:B------:R-:W-:-:S03]  /*b820*/  ISETP.GT.U32.AND P6, PT, R0, R4, PT ;  /* 0x000000040000720c */ /* 0x000fc60003fc4070 */
[----:B------:R-:W-:-:S08]  /*b830*/  IMAD.MOV.U32 R15, RZ, RZ, R11 ;  /* 0x000000ffff0f7224 */ /* 0x000fd000078e000b */
[----:B------:R-:W-:Y:S01]  /*b840*/  @!P4 IMAD.IADD R7, R7, 0x1, -R0 ;  /* 0x000000010707c824 */ /* 0x000fe200078e0a00 */
[----:B--2---:R-:W-:Y:S02]  /*b850*/  ISETP.GE.AND P0, PT, R18, RZ, PT ;  /* 0x000000ff1200720c */ /* 0x004fe40003f06270 */
[----:B------:R-:W-:Y:S02]  /*b860*/  IABS R2, R18 ;  /* 0x0000001200027213 */ /* 0x000fe40000000000 */
[----:B------:R-:W-:Y:S01]  /*b870*/  ISETP.GE.AND P3, PT, R19, RZ, PT ;  /* 0x000000ff1300720c */ /* 0x000fe20003f66270 */
[----:B------:R-:W2:Y:S01]  /*b880*/  LDL.LU R18, [R1+0x258] ;  /* 0x0002580001127983 */ /* 0x000ea20000300800 */
[----:B------:R-:W-:-:S03]  /*b890*/  IABS R13, R19 ;  /* 0x00000013000d7213 */ /* 0x000fc60000000000 */
[----:B------:R-:W2:Y:S01]  /*b8a0*/  LDL.LU R19, [R1+0x39c] ;  /* 0x00039c0001137983 */ /* 0x000ea20000300800 */
[----:B------:R-:W-:Y:S01]  /*b8b0*/  @!P6 IMAD.IADD R4, R4, 0x1, -R0 ;  /* 0x000000010404e824 */ /* 0x000fe200078e0a00 */
[----:B------:R-:W-:Y:S01]  /*b8c0*/  ISETP.GT.U32.AND P6, PT, R0, R7, PT ;  /* 0x000000070000720c */ /* 0x000fe20003fc4070 */
[----:B------:R-:W-:-:S04]  /*b8d0*/  IMAD.HI.U32 R8, R3, R13, RZ ;  /* 0x0000000d03087227 */ /* 0x000fc800078e00ff */
        /* <DEDUP_REMOVED lines=11> */
[----:B------:R-:W-:Y:S01]  /*b990*/  @!P6 IMAD.IADD R13, R13, 0x1, -R0 ;  /* 0x000000010d0de824 */ /* 0x000fe200078e0a00 */
[----:B---3--:R-:W-:Y:S02]  /*b9a0*/  IABS R10, R23 ;  /* 0x00000017000a7213 */ /* 0x008fe40000000000 */
[----:B------:R-:W-:Y:S01]  /*b9b0*/  STL [R1+0x208], R25 ;  /* 0x0002081901007387 */ /* 0x000fe20000100800 */
[----:B------:R-:W-:-:S03]  /*b9c0*/  ISETP.GE.AND P6, PT, R23, RZ, PT ;  /* 0x000000ff1700720c */ /* 0x000fc60003fc6270 */
        /* <DEDUP_REMOVED lines=15> */
[----:B------:R-:W-:Y:S01]  /*bac0*/  IMAD R6, R0, R8, R6 ;  /* 0x0000000800067224 */ /* 0x000fe200078e0206 */
[----:B------:R-:W-:-:S07]  /*bad0*/  IABS R9, R21 ;  /* 0x0000001500097213 */ /* 0x000fce0000000000 */
[--C-:B------:R-:W-:Y:S01]  /*bae0*/  @!P4 IMAD.IADD R2, R2, 0x1, -R0.reuse ;  /* 0x000000010202c824 */ /* 0x100fe200078e0a00 */
[----:B------:R-:W-:Y:S01]  /*baf0*/  ISETP.GT.U32.AND P4, PT, R0, R6, PT ;  /* 0x000000060000720c */ /* 0x000fe20003f84070 */
[----:B------:R-:W-:Y:S01]  /*bb00*/  @!P2 IMAD.IADD R10, R10, 0x1, -R0 ;  /* 0x000000010a0aa824 */ /* 0x000fe200078e0a00 */
[----:B------:R-:W-:Y:S01]  /*bb10*/  ISETP.GT.U32.AND P2, PT, R0, R13, PT ;  /* 0x0000000d0000720c */ /* 0x000fe20003f44070 */
[----:B------:R-:W-:-:S04]  /*bb20*/  IMAD.HI.U32 R12, R3, R9, RZ ;  /* 0x00000009030c7227 */ /* 0x000fc800078e00ff */
[----:B------:R-:W-:-:S04]  /*bb30*/  IMAD.MOV R12, RZ, RZ, -R12 ;  /* 0x000000ffff0c7224 */ /* 0x000fc800078e0a0c */
[----:B------:R-:W-:Y:S02]  /*bb40*/  IMAD R9, R0, R12, R9 ;  /* 0x0000000c00097224 */ /* 0x000fe400078e0209 */
[--C-:B------:R-:W-:Y:S02]  /*bb50*/  @!P4 IMAD.IADD R6, R6, 0x1, -R0.reuse ;  /* 0x000000010606c824 */ /* 0x100fe400078e0a00 */
[----:B------:R-:W-:Y:S01]  /*bb60*/  @!P2 IMAD.IADD R13, R13, 0x1, -R0 ;  /* 0x000000010d0da824 */ /* 0x000fe200078e0a00 */
[C---:B------:R-:W-:Y:S02]  /*bb70*/  ISETP.GT.U32.AND P1, PT, R0.reuse, R9, PT ;  /* 0x000000090000720c */ /* 0x040fe40003f24070 */
[----:B------:R-:W-:Y:S01]  /*bb80*/  ISETP.GT.U32.AND P4, PT, R0, R6, PT ;  /* 0x000000060000720c */ /* 0x000fe20003f84070 */
[----:B-1----:R-:W-:-:S04]  /*bb90*/  IMAD.MOV.U32 R4, RZ, RZ, R2 ;  /* 0x000000ffff047224 */ /* 0x002fc800078e0002 */
[----:B------:R-:W-:-:S05]  /*bba0*/  @!P0 IMAD.MOV R4, RZ, RZ, -R4 ;  /* 0x000000ffff048224 */ /* 0x000fca00078e0a04 */
[----:B------:R-:W-:Y:S01]  /*bbb0*/  STL [R1+0x200], R4 ;  /* 0x0002000401007387 */ /* 0x000fe20000100800 */
[--C-:B------:R-:W-:Y:S02]  /*bbc0*/  @!P1 IMAD.IADD R9, R9, 0x1, -R0.reuse ;  /* 0x0000000109099824 */ /* 0x100fe400078e0a00 */
[----:B------:R-:W-:Y:S01]  /*bbd0*/  @!P4 IMAD.IADD R6, R6, 0x1, -R0 ;  /* 0x000000010606c824 */ /* 0x000fe200078e0a00 */
[----:B------:R-:W-:Y:S02]  /*bbe0*/  ISETP.GE.AND P4, PT, R20, RZ, PT ;  /* 0x000000ff1400720c */ /* 0x000fe40003f86270 */
[----:B------:R-:W3:Y:S01]  /*bbf0*/  LDL.LU R20, [R1+0x3b4] ;  /* 0x0003b40001147983 */ /* 0x000ee20000300800 */
[C---:B------:R-:W-:Y:S02]  /*bc00*/  ISETP.GT.U32.AND P5, PT, R0.reuse, R9, PT ;  /* 0x000000090000720c */ /* 0x040fe40003fa4070 */
[----:B------:R-:W-:-:S11]  /*bc10*/  ISETP.GT.U32.AND P1, PT, R0, R10, PT ;  /* 0x0000000a0000720c */ /* 0x000fd60003f24070 */
[--C-:B------:R-:W-:Y:S02]  /*bc20*/  @!P5 IMAD.IADD R9, R9, 0x1, -R0.reuse ;  /* 0x000000010909d824 */ /* 0x100fe400078e0a00 */
[----:B------:R-:W-:Y:S01]  /*bc30*/  @!P1 IMAD.IADD R10, R10, 0x1, -R0 ;  /* 0x000000010a0a9824 */ /* 0x000fe200078e0a00 */
[----:B------:R-:W-:Y:S01]  /*bc40*/  ISETP.GE.AND P1, PT, R21, RZ, PT ;  /* 0x000000ff1500720c */ /* 0x000fe20003f26270 */
[----:B------:R-:W-:Y:S02]  /*bc50*/  @!P3 IMAD.MOV R13, RZ, RZ, -R13 ;  /* 0x000000ffff0db224 */ /* 0x000fe400078e0a0d */
[----:B------:R-:W-:Y:S02]  /*bc60*/  @!P6 IMAD.MOV R10, RZ, RZ, -R10 ;  /* 0x000000ffff0ae224 */ /* 0x000fe400078e0a0a */
[----:B------:R-:W-:Y:S01]  /*bc70*/  @!P4 IMAD.MOV R6, RZ, RZ, -R6 ;  /* 0x000000ffff06c224 */ /* 0x000fe200078e0a06 */
[----:B----4-:R-:W-:-:S05]  /*bc80*/  IABS R8, R22 ;  /* 0x0000001600087213 */ /* 0x010fca0000000000 */
[----:B------:R-:W-:-:S04]  /*bc90*/  IMAD.HI.U32 R14, R3, R8, RZ ;  /* 0x00000008030e7227 */ /* 0x000fc800078e00ff */
[----:B------:R-:W-:-:S04]  /*bca0*/  IMAD.MOV R14, RZ, RZ, -R14 ;  /* 0x000000ffff0e7224 */ /* 0x000fc800078e0a0e */
[----:B------:R-:W-:-:S05]  /*bcb0*/  IMAD R8, R0, R14, R8 ;  /* 0x0000000e00087224 */ /* 0x000fca00078e0208 */
[----:B------:R-:W-:Y:S02]  /*bcc0*/  ISETP.GT.U32.AND P2, PT, R0, R8, PT ;  /* 0x000000080000720c */ /* 0x000fe40003f44070 */
[----:B------:R-:W-:-:S05]  /*bcd0*/  IABS R11, R17 ;  /* 0x00000011000b7213 */ /* 0x000fca0000000000 */
[----:B------:R-:W-:-:S06]  /*bce0*/  IMAD.HI.U32 R7, R3, R11, RZ ;  /* 0x0000000b03077227 */ /* 0x000fcc00078e00ff */
[----:B------:R-:W-:Y:S01]  /*bcf0*/  @!P2 IMAD.IADD R8, R8, 0x1, -R0 ;  /* 0x000000010808a824 */ /* 0x000fe200078e0a00 */
[----:B------:R-:W-:Y:S02]  /*bd00*/  ISETP.GE.AND P2, PT, R22, RZ, PT ;  /* 0x000000ff1600720c */ /* 0x000fe40003f46270 */
[----:B------:R-:W4:Y:S01]  /*bd10*/  LDL.LU R22, [R1+0x3b8] ;  /* 0x0003b80001167983 */ /* 0x000f220000300800 */
[----:B------:R-:W-:-:S04]  /*bd20*/  IMAD.MOV R7, RZ, RZ, -R7 ;  /* 0x000000ffff077224 */ /* 0x000fc800078e0a07 */
[----:B------:R-:W-:-:S05]  /*bd30*/  IMAD R11, R0, R7, R11 ;  /* 0x00000007000b7224 */ /* 0x000fca00078e020b */
[C---:B------:R-:W-:Y:S01]  /*bd40*/  ISETP.GT.U32.AND P5, PT, R0.reuse, R11, PT ;  /* 0x0000000b0000720c */ /* 0x040fe20003fa4070 */
[----:B------:R-:W-:Y:S04]  /*bd50*/  STL [R1+0x1f8], R13 ;  /* 0x0001f80d01007387 */ /* 0x000fe80000100800 */
[----:B------:R0:W-:Y:S08]  /*bd60*/  STL [R1+0x1f4], R10 ;  /* 0x0001f40a01007387 */ /* 0x0001f00000100800 */
[----:B------:R-:W-:Y:S01]  /*bd70*/  @!P5 IMAD.IADD R11, R11, 0x1, -R0 ;  /* 0x000000010b0bd824 */ /* 0x000fe200078e0a00 */
[----:B------:R-:W-:Y:S01]  /*bd80*/  ISETP.GT.U32.AND P5, PT, R0, R8, PT ;  /* 0x000000080000720c */ /* 0x000fe20003fa4070 */
[----:B0-----:R-:W-:-:S03]  /*bd90*/  IMAD.MOV.U32 R10, RZ, RZ, R9 ;  /* 0x000000ffff0a7224 */ /* 0x001fc600078e0009 */
[----:B------:R-:W-:Y:S01]  /*bda0*/  ISETP.GT.U32.AND P6, PT, R0, R11, PT ;  /* 0x0000000b0000720c */ /* 0x000fe20003fc4070 */
[----:B------:R-:W-:Y:S01]  /*bdb0*/  @!P1 IMAD.MOV R10, RZ, RZ, -R10 ;  /* 0x000000ffff0a9224 */ /* 0x000fe200078e0a0a */
[----:B--2---:R-:W-:Y:S02]  /*bdc0*/  IABS R2, R18 ;  /* 0x0000001200027213 */ /* 0x004fe40000000000 */
[----:B------:R-:W-:Y:S02]  /*bdd0*/  IABS R7, R19 ;  /* 0x0000001300077213 */ /* 0x000fe40000000000 */
[----:B------:R-:W-:Y:S03]  /*bde0*/  STL [R1+0x1f0], R10 ;  /* 0x0001f00a01007387 */ /* 0x000fe60000100800 */
[----:B------:R-:W-:Y:S01]  /*bdf0*/  @!P5 IMAD.IADD R8, R8, 0x1, -R0 ;  /* 0x000000010808d824 */ /* 0x000fe200078e0a00 */
[----:B------:R-:W-:Y:S01]  /*be00*/  STL [R1+0x1ec], R6 ;  /* 0x0001ec0601007387 */ /* 0x000fe20000100800 */
[----:B------:R-:W-:-:S02]  /*be10*/  ISETP.GE.AND P5, PT, R18, RZ, PT ;  /* 0x000000ff1200720c */ /* 0x000fc40003fa6270 */
[----:B------:R-:W-:Y:S01]  /*be20*/  @!P6 IMAD.IADD R11, R11, 0x1, -R0 ;  /* 0x000000010b0be824 */ /* 0x000fe200078e0a00 */
[----:B------:R-:W-:Y:S01]  /*be30*/  ISETP.GE.AND P6, PT, R19, RZ, PT ;  /* 0x000000ff1300720c */ /* 0x000fe20003fc6270 */
        /* <DEDUP_REMOVED lines=10> */
[----:B------:R-:W-:Y:S01]  /*bee0*/  IABS R12, R24 ;  /* 0x00000018000c7213 */ /* 0x000fe20000000000 */
[C---:B------:R-:W-:Y:S02]  /*bef0*/  IMAD.HI.U32 R4, R3.reuse, R7, RZ ;  /* 0x0000000703047227 */ /* 0x040fe400078e00ff */
[----:B------:R-:W3:Y:S02]  /*bf00*/  LDL.LU R21, [R1+0x40c] ;  /* 0x00040c0001157983 */ /* 0x000ee40000300800 */
[----:B------:R-:W-:-:S04]  /*bf10*/  IMAD.HI.U32 R15, R3, R12, RZ ;  /* 0x0000000c030f7227 */ /* 0x000fc800078e00ff */
        /* <DEDUP_REMOVED lines=9> */
[C---:B------:R-:W-:Y:S02]  /*bfb0*/  ISETP.GT.U32.AND P3, PT, R0.reuse, R7, PT ;  /* 0x000000070000720c */ /* 0x040fe40003f64070 */
[----:B------:R-:W-:Y:S01]  /*bfc0*/  ISETP.GE.AND P4, PT, R17, RZ, PT ;  /* 0x000000ff1100720c */ /* 0x000fe20003f86270 */
[----:B------:R-:W-:Y:S01]  /*bfd0*/  @!P0 IMAD.MOV R12, RZ, RZ, -R12 ;  /* 0x000000ffff0c8224 */ /* 0x000fe200078e0a0c */
[----:B------:R-:W3:Y:S09]  /*bfe0*/  LDL.LU R17, [R1+0x410] ;  /* 0x0004100001117983 */ /* 0x000ef20000300800 */
[----:B------:R-:W-:Y:S01]  /*bff0*/  @!P3 IMAD.IADD R7, R7, 0x1, -R0 ;  /* 0x000000010707b824 */ /* 0x000fe200078e0a00 */
[----:B------:R-:W-:Y:S01]  /*c000*/  ISETP.GT.U32.AND P3, PT, R0, R2, PT ;  /* 0x000000020000720c */ /* 0x000fe20003f64070 */
[----:B------:R0:W-:Y:S01]  /*c010*/  STL [R1+0x1e8], R12 ;  /* 0x0001e80c01007387 */ /* 0x0001e20000100800 */
[----:B------:R-:W-:-:S02]  /*c020*/  @!P4 IMAD.MOV R11, RZ, RZ, -R11 ;  /* 0x000000ffff0bc224 */ /* 0x000fc400078e0a0b */
[----:B0-----:R-:W-:-:S04]  /*c030*/  IMAD.MOV.U32 R12, RZ, RZ, R8 ;  /* 0x000000ffff0c7224 */ /* 0x001fc800078e0008 */
[----:B------:R-:W-:-:S05]  /*c040*/  @!P2 IMAD.MOV R12, RZ, RZ, -R12 ;  /* 0x000000ffff0ca224 */ /* 0x000fca00078e0a0c */
[----:B------:R-:W-:Y:S01]  /*c050*/  @!P3 IMAD.IADD R2, R2, 0x1, -R0 ;  /* 0x000000010202b824 */ /* 0x000fe200078e0a00 */
[----:B------:R-:W-:Y:S04]  /*c060*/  STL [R1+0x1e4], R12 ;  /* 0x0001e40c01007387 */ /* 0x000fe80000100800 */
[----:B------:R0:W-:Y:S01]  /*c070*/  STL [R1+0x1d4], R11 ;  /* 0x0001d40b01007387 */ /* 0x0001e20000100800 */
[----:B------:R-:W-:Y:S02]  /*c080*/  IABS R6, R20 ;  /* 0x0000001400067213 */ /* 0x000fe40000000000 */
[----:B------:R-:W-:Y:S01]  /*c090*/  ISETP.GE.AND P4, PT, R20, RZ, PT ;  /* 0x000000ff1400720c */ /* 0x000fe20003f86270 */
[----:B------:R-:W3:Y:S01]  /*c0a0*/  LDL.LU R24, [R1+0x41c] ;  /* 0x00041c0001187983 */ /* 0x000ee20000300800 */
[----:B0-----:R-:W-:-:S04]  /*c0b0*/  IMAD.MOV.U32 R11, RZ, RZ, R2 ;  /* 0x000000ffff0b7224 */ /* 0x001fc800078e0002 */
[----:B------:R-:W-:-:S05]  /*c0c0*/  @!P5 IMAD.MOV R11, RZ, RZ, -R11 ;  /* 0x000000ffff0bd224 */ /* 0x000fca00078e0a0b */
[----:B------:R0:W-:Y:S04]  /*c0d0*/  STL [R1+0x1d0], R11 ;  /* 0x0001d00b01007387 */ /* 0x0001e80000100800 */
[----:B------:R-:W3:Y:S01]  /*c0e0*/  LDL.LU R20, [R1+0x420] ;  /* 0x0004200001147983 */ /* 0x000ee20000300800 */
        /* <DEDUP_REMOVED lines=10> */
[----:B------:R-:W-:Y:S01]  /*c190*/  IMAD.MOV R10, RZ, RZ, -R10 ;  /* 0x000000ffff0a7224 */ /* 0x000fe200078e0a0a */
[----:B------:R-:W-:-:S03]  /*c1a0*/  ISETP.GT.U32.AND P5, PT, R0, R9, PT ;  /* 0x000000090000720c */ /* 0x000fc60003fa4070 */
[----:B------:R-:W-:-:S05]  /*c1b0*/  IMAD R6, R0, R10, R6 ;  /* 0x0000000a00067224 */ /* 0x000fca00078e0206 */
[----:B------:R-:W-:-:S05]  /*c1c0*/  ISETP.GT.U32.AND P6, PT, R0, R6, PT ;  /* 0x000000060000720c */ /* 0x000fca0003fc4070 */
[----:B------:R-:W-:Y:S01]  /*c1d0*/  @!P5 IMAD.IADD R9, R9, 0x1, -R0 ;  /* 0x000000010909d824 */ /* 0x000fe200078e0a00 */
[----:B----4-:R-:W-:Y:S02]  /*c1e0*/  IABS R4, R22 ;  /* 0x0000001600047213 */ /* 0x010fe40000000000 */
[----:B------:R-:W-:Y:S02]  /*c1f0*/  ISETP.GE.AND P3, PT, R22, RZ, PT ;  /* 0x000000ff1600720c */ /* 0x000fe40003f66270 */
[----:B------:R-:W4:Y:S01]  /*c200*/  LDL.LU R22, [R1+0x42c] ;  /* 0x00042c0001167983 */ /* 0x000f220000300800 */
[----:B------:R-:W-:-:S03]  /*c210*/  IMAD.HI.U32 R8, R3, R4, RZ ;  /* 0x0000000403087227 */ /* 0x000fc600078e00ff */
[----:B------:R1:W-:Y:S01]  /*c220*/  STL [R1+0x1c8], R14 ;  /* 0x0001c80e01007387 */ /* 0x0003e20000100800 */
[----:B------:R-:W-:-:S04]  /*c230*/  IMAD.MOV R8, RZ, RZ, -R8 ;  /* 0x000000ffff087224 */ /* 0x000fc800078e0a08 */
[----:B------:R-:W-:-:S05]  /*c240*/  IMAD R4, R0, R8, R4 ;  /* 0x0000000800047224 */ /* 0x000fca00078e0204 */
[----:B------:R-:W-:Y:S01]  /*c250*/  ISETP.GT.U32.AND P5, PT, R0, R4, PT ;  /* 0x000000040000720c */ /* 0x000fe20003fa4070 */
[----:B------:R-:W-:Y:S01]  /*c260*/  @!P6 IMAD.IADD R6, R6, 0x1, -R0 ;  /* 0x000000010606e824 */ /* 0x000fe200078e0a00 */
[----:B--2---:R-:W-:Y:S02]  /*c270*/  ISETP.GE.AND P0, PT, R18, RZ, PT ;  /* 0x000000ff1200720c */ /* 0x004fe40003f06270 */
[----:B------:R-:W-:Y:S02]  /*c280*/  IABS R2, R18 ;  /* 0x0000001200027213 */ /* 0x000fe40000000000 */
[----:B------:R-:W-:Y:S01]  /*c290*/  ISETP.GE.AND P2, PT, R19, RZ, PT ;  /* 0x000000ff1300720c */ /* 0x000fe20003f46270 */
[----:B------:R-:W2:Y:S01]  /*c2a0*/  LDL.LU R18, [R1+0x430] ;  /* 0x0004300001127983 */ /* 0x000ea20000300800 */
[----:B------:R-:W-:-:S03]  /*c2b0*/  IABS R13, R19 ;  /* 0x00000013000d7213 */ /* 0x000fc60000000000 */
[----:B------:R-:W2:Y:S02]  /*c2c0*/  LDL.LU R19, [R1+0x434] ;  /* 0x0004340001137983 */ /* 0x000ea40000300800 */
[----:B------:R-:W-:Y:S01]  /*c2d0*/  @!P5 IMAD.IADD R4, R4, 0x1, -R0 ;  /* 0x000000010404d824 */ /* 0x000fe200078e0a00 */
[----:B------:R-:W-:Y:S01]  /*c2e0*/  ISETP.GT.U32.AND P5, PT, R0, R6, PT ;  /* 0x000000060000720c */ /* 0x000fe20003fa4070 */
[----:B------:R-:W-:-:S04]  /*c2f0*/  IMAD.HI.U32 R7, R3, R13, RZ ;  /* 0x0000000d03077227 */ /* 0x000fc800078e00ff */
[----:B------:R-:W-:Y:S02]  /*c300*/  IMAD.MOV.U32 R15, RZ, RZ, R9 ;  /* 0x000000ffff0f7224 */ /* 0x000fe400078e0009 */
[----:B------:R-:W-:Y:S02]  /*c310*/  IMAD.MOV R7, RZ, RZ, -R7 ;  /* 0x000000ffff077224 */ /* 0x000fe400078e0a07 */
[----:B------:R-:W-:Y:S01]  /*c320*/  @!P1 IMAD.MOV R15, RZ, RZ, -R15 ;  /* 0x000000ffff0f9224 */ /* 0x000fe200078e0a0f */
[C---:B------:R-:W-:Y:S01]  /*c330*/  ISETP.GT.U32.AND P1, PT, R0.reuse, R4, PT ;  /* 0x000000040000720c */ /* 0x040fe20003f24070 */
[----:B------:R-:W-:Y:S02]  /*c340*/  IMAD R13, R0, R7, R13 ;  /* 0x00000007000d7224 */ /* 0x000fe400078e020d */
[----:B------:R-:W-:-:S03]  /*c350*/  @!P5 IMAD.IADD R6, R6, 0x1, -R0 ;  /* 0x000000010606d824 */ /* 0x000fc600078e0a00 */
[----:B------:R-:W-:Y:S01]  /*c360*/  ISETP.GT.U32.AND P5, PT, R0, R13, PT ;  /* 0x0000000d0000720c */ /* 0x000fe20003fa4070 */
[----:B------:R-:W-:-:S06]  /*c370*/  IMAD.MOV.U32 R25, RZ, RZ, R6 ;  /* 0x000000ffff197224 */ /* 0x000fcc00078e0006 */
        /* <DEDUP_REMOVED lines=8> */
[----:B------:R-:W-:Y:S04]  /*c400*/  STL [R1+0x1b8], R4 ;  /* 0x0001b80401007387 */ /* 0x000fe80000100800 */
[----:B------:R-:W3:Y:S01]  /*c410*/  LDL.LU R23, [R1+0x438] ;  /* 0x0004380001177983 */ /* 0x000ee20000300800 */
[----:B0-----:R-:W-:-:S04]  /*c420*/  IMAD.HI.U32 R11, R3, R2, RZ ;  /* 0x00000002030b7227 */ /* 0x001fc800078e00ff */
[----:B------:R-:W-:-:S04]  /*c430*/  IMAD.MOV R11, RZ, RZ, -R11 ;  /* 0x000000ffff0b7224 */ /* 0x000fc800078e0a0b */
[----:B------:R-:W-:-:S05]  /*c440*/  IMAD R2, R0, R11, R2 ;  /* 0x0000000b00027224 */ /* 0x000fca00078e0202 */
[----:B------:R-:W-:Y:S02]  /*c450*/  ISETP.GT.U32.AND P6, PT, R0, R2, PT ;  /* 0x000000020000720c */ /* 0x000fe40003fc4070 */
[----:B------:R-:W-:-:S05]  /*c460*/  IABS R10, R21 ;  /* 0x00000015000a7213 */ /* 0x000fca0000000000 */
[----:B------:R-:W-:-:S06]  /*c470*/  IMAD.HI.U32 R11, R3, R10, RZ ;  /* 0x0000000a030b7227 */ /* 0x000fcc00078e00ff */
[----:B------:R-:W-:Y:S02]  /*c480*/  @!P6 IMAD.IADD R2, R2, 0x1, -R0 ;  /* 0x000000010202e824 */ /* 0x000fe400078e0a00 */
[----:B------:R-:W-:-:S03]  /*c490*/  IMAD.MOV R11, RZ, RZ, -R11 ;  /* 0x000000ffff0b7224 */ /* 0x000fc600078e0a0b */
[----:B------:R-:W-:Y:S02]  /*c4a0*/  ISETP.GT.U32.AND P6, PT, R0, R2, PT ;  /* 0x000000020000720c */ /* 0x000fe40003fc4070 */
[----:B------:R-:W-:Y:S01]  /*c4b0*/  IABS R8, R17 ;  /* 0x0000001100087213 */ /* 0x000fe20000000000 */
[----:B-1----:R-:W-:-:S04]  /*c4c0*/  IMAD.HI.U32 R14, R3, R12, RZ ;  /* 0x0000000c030e7227 */ /* 0x002fc800078e00ff */
[----:B------:R-:W-:-:S04]  /*c4d0*/  IMAD.HI.U32 R7, R3, R8, RZ ;  /* 0x0000000803077227 */ /* 0x000fc800078e00ff */
[----:B------:R-:W-:Y:S02]  /*c4e0*/  IMAD.MOV R7, RZ, RZ, -R7 ;  /* 0x000000ffff077224 */ /* 0x000fe400078e0a07 */
[C---:B------:R-:W-:Y:S02]  /*c4f0*/  IMAD R10, R0.reuse, R11, R10 ;  /* 0x0000000b000a7224 */ /* 0x040fe400078e020a */
[----:B------:R-:W-:Y:S02]  /*c500*/  IMAD.MOV R14, RZ, RZ, -R14 ;  /* 0x000000ffff0e7224 */ /* 0x000fe400078e0a0e */
[C---:B------:R-:W-:Y:S01]  /*c510*/  IMAD R8, R0.reuse, R7, R8 ;  /* 0x0000000700087224 */ /* 0x040fe200078e0208 */
[C---:B------:R-:W-:Y:S01]  /*c520*/  ISETP.GT.U32.AND P1, PT, R0.reuse, R10, PT ;  /* 0x0000000a0000720c */ /* 0x040fe20003f24070 */
[----:B------:R-:W-:Y:S02]  /*c530*/  IMAD R12, R0, R14, R12 ;  /* 0x0000000e000c7224 */ /* 0x000fe400078e020c */
[----:B------:R-:W-:Y:S01]  /*c540*/  @!P6 IMAD.IADD R2, R2, 0x1, -R0 ;  /* 0x000000010202e824 */ /* 0x000fe200078e0a00 */
[----:B------:R-:W-:-:S02]  /*c550*/  ISETP.GT.U32.AND P6, PT, R0, R8, PT ;  /* 0x000000080000720c */ /* 0x000fc40003fc4070 */
[----:B------:R-:W-:-:S07]  /*c560*/  ISETP.GT.U32.AND P4, PT, R0, R12, PT ;  /* 0x0000000c0000720c */ /* 0x000fce0003f84070 */
[----:B------:R-:W-:-:S04]  /*c570*/  @!P1 IMAD.IADD R10, R10, 0x1, -R0 ;  /* 0x000000010a0a9824 */ /* 0x000fc800078e0a00 */
[--C-:B------:R-:W-:Y:S01]  /*c580*/  @!P6 IMAD.IADD R8, R8, 0x1, -R0.reuse ;  /* 0x000000010808e824 */ /* 0x100fe200078e0a00 */
[----:B------:R-:W-:Y:S01]  /*c590*/  ISETP.GT.U32.AND P6, PT, R0, R10, PT ;  /* 0x0000000a0000720c */ /* 0x000fe20003fc4070 */
[----:B------:R-:W-:Y:S01]  /*c5a0*/  @!P4 IMAD.IADD R12, R12, 0x1, -R0 ;  /* 0x000000010c0cc824 */ /* 0x000fe200078e0a00 */
[C---:B------:R-:W-:Y:S02]  /*c5b0*/  ISETP.GT.U32.AND P4, PT, R0.reuse, R13, PT ;  /* 0x0000000d0000720c */ /* 0x040fe40003f84070 */
[C---:B------:R-:W-:Y:S02]  /*c5c0*/  ISETP.GT.U32.AND P3, PT, R0.reuse, R8, PT ;  /* 0x000000080000720c */ /* 0x040fe40003f64070 */
[----:B------:R-:W-:Y:S02]  /*c5d0*/  ISETP.GT.U32.AND P1, PT, R0, R12, PT ;  /* 0x0000000c0000720c */ /* 0x000fe40003f24070 */
[----:B------:R-:W-:-:S05]  /*c5e0*/  IABS R7, R20 ;  /* 0x0000001400077213 */ /* 0x000fca0000000000 */
[----:B------:R-:W-:-:S04]  /*c5f0*/  IMAD.HI.U32 R14, R3, R7, RZ ;  /* 0x00000007030e7227 */ /* 0x000fc800078e00ff */
[----:B------:R-:W-:Y:S02]  /*c600*/  IMAD.MOV R14, RZ, RZ, -R14 ;  /* 0x000000ffff0e7224 */ /* 0x000fe400078e0a0e */
[--C-:B------:R-:W-:Y:S02]  /*c610*/  @!P6 IMAD.IADD R10, R10, 0x1, -R0.reuse ;  /* 0x000000010a0ae824 */ /* 0x100fe400078e0a00 */
[----:B------:R-:W-:Y:S02]  /*c620*/  IMAD R7, R0, R14, R7 ;  /* 0x0000000e00077224 */ /* 0x000fe400078e0207 */
[----:B------:R-:W-:-:S03]  /*c630*/  @!P4 IMAD.IADD R13, R13, 0x1, -R0 ;  /* 0x000000010d0dc824 */ /* 0x000fc600078e0a00 */
[----:B------:R-:W-:Y:S01]  /*c640*/  ISETP.GT.U32.AND P4, PT, R0, R7, PT ;  /* 0x000000070000720c */ /* 0x000fe20003f84070 */
[--C-:B------:R-:W-:Y:S01]  /*c650*/  @!P1 IMAD.IADD R12, R12, 0x1, -R0.reuse ;  /* 0x000000010c0c9824 */ /* 0x100fe200078e0a00 */
[----:B------:R-:W-:Y:S01]  /*c660*/  ISETP.GE.AND P1, PT, R21, RZ, PT ;  /* 0x000000ff1500720c */ /* 0x000fe20003f26270 */
[----:B------:R-:W-:Y:S01]  /*c670*/  @!P3 IMAD.IADD R8, R8, 0x1, -R0 ;  /* 0x000000010808b824 */ /* 0x000fe200078e0a00 */
[----:B------:R-:W-:Y:S01]  /*c680*/  ISETP.GE.AND P3, PT, R17, RZ, PT ;  /* 0x000000ff1100720c */ /* 0x000fe20003f66270 */
[----:B------:R-:W-:Y:S02]  /*c690*/  @!P2 IMAD.MOV R13, RZ, RZ, -R13 ;  /* 0x000000ffff0da224 */ /* 0x000fe400078e0a0d */
[----:B------:R-:W-:-:S06]  /*c6a0*/  @!P5 IMAD.MOV R12, RZ, RZ, -R12 ;  /* 0x000000ffff0cd224 */ /* 0x000fcc00078e0a0c */
[----:B------:R-:W-:Y:S01]  /*c6b0*/  @!P4 IMAD.IADD R7, R7, 0x1, -R0 ;  /* 0x000000010707c824 */ /* 0x000fe200078e0a00 */
[----:B------:R-:W-:-:S03]  /*c6c0*/  ISETP.GE.AND P4, PT, R20, RZ, PT ;  /* 0x000000ff1400720c */ /* 0x000fc60003f86270 */
[----:B------:R-:W-:Y:S01]  /*c6d0*/  @!P3 IMAD.MOV R8, RZ, RZ, -R8 ;  /* 0x000000ffff08b224 */ /* 0x000fe200078e0a08 */
[----:B----4-:R-:W-:-:S05]  /*c6e0*/  IABS R9, R22 ;  /* 0x0000001600097213 */ /* 0x010fca0000000000 */
[----:B------:R-:W-:-:S04]  /*c6f0*/  IMAD.HI.U32 R6, R3, R9, RZ ;  /* 0x0000000903067227 */ /* 0x000fc800078e00ff */
[----:B------:R-:W-:-:S04]  /*c700*/  IMAD.MOV R6, RZ, RZ, -R6 ;  /* 0x000000ffff067224 */ /* 0x000fc800078e0a06 */
[----:B------:R-:W-:-:S05]  /*c710*/  IMAD R9, R0, R6, R9 ;  /* 0x0000000600097224 */ /* 0x000fca00078e0209 */
[----:B------:R-:W-:Y:S01]  /*c720*/  ISETP.GT.U32.AND P6, PT, R0, R9, PT ;  /* 0x000000090000720c */ /* 0x000fe20003fc4070 */
[----:B------:R-:W-:-:S04]  /*c730*/  IMAD.MOV.U32 R6, RZ, RZ, R2 ;  /* 0x000000ffff067224 */ /* 0x000fc800078e0002 */
[----:B------:R-:W-:-:S08]  /*c740*/  @!P0 IMAD.MOV R6, RZ, RZ, -R6 ;  /* 0x000000ffff068224 */ /* 0x000fd000078e0a06 */
[----:B------:R-:W-:Y:S01]  /*c750*/  @!P6 IMAD.IADD R9, R9, 0x1, -R0 ;  /* 0x000000010909e824 */ /* 0x000fe200078e0a00 */
[----:B------:R-:W-:Y:S04]  /*c760*/  STL [R1+0x1b0], R6 ;  /* 0x0001b00601007387 */ /* 0x000fe80000100800 */
[----:B------:R-:W4:Y:S01]  /*c770*/  LDL.LU R17, [R1+0x444] ;  /* 0x0004440001117983 */ /* 0x000f220000300800 */
[----:B------:R-:W-:-:S03]  /*c780*/  ISETP.GT.U32.AND P5, PT, R0, R9, PT ;  /* 0x000000090000720c */ /* 0x000fc60003fa4070 */
[----:B------:R-:W4:Y:S04]  /*c790*/  LDL R20, [R1+0x448] ;  /* 0x0004480001147983 */ /* 0x000f280000100800 */
[----:B------:R-:W-:Y:S04]  /*c7a0*/  STL [R1+0x1ac], R13 ;  /* 0x0001ac0d01007387 */ /* 0x000fe80000100800 */
[----:B------:R0:W-:Y:S02]  /*c7b0*/  STL [R1+0x1a8], R12 ;  /* 0x0001a80c01007387 */ /* 0x0001e40000100800 */
[----:B0-----:R-:W-:-:S04]  /*c7c0*/  IMAD.MOV.U32 R12, RZ, RZ, R10 ;  /* 0x000000ffff0c7224 */ /* 0x001fc800078e000a */
[----:B------:R-:W-:Y:S01]  /*c7d0*/  @!P1 IMAD.MOV R12, RZ, RZ, -R12 ;  /* 0x000000ffff0c9224 */ /* 0x000fe200078e0a0c */
[----:B--2---:R-:W-:Y:S01]  /*c7e0*/  IABS R2, R19 ;  /* 0x0000001300027213 */ /* 0x004fe20000000000 */
[----:B------:R-:W-:Y:S01]  /*c7f0*/  @!P5 IMAD.IADD R9, R9, 0x1, -R0 ;  /* 0x000000010909d824 */ /* 0x000fe200078e0a00 */
[----:B------:R-:W-:Y:S02]  /*c800*/  ISETP.GE.AND P5, PT, R19, RZ, PT ;  /* 0x000000ff1300720c */ /* 0x000fe40003fa6270 */
[----:B------:R-:W-:Y:S04]  /*c810*/  STL [R1+0x1a4], R12 ;  /* 0x0001a40c01007387 */ /* 0x000fe80000100800 */
[----:B------:R-:W-:Y:S04]  /*c820*/  STL [R1+0x1a0], R8 ;  /* 0x0001a00801007387 */ /* 0x000fe80000100800 */
[----:B------:R-:W2:Y:S01]  /*c830*/  LDL.LU R19, [R1+0x46c] ;  /* 0x00046c0001137983 */ /* 0x000ea20000300800 */
[----:B------:R-:W-:-:S05]  /*c840*/  IABS R4, R18 ;  /* 0x0000001200047213 */ /* 0x000fca0000000000 */
        /* <DEDUP_REMOVED lines=8> */
[----:B------:R-:W-:-:S05]  /*c8d0*/  IABS R11, R24 ;  /* 0x00000018000b7213 */ /* 0x000fca0000000000 */
[----:B------:R-:W-:-:S04]  /*c8e0*/  IMAD.HI.U32 R15, R3, R11, RZ ;  /* 0x0000000b030f7227 */ /* 0x000fc800078e00ff */
[----:B------:R-:W-:-:S04]  /*c8f0*/  IMAD.MOV R15, RZ, RZ, -R15 ;  /* 0x000000ffff0f7224 */ /* 0x000fc800078e0a0f */
[----:B------:R-:W-:-:S05]  /*c900*/  IMAD R11, R0, R15, R11 ;  /* 0x0000000f000b7224 */ /* 0x000fca00078e020b */
[----:B------:R-:W-:Y:S01]  /*c910*/  ISETP.GT.U32.AND P0, PT, R0, R11, PT ;  /* 0x0000000b0000720c */ /* 0x000fe20003f04070 */
[----:B------:R-:W-:-:S12]  /*c920*/  IMAD.HI.U32 R6, R3, R2, RZ ;  /* 0x0000000203067227 */ /* 0x000fd800078e00ff */
[----:B------:R-:W-:-:S05]  /*c930*/  @!P0 IMAD.IADD R11, R11, 0x1, -R0 ;  /* 0x000000010b0b8824 */ /* 0x000fca00078e0a00 */
[----:B------:R-:W-:Y:S01]  /*c940*/  ISETP.GT.U32.AND P2, PT, R0, R11, PT ;  /* 0x0000000b0000720c */ /* 0x000fe20003f44070 */
[----:B------:R-:W-:-:S04]  /*c950*/  IMAD.MOV R6, RZ, RZ, -R6 ;  /* 0x000000ffff067224 */ /* 0x000fc800078e0a06 */
[C---:B------:R-:W-:Y:S01]  /*c960*/  IMAD R2, R0.reuse, R6, R2 ;  /* 0x0000000600027224 */ /* 0x040fe200078e0202 */
[----:B------:R-:W-:Y:S02]  /*c970*/  ISETP.GT.U32.AND P6, PT, R0, R7, PT ;  /* 0x000000070000720c */ /* 0x000fe40003fc4070 */
[----:B------:R-:W-:-:S05]  /*c980*/  ISETP.GE.AND P0, PT, R24, RZ, PT ;  /* 0x000000ff1800720c */ /* 0x000fca0003f06270 */
[--C-:B------:R-:W-:Y:S01]  /*c990*/  @!P2 IMAD.IADD R11, R11, 0x1, -R0.reuse ;  /* 0x000000010b0ba824 */ /* 0x100fe200078e0a00 */
[----:B------:R-:W-:Y:S02]  /*c9a0*/  ISETP.GT.U32.AND P2, PT, R0, R2, PT ;  /* 0x000000020000720c */ /* 0x000fe40003f44070 */
[----:B------:R-:W-:Y:S02]  /*c9b0*/  ISETP.GE.AND P3, PT, R22, RZ, PT ;  /* 0x000000ff1600720c */ /* 0x000fe40003f66270 */
[----:B------:R-:W3:Y:S01]  /*c9c0*/  LDL.LU R22, [R1+0x478] ;  /* 0x0004780001167983 */ /* 0x000ee20000300800 */
[----:B------:R-:W-:-:S03]  /*c9d0*/  @!P6 IMAD.IADD R7, R7, 0x1, -R0 ;  /* 0x000000010707e824 */ /* 0x000fc600078e0a00 */
[----:B------:R-:W3:Y:S01]  /*c9e0*/  LDL.LU R21, [R1+0x480] ;  /* 0x0004800001157983 */ /* 0x000ee20000300800 */
[----:B------:R-:W-:Y:S01]  /*c9f0*/  ISETP.GE.AND P6, PT, R18, RZ, PT ;  /* 0x000000ff1200720c */ /* 0x000fe20003fc6270 */
[----:B------:R-:W-:Y:S02]  /*ca00*/  @!P0 IMAD.MOV R11, RZ, RZ, -R11 ;  /* 0x000000ffff0b8224 */ /* 0x000fe400078e0a0b */
[----:B------:R-:W3:Y:S01]  /*ca10*/  LDL.LU R18, [R1+0x48c] ;  /* 0x00048c0001127983 */ /* 0x000ee20000300800 */
[----:B------:R-:W-:Y:S01]  /*ca20*/  @!P2 IMAD.IADD R2, R2, 0x1, -R0 ;  /* 0x000000010202a824 */ /* 0x000fe200078e0a00 */
[C---:B------:R-:W-:Y:S02]  /*ca30*/  ISETP.GT.U32.AND P2, PT, R0.reuse, R4, PT ;  /* 0x000000040000720c */ /* 0x040fe40003f44070 */
[----:B------:R0:W-:Y:S01]  /*ca40*/  STL [R1+0x19c], R11 ;  /* 0x00019c0b01007387 */ /* 0x0001e20000100800 */
[----:B------:R-:W-:Y:S01]  /*ca50*/  @!P3 IMAD.MOV R9, RZ, RZ, -R9 ;  /* 0x000000ffff09b224 */ /* 0x000fe200078e0a09 */
[----:B------:R-:W-:Y:S01]  /*ca60*/  ISETP.GT.U32.AND P0, PT, R0, R2, PT ;  /* 0x000000020000720c */ /* 0x000fe20003f04070 */
[----:B0-----:R-:W-:-:S04]  /*ca70*/  IMAD.MOV.U32 R11, RZ, RZ, R7 ;  /* 0x000000ffff0b7224 */ /* 0x001fc800078e0007 */
[----:B------:R-:W-:-:S04]  /*ca80*/  @!P4 IMAD.MOV R11, RZ, RZ, -R11 ;  /* 0x000000ffff0bc224 */ /* 0x000fc800078e0a0b */
[--C-:B------:R-:W-:Y:S01]  /*ca90*/  @!P2 IMAD.IADD R4, R4, 0x1, -R0.reuse ;  /* 0x000000010404a824 */ /* 0x100fe200078e0a00 */
[----:B------:R-:W-:Y:S04]  /*caa0*/  STL [R1+0x194], R11 ;  /* 0x0001940b01007387 */ /* 0x000fe80000100800 */
[----:B------:R0:W-:Y:S01]  /*cab0*/  STL [R1+0x190], R9 ;  /* 0x0001900901007387 */ /* 0x0001e20000100800 */
[----:B------:R-:W-:-:S03]  /*cac0*/  @!P0 IMAD.IADD R2, R2, 0x1, -R0 ;  /* 0x0000000102028824 */ /* 0x000fc600078e0a00 */
[----:B------:R-:W3:Y:S01]  /*cad0*/  LDL.LU R24, [R1+0x494] ;  /* 0x0004940001187983 */ /* 0x000ee20000300800 */
[----:B0-----:R-:W-:-:S04]  /*cae0*/  IMAD.MOV.U32 R9, RZ, RZ, R4 ;  /* 0x000000ffff097224 */ /* 0x001fc800078e0004 */
[----:B------:R-:W-:-:S05]  /*caf0*/  @!P6 IMAD.MOV R9, RZ, RZ, -R9 ;  /* 0x000000ffff09e224 */ /* 0x000fca00078e0a09 */
[----:B------:R0:W-:Y:S01]  /*cb00*/  STL [R1+0x1e0], R9 ;  /* 0x0001e00901007387 */ /* 0x0001e20000100800 */
[----:B------:R-:W-:-:S04]  /*cb10*/  IMAD.HI.U32 R8, R3, R10, RZ ;  /* 0x0000000a03087227 */ /* 0x000fc800078e00ff */
[----:B------:R-:W-:-:S04]  /*cb20*/  IMAD.MOV R8, RZ, RZ, -R8 ;  /* 0x000000ffff087224 */ /* 0x000fc800078e0a08 */
[----:B------:R-:W-:-:S05]  /*cb30*/  IMAD R10, R0, R8, R10 ;  /* 0x00000008000a7224 */ /* 0x000fca00078e020a */
[----:B------:R-:W-:Y:S01]  /*cb40*/  ISETP.GT.U32.AND P4, PT, R0, R10, PT ;  /* 0x0000000a0000720c */ /* 0x000fe20003f84070 */
[----:B------:R-:W-:-:S04]  /*cb50*/  IMAD.MOV.U32 R14, RZ, RZ, R2 ;  /* 0x000000ffff0e7224 */ /* 0x000fc800078e0002 */
[----:B------:R-:W-:-:S08]  /*cb60*/  @!P5 IMAD.MOV R14, RZ, RZ, -R14 ;  /* 0x000000ffff0ed224 */ /* 0x000fd000078e0a0e */
[----:B------:R-:W-:Y:S01]  /*cb70*/  @!P4 IMAD.IADD R10, R10, 0x1, -R0 ;  /* 0x000000010a0ac824 */ /* 0x000fe200078e0a00 */
[----:B----4-:R-:W-:Y:S02]  /*cb80*/  IABS R12, R17 ;  /* 0x00000011000c7213 */ /* 0x010fe40000000000 */
[----:B------:R-:W-:Y:S02]  /*cb90*/  ISETP.GE.AND P3, PT, R17, RZ, PT ;  /* 0x000000ff1100720c */ /* 0x000fe40003f66270 */
[----:B--2---:R-:W-:Y:S02]  /*cba0*/  ISETP.GE.AND P0, PT, R19, RZ, PT ;  /* 0x000000ff1300720c */ /* 0x004fe40003f06270 */
[----:B------:R-:W-:Y:S02]  /*cbb0*/  IABS R4, R19 ;  /* 0x0000001300047213 */ /* 0x000fe40000000000 */
[----:B------:R-:W2:Y:S04]  /*cbc0*/  LDL.LU R19, [R1+0x498] ;  /* 0x0004980001137983 */ /* 0x000ea80000300800 */
[----:B------:R-:W4:Y:S01]  /*cbd0*/  LDL.LU R17, [R1+0x4ac] ;  /* 0x0004ac0001117983 */ /* 0x000f220000300800 */
[----:B------:R-:W-:-:S02]  /*cbe0*/  IABS R6, R20 ;  /* 0x0000001400067213 */ /* 0x000fc40000000000 */
[----:B------:R-:W-:Y:S01]  /*cbf0*/  ISETP.GE.AND P2, PT, R20, RZ, PT ;  /* 0x000000ff1400720c */ /* 0x000fe20003f46270 */
[----:B------:R1:W-:Y:S04]  /*cc00*/  STL [R1+0x1d8], R14 ;  /* 0x0001d80e01007387 */ /* 0x0003e80000100800 */
[----:B------:R-:W2:Y:S01]  /*cc10*/  LDL.LU R20, [R1+0x4b0] ;  /* 0x0004b00001147983 */ /* 0x000ea20000300800 */
[----:B---3--:R-:W-:Y:S02]  /*cc20*/  ISETP.GE.AND P4, PT, R23, RZ, PT ;  /* 0x000000ff1700720c */ /* 0x008fe40003f86270 */
[----:B------:R-:W-:Y:S02]  /*cc30*/  IABS R13, R23 ;  /* 0x00000017000d7213 */ /* 0x000fe40000000000 */
[----:B------:R-:W3:Y:S01]  /*cc40*/  LDL.LU R23, [R1+0x4b4] ;  /* 0x0004b40001177983 */ /* 0x000ee20000300800 */
[----:B------:R-:W-:-:S04]  /*cc50*/  IMAD.HI.U32 R8, R3, R12, RZ ;  /* 0x0000000c03087227 */ /* 0x000fc800078e00ff */
[----:B------:R-:W-:Y:S01]  /*cc60*/  IMAD.MOV R8, RZ, RZ, -R8 ;  /* 0x000000ffff087224 */ /* 0x000fe200078e0a08 */
[----:B------:R-:W-:Y:S01]  /*cc70*/  ISETP.GT.U32.AND P6, PT, R0, R10, PT ;  /* 0x0000000a0000720c */ /* 0x000fe20003fc4070 */
[----:B------:R-:W-:-:S04]  /*cc80*/  IMAD.HI.U32 R7, R3, R6, RZ ;  /* 0x0000000603077227 */ /* 0x000fc800078e00ff */
[C---:B------:R-:W-:Y:S02]  /*cc90*/  IMAD R12, R0.reuse, R8, R12 ;  /* 0x00000008000c7224 */ /* 0x040fe400078e020c */
[----:B------:R-:W-:Y:S02]  /*cca0*/  IMAD.MOV R7, RZ, RZ, -R7 ;  /* 0x000000ffff077224 */ /* 0x000fe400078e0a07 */
[----:B0-----:R-:W-:Y:S01]  /*ccb0*/  IMAD.HI.U32 R9, R3, R4, RZ ;  /* 0x0000000403097227 */ /* 0x001fe200078e00ff */
[----:B------:R-:W-:-:S03]  /*ccc0*/  ISETP.GT.U32.AND P5, PT, R0, R12, PT ;  /* 0x0000000c0000720c */ /* 0x000fc60003fa4070 */
[----:B------:R-:W-:Y:S02]  /*ccd0*/  IMAD R6, R0, R7, R6 ;  /* 0x0000000700067224 */ /* 0x000fe400078e0206 */
[----:B------:R-:W-:Y:S02]  /*cce0*/  IMAD.MOV R9, RZ, RZ, -R9 ;  /* 0x000000ffff097224 */ /* 0x000fe400078e0a09 */
[----:B------:R-:W-:Y:S01]  /*ccf0*/  @!P6 IMAD.IADD R10, R10, 0x1, -R0 ;  /* 0x000000010a0ae824 */ /* 0x000fe200078e0a00 */
[C---:B------:R-:W-:Y:S01]  /*cd00*/  ISETP.GT.U32.AND P6, PT, R0.reuse, R6, PT ;  /* 0x000000060000720c */ /* 0x040fe20003fc4070 */
[----:B------:R-:W-:-:S04]  /*cd10*/  IMAD R4, R0, R9, R4 ;  /* 0x0000000900047224 */ /* 0x000fc800078e0204 */
[----:B------:R-:W-:Y:S01]  /*cd20*/  @!P5 IMAD.IADD R12, R12, 0x1, -R0 ;  /* 0x000000010c0cd824 */ /* 0x000fe200078e0a00 */
[----:B------:R-:W-:Y:S01]  /*cd30*/  ISETP.GT.U32.AND P5, PT, R0, R4, PT ;  /* 0x000000040000720c */ /* 0x000fe20003fa4070 */
[----:B------:R-:W-:Y:S02]  /*cd40*/  IMAD.MOV.U32 R15, RZ, RZ, R10 ;  /* 0x000000ffff0f7224 */ /* 0x000fe400078e000a */
[----:B------:R-:W-:-:S04]  /*cd50*/  IMAD.HI.U32 R2, R3, R13, RZ ;  /* 0x0000000d03027227 */ /* 0x000fc800078e00ff */
[----:B------:R-:W-:Y:S02]  /*cd60*/  @!P6 IMAD.IADD R6, R6, 0x1, -R0 ;  /* 0x000000010606e824 */ /* 0x000fe400078e0a00 */
[----:B------:R-:W-:Y:S02]  /*cd70*/  @!P1 IMAD.MOV R15, RZ, RZ, -R15 ;  /* 0x000000ffff0f9224 */ /* 0x000fe400078e0a0f */
[----:B------:R-:W-:Y:S01]  /*cd80*/  IMAD.MOV R2, RZ, RZ, -R2 ;  /* 0x000000ffff027224 */ /* 0x000fe200078e0a02 */
[----:B------:R-:W-:Y:S01]  /*cd90*/  ISETP.GT.U32.AND P1, PT, R0, R6, PT ;  /* 0x000000060000720c */ /* 0x000fe20003f24070 */
[----:B------:R-:W-:Y:S01]  /*cda0*/  @!P5 IMAD.IADD R4, R4, 0x1, -R0 ;  /* 0x000000010404d824 */ /* 0x000fe200078e0a00 */
[C---:B------:R-:W-:Y:S01]  /*cdb0*/  ISETP.GT.U32.AND P6, PT, R0.reuse, R12, PT ;  /* 0x0000000c0000720c */ /* 0x040fe20003fc4070 */
[----:B------:R-:W-:Y:S01]  /*cdc0*/  IMAD R13, R0, R2, R13 ;  /* 0x00000002000d7224 */ /* 0x000fe200078e020d */
[----:B------:R-:W-:Y:S02]  /*cdd0*/  IABS R8, R21 ;  /* 0x0000001500087213 */ /* 0x000fe40000000000 */
[----:B------:R-:W-:-:S03]  /*cde0*/  IABS R7, R18 ;  /* 0x0000001200077213 */ /* 0x000fc60000000000 */
[----:B------:R-:W-:Y:S01]  /*cdf0*/  IMAD.HI.U32 R9, R3, R8, RZ ;  /* 0x0000000803097227 */ /* 0x000fe200078e00ff */
[----:B------:R-:W-:-:S03]  /*ce00*/  ISETP.GT.U32.AND P5, PT, R0, R4, PT ;  /* 0x000000040000720c */ /* 0x000fc60003fa4070 */
[----:B------:R-:W-:-:S04]  /*ce10*/  IMAD.HI.U32 R2, R3, R7, RZ ;  /* 0x0000000703027227 */ /* 0x000fc800078e00ff */
[----:B------:R-:W-:Y:S01]  /*ce20*/  IMAD.MOV R9, RZ, RZ, -R9 ;  /* 0x000000ffff097224 */ /* 0x000fe200078e0a09 */
[----:B------:R-:W-:Y:S01]  /*ce30*/  IABS R11, R22 ;  /* 0x00000016000b7213 */ /* 0x000fe20000000000 */
[----:B------:R-:W-:Y:S02]  /*ce40*/  IMAD.MOV R2, RZ, RZ, -R2 ;  /* 0x000000ffff027224 */ /* 0x000fe400078e0a02 */
[C---:B------:R-:W-:Y:S02]  /*ce50*/  IMAD R8, R0.reuse, R9, R8 ;  /* 0x0000000900087224 */ /* 0x040fe400078e0208 */
[----:B------:R-:W-:Y:S02]  /*ce60*/  IMAD R7, R0, R2, R7 ;  /* 0x0000000200077224 */ /* 0x000fe400078e0207 */
[----:B------:R-:W-:Y:S01]  /*ce70*/  @!P1 IMAD.IADD R6, R6, 0x1, -R0 ;  /* 0x0000000106069824 */ /* 0x000fe200078e0a00 */
[----:B------:R-:W-:Y:S01]  /*ce80*/  ISETP.GT.U32.AND P1, PT, R0, R8, PT ;  /* 0x000000080000720c */ /* 0x000fe20003f24070 */
[----:B-1----:R-:W-:-:S04]  /*ce90*/  IMAD.HI.U32 R14, R3, R11, RZ ;  /* 0x0000000b030e7227 */ /* 0x002fc800078e00ff */
[----:B------:R-:W-:Y:S01]  /*cea0*/  @!P5 IMAD.IADD R4, R4, 0x1, -R0 ;  /* 0x000000010404d824 */ /* 0x000fe200078e0a00 */
[----:B------:R-:W-:Y:S01]  /*ceb0*/  ISETP.GT.U32.AND P5, PT, R0, R7, PT ;  /* 0x000000070000720c */ /* 0x000fe20003fa4070 */
[----:B------:R-:W-:Y:S02]  /*cec0*/  IMAD.MOV R14, RZ, RZ, -R14 ;  /* 0x000000ffff0e7224 */ /* 0x000fe400078e0a0e */
[----:B------:R-:W-:Y:S02]  /*ced0*/  @!P6 IMAD.IADD R12, R12, 0x1, -R0 ;  /* 0x000000010c0ce824 */ /* 0x000fe400078e0a00 */
[C---:B------:R-:W-:Y:S02]  /*cee0*/  IMAD R11, R0.reuse, R14, R11 ;  /* 0x0000000e000b7224 */ /* 0x040fe400078e020b */
[----:B------:R-:W-:Y:S01]  /*cef0*/  IMAD.MOV.U32 R25, RZ, RZ, R12 ;  /* 0x000000ffff197224 */ /* 0x000fe200078e000c */
[----:B------:R-:W-:Y:S01]  /*cf00*/  ISETP.GT.U32.AND P6, PT, R0, R13, PT ;  /* 0x0000000d0000720c */ /* 0x000fe20003fc4070 */
[----:B------:R-:W-:-:S02]  /*cf10*/  @!P1 IMAD.IADD R8, R8, 0x1, -R0 ;  /* 0x0000000108089824 */ /* 0x000fc400078e0a00 */
[----:B------:R-:W-:Y:S01]  /*cf20*/  @!P3 IMAD.MOV R25, RZ, RZ, -R25 ;  /* 0x000000ffff19b224 */ /* 0x000fe200078e0a19 */
[C---:B------:R-:W-:Y:S01]  /*cf30*/  ISETP.GT.U32.AND P3, PT, R0.reuse, R11, PT ;  /* 0x0000000b0000720c */ /* 0x040fe20003f64070 */
[----:B------:R-:W-:Y:S01]  /*cf40*/  @!P5 IMAD.IADD R7, R7, 0x1, -R0 ;  /* 0x000000010707d824 */ /* 0x000fe200078e0a00 */
[----:B------:R-:W-:Y:S01]  /*cf50*/  ISETP.GT.U32.AND P5, PT, R0, R8, PT ;  /* 0x000000080000720c */ /* 0x000fe20003fa4070 */
[----:B------:R-:W-:-:S06]  /*cf60*/  @!P2 IMAD.MOV R6, RZ, RZ, -R6 ;  /* 0x000000ffff06a224 */ /* 0x000fcc00078e0a06 */
[----:B------:R-:W-:-:S04]  /*cf70*/  @!P6 IMAD.IADD R13, R13, 0x1, -R0 ;  /* 0x000000010d0de824 */ /* 0x000fc800078e0a00 */
[--C-:B------:R-:W-:Y:S01]  /*cf80*/  @!P3 IMAD.IADD R11, R11, 0x1, -R0.reuse ;  /* 0x000000010b0bb824 */ /* 0x100fe200078e0a00 */
[----:B------:R-:W-:Y:S01]  /*cf90*/  ISETP.GT.U32.AND P3, PT, R0, R13, PT ;  /* 0x0000000d0000720c */ /* 0x000fe20003f64070 */
[--C-:B------:R-:W-:Y:S01]  /*cfa0*/  @!P5 IMAD.IADD R8, R8, 0x1, -R0.reuse ;  /* 0x000000010808d824 */ /* 0x100fe200078e0a00 */
[C---:B------:R-:W-:Y:S02]  /*cfb0*/  ISETP.GT.U32.AND P2, PT, R0.reuse, R7, PT ;  /* 0x000000070000720c */ /* 0x040fe40003f44070 */
[----:B------:R-:W-:Y:S02]  /*cfc0*/  ISETP.GT.U32.AND P1, PT, R0, R11, PT ;  /* 0x0000000b0000720c */ /* 0x000fe40003f24070 */
[----:B------:R-:W-:Y:S01]  /*cfd0*/  ISETP.GE.AND P6, PT, R22, RZ, PT ;  /* 0x000000ff1600720c */ /* 0x000fe20003fc6270 */
[----:B------:R-:W-:Y:S04]  /*cfe0*/  STL [R1+0x18c], R15 ;  /* 0x00018c0f01007387 */ /* 0x000fe80000100800 */
[----:B------:R-:W-:Y:S02]  /*cff0*/  STL [R1+0x188], R25 ;  /* 0x0001881901007387 */ /* 0x000fe40000100800 */
[----:B------:R-:W-:-:S02]  /*d000*/  @!P3 IMAD.IADD R13, R13, 0x1, -R0 ;  /* 0x000000010d0db824 */ /* 0x000fc400078e0a00 */
[----:B------:R-:W-:Y:S01]  /*d010*/  STL [R1+0x184], R6 ;  /* 0x0001840601007387 */ /* 0x000fe20000100800 */
[--C-:B------:R-:W-:Y:S02]  /*d020*/  @!P2 IMAD.IADD R7, R7, 0x1, -R0.reuse ;  /* 0x000000010707a824 */ /* 0x100fe400078e0a00 */
[----:B------:R-:W-:Y:S01]  /*d030*/  @!P1 IMAD.IADD R11, R11, 0x1, -R0 ;  /* 0x000000010b0b9824 */ /* 0x000fe200078e0a00 */
[----:B------:R-:W3:Y:S01]  /*d040*/  LDL.LU R22, [R1+0x4b8] ;  /* 0x0004b80001167983 */ /* 0x000ee20000300800 */
[----:B------:R-:W-:Y:S01]  /*d050*/  ISETP.GE.AND P1, PT, R21, RZ, PT ;  /* 0x000000ff1500720c */ /* 0x000fe20003f26270 */
[----:B------:R-:W-:Y:S01]  /*d060*/  @!P4 IMAD.MOV R13, RZ, RZ, -R13 ;  /* 0x000000ffff0dc224 */ /* 0x000fe200078e0a0d */
[----:B------:R-:W-:Y:S01]  /*d070*/  ISETP.GE.AND P2, PT, R18, RZ, PT ;  /* 0x000000ff1200720c */ /* 0x000fe20003f46270 */
[----:B------:R-:W-:-:S12]  /*d080*/  @!P6 IMAD.MOV R11, RZ, RZ, -R11 ;  /* 0x000000ffff0be224 */ /* 0x000fd800078e0a0b */
[----:B------:R-:W-:Y:S01]  /*d090*/  @!P2 IMAD.MOV R7, RZ, RZ, -R7 ;  /* 0x000000ffff07a224 */ /* 0x000fe200078e0a07 */
[----:B----4-:R-:W-:-:S05]  /*d0a0*/  IABS R10, R17 ;  /* 0x00000011000a7213 */ /* 0x010fca0000000000 */
[----:B------:R-:W-:-:S04]  /*d0b0*/  IMAD.HI.U32 R12, R3, R10, RZ ;  /* 0x0000000a030c7227 */ /* 0x000fc800078e00ff */
[----:B------:R-:W-:Y:S01]  /*d0c0*/  IMAD.MOV R12, RZ, RZ, -R12 ;  /* 0x000000ffff0c7224 */ /* 0x000fe200078e0a0c */
[----:B--2---:R-:W-:-:S03]  /*d0d0*/  IABS R9, R19 ;  /* 0x0000001300097213 */ /* 0x004fc60000000000 */
[----:B------:R-:W-:Y:S02]  /*d0e0*/  IMAD R10, R0, R12, R10 ;  /* 0x0000000c000a7224 */ /* 0x000fe400078e020a */
[----:B------:R-:W-:-:S03]  /*d0f0*/  IMAD.HI.U32 R14, R3, R9, RZ ;  /* 0x00000009030e7227 */ /* 0x000fc600078e00ff */
[C---:B------:R-:W-:Y:S01]  /*d100*/  ISETP.GT.U32.AND P5, PT, R0.reuse, R10, PT ;  /* 0x0000000a0000720c */ /* 0x040fe20003fa4070 */
[----:B------:R-:W-:Y:S02]  /*d110*/  IMAD.MOV R14, RZ, RZ, -R14 ;  /* 0x000000ffff0e7224 */ /* 0x000fe400078e0a0e */
[----:B------:R-:W-:Y:S02]  /*d120*/  IMAD.MOV.U32 R12, RZ, RZ, R4 ;  /* 0x000000ffff0c7224 */ /* 0x000fe400078e0004 */
[----:B------:R-:W-:Y:S02]  /*d130*/  IMAD R9, R0, R14, R9 ;  /* 0x0000000e00097224 */ /* 0x000fe400078e0209 */
[----:B------:R-:W-:-:S03]  /*d140*/  @!P0 IMAD.MOV R12, RZ, RZ, -R12 ;  /* 0x000000ffff0c8224 */ /* 0x000fc600078e0a0c */
[----:B------:R-:W-:-:S03]  /*d150*/  ISETP.GT.U32.AND P3, PT, R0, R9, PT ;  /* 0x000000090000720c */ /* 0x000fc60003f64070 */
[--C-:B------:R-:W-:Y:S01]  /*d160*/  @!P5 IMAD.IADD R10, R10, 0x1, -R0.reuse ;  /* 0x000000010a0ad824 */ /* 0x100fe200078e0a00 */
[----:B------:R-:W-:Y:S04]  /*d170*/  STL [R1+0x17c], R12 ;  /* 0x00017c0c01007387 */ /* 0x000fe80000100800 */
[----:B------:R-:W-:Y:S01]  /*d180*/  ISETP.GT.U32.AND P6, PT, R0, R10, PT ;  /* 0x0000000a0000720c */ /* 0x000fe20003fc4070 */
[----:B------:R-:W2:Y:S04]  /*d190*/  LDL.LU R18, [R1+0x4bc] ;  /* 0x0004bc0001127983 */ /* 0x000ea80000300800 */
[----:B------:R-:W-:Y:S04]  /*d1a0*/  STL [R1+0x178], R13 ;  /* 0x0001780d01007387 */ /* 0x000fe80000100800 */
[----:B------:R0:W-:Y:S01]  /*d1b0*/  STL [R1+0x170], R11 ;  /* 0x0001700b01007387 */ /* 0x0001e20000100800 */
[----:B------:R-:W-:Y:S01]  /*d1c0*/  @!P3 IMAD.IADD R9, R9, 0x1, -R0 ;  /* 0x000000010909b824 */ /* 0x000fe200078e0a00 */
[----:B------:R-:W-:-:S02]  /*d1d0*/  ISETP.GE.AND P3, PT, R19, RZ, PT ;  /* 0x000000ff1300720c */ /* 0x000fc40003f66270 */
[----:B------:R-:W4:Y:S01]  /*d1e0*/  LDL.LU R19, [R1+0x4c0] ;  /* 0x0004c00001137983 */ /* 0x000f220000300800 */
[----:B0-----:R-:W-:-:S04]  /*d1f0*/  IMAD.MOV.U32 R11, RZ, RZ, R8 ;  /* 0x000000ffff0b7224 */ /* 0x001fc800078e0008 */
[----:B------:R-:W-:Y:S01]  /*d200*/  @!P1 IMAD.MOV R11, RZ, RZ, -R11 ;  /* 0x000000ffff0b9224 */ /* 0x000fe200078e0a0b */
[----:B---3--:R-:W-:Y:S01]  /*d210*/  IABS R6, R23 ;  /* 0x0000001700067213 */ /* 0x008fe20000000000 */
[----:B------:R-:W-:Y:S01]  /*d220*/  @!P6 IMAD.IADD R10, R10, 0x1, -R0 ;  /* 0x000000010a0ae824 */ /* 0x000fe200078e0a00 */
[----:B------:R-:W-:Y:S02]  /*d230*/  ISETP.GE.AND P6, PT, R23, RZ, PT ;  /* 0x000000ff1700720c */ /* 0x000fe40003fc6270 */
[----:B------:R-:W-:Y:S04]  /*d240*/  STL [R1+0x16c], R11 ;  /* 0x00016c0b01007387 */ /* 0x000fe80000100800 */
[----:B------:R-:W-:Y:S04]  /*d250*/  STL [R1+0x164], R7 ;  /* 0x0001640701007387 */ /* 0x000fe80000100800 */
[----:B------:R-:W3:Y:S01]  /*d260*/  LDL.LU R23, [R1+0x4cc] ;  /* 0x0004cc0001177983 */ /* 0x000ee20000300800 */
[----:B------:R-:W-:-:S05]  /*d270*/  IABS R2, R24 ;  /* 0x0000001800027213 */ /* 0x000fca0000000000 */
[----:B------:R-:W-:-:S04]  /*d280*/  IMAD.HI.U32 R15, R3, R2, RZ ;  /* 0x00000002030f7227 */ /* 0x000fc800078e00ff */
[----:B------:R-:W-:-:S04]  /*d290*/  IMAD.MOV R15, RZ, RZ, -R15 ;  /* 0x000000ffff0f7224 */ /* 0x000fc800078e0a0f */
[----:B------:R-:W-:-:S05]  /*d2a0*/  IMAD R2, R0, R15, R2 ;  /* 0x0000000f00027224 */ /* 0x000fca00078e0202 */
[----:B------:R-:W-:Y:S02]  /*d2b0*/  ISETP.GT.U32.AND P0, PT, R0, R2, PT ;  /* 0x000000020000720c */ /* 0x000fe40003f04070 */
[----:B------:R-:W-:Y:S01]  /*d2c0*/  IABS R4, R20 ;  /* 0x0000001400047213 */ /* 0x000fe20000000000 */
[----:B------:R-:W-:-:S04]  /*d2d0*/  IMAD.HI.U32 R12, R3, R6, RZ ;  /* 0x00000006030c7227 */ /* 0x000fc800078e00ff */
[----:B------:R-:W-:-:S06]  /*d2e0*/  IMAD.HI.U32 R14, R3, R4, RZ ;  /* 0x00000004030e7227 */ /* 0x000fcc00078e00ff */
[----:B------:R-:W-:Y:S02]  /*d2f0*/  @!P0 IMAD.IADD R2, R2, 0x1, -R0 ;  /* 0x0000000102028824 */ /* 0x000fe400078e0a00 */
[----:B------:R-:W-:-:S03]  /*d300*/  IMAD.MOV R14, RZ, RZ, -R14 ;  /* 0x000000ffff0e7224 */ /* 0x000fc600078e0a0e */
[C---:B------:R-:W-:Y:S01]  /*d310*/  ISETP.GT.U32.AND P4, PT, R0.reuse, R2, PT ;  /* 0x000000020000720c */ /* 0x040fe20003f84070 */
[----:B------:R-:W-:Y:S02]  /*d320*/  IMAD R4, R0, R14, R4 ;  /* 0x0000000e00047224 */ /* 0x000fe400078e0204 */
[----:B------:R-:W-:-:S03]  /*d330*/  IMAD.MOV R12, RZ, RZ, -R12 ;  /* 0x000000ffff0c7224 */ /* 0x000fc600078e0a0c */
[C---:B------:R-:W-:Y:S01]  /*d340*/  ISETP.GT.U32.AND P1, PT, R0.reuse, R4, PT ;  /* 0x000000040000720c */ /* 0x040fe20003f24070 */
[C---:B------:R-:W-:Y:S01]  /*d350*/  IMAD R6, R0.reuse, R12, R6 ;  /* 0x0000000c00067224 */ /* 0x040fe200078e0206 */
[----:B------:R-:W-:-:S05]  /*d360*/  ISETP.GT.U32.AND P5, PT, R0, R9, PT ;  /* 0x000000090000720c */ /* 0x000fca0003fa4070 */
[----:B------:R-:W-:Y:S01]  /*d370*/  @!P4 IMAD.IADD R2, R2, 0x1, -R0 ;  /* 0x000000010202c824 */ /* 0x000fe200078e0a00 */
[----:B------:R-:W-:Y:S02]  /*d380*/  ISETP.GT.U32.AND P4, PT, R0, R6, PT ;  /* 0x000000060000720c */ /* 0x000fe40003f84070 */
[----:B------:R-:W-:-:S03]  /*d390*/  ISETP.GE.AND P0, PT, R24, RZ, PT ;  /* 0x000000ff1800720c */ /* 0x000fc60003f06270 */
[--C-:B------:R-:W-:Y:S02]  /*d3a0*/  @!P1 IMAD.IADD R4, R4, 0x1, -R0.reuse ;  /* 0x0000000104049824 */ /* 0x100fe400078e0a00 */
[----:B------:R-:W-:Y:S01]  /*d3b0*/  @!P5 IMAD.IADD R9, R9, 0x1, -R0 ;  /* 0x000000010909d824 */ /* 0x000fe200078e0a00 */
[----:B------:R-:W-:Y:S01]  /*d3c0*/  ISETP.GE.AND P5, PT, R20, RZ, PT ;  /* 0x000000ff1400720c */ /* 0x000fe20003fa6270 */
[----:B------:R-:W-:Y:S01]  /*d3d0*/  IMAD.MOV.U32 R12, RZ, RZ, R2 ;  /* 0x000000ffff0c7224 */ /* 0x000fe200078e0002 */
[----:B------:R-:W3:Y:S03]  /*d3e0*/  LDL.LU R20, [R1+0x4c4] ;  /* 0x0004c40001147983 */ /* 0x000ee60000300800 */
[----:B------:R-:W-:Y:S01]  /*d3f0*/  @!P4 IMAD.IADD R6, R6, 0x1, -R0 ;  /* 0x000000010606c824 */ /* 0x000fe200078e0a00 */
[----:B------:R-:W-:Y:S02]  /*d400*/  ISETP.GT.U32.AND P4, PT, R0, R4, PT ;  /* 0x000000040000720c */ /* 0x000fe40003f84070 */
[----:B------:R-:W-:Y:S01]  /*d410*/  ISETP.GE.AND P2, PT, R17, RZ, PT ;  /* 0x000000ff1100720c */ /* 0x000fe20003f46270 */
[----:B------:R-:W-:Y:S01]  /*d420*/  @!P0 IMAD.MOV R12, RZ, RZ, -R12 ;  /* 0x000000ffff0c8224 */ /* 0x000fe200078e0a0c */
[----:B------:R-:W-:-:S02]  /*d430*/  IABS R8, R22 ;  /* 0x0000001600087213 */ /* 0x000fc40000000000 */
[----:B------:R-:W-:Y:S02]  /*d440*/  ISETP.GE.AND P1, PT, R22, RZ, PT ;  /* 0x000000ff1600720c */ /* 0x000fe40003f26270 */
[----:B------:R-:W3:Y:S05]  /*d450*/  LDL.LU R22, [R1+0x4c8] ;  /* 0x0004c80001167983 */ /* 0x000eea0000300800 */
[----:B------:R-:W-:Y:S01]  /*d460*/  @!P4 IMAD.IADD R4, R4, 0x1, -R0 ;  /* 0x000000010404c824 */ /* 0x000fe200078e0a00 */
[----:B------:R0:W-:Y:S01]  /*d470*/  STL [R1+0x160], R12 ;  /* 0x0001600c01007387 */ /* 0x0001e20000100800 */
[----:B------:R-:W-:Y:S02]  /*d480*/  @!P2 IMAD.MOV R10, RZ, RZ, -R10 ;  /* 0x000000ffff0aa224 */ /* 0x000fe400078e0a0a */
[----:B------:R-:W-:-:S02]  /*d490*/  @!P5 IMAD.MOV R4, RZ, RZ, -R4 ;  /* 0x000000ffff04d224 */ /* 0x000fc400078e0a04 */
[----:B0-----:R-:W-:-:S04]  /*d4a0*/  IMAD.MOV.U32 R12, RZ, RZ, R9 ;  /* 0x000000ffff0c7224 */ /* 0x001fc800078e0009 */
[----:B------:R-:W-:-:S05]  /*d4b0*/  @!P3 IMAD.MOV R12, RZ, RZ, -R12 ;  /* 0x000000ffff0cb224 */ /* 0x000fca00078e0a0c */
[----:B------:R-:W-:Y:S04]  /*d4c0*/  STL [R1+0x15c], R12 ;  /* 0x00015c0c01007387 */ /* 0x000fe80000100800 */
[----:B------:R-:W-:Y:S04]  /*d4d0*/  STL [R1+0x158], R10 ;  /* 0x0001580a01007387 */ /* 0x000fe80000100800 */
[----:B------:R0:W-:Y:S01]  /*d4e0*/  STL [R1+0x150], R4 ;  /* 0x0001500401007387 */ /* 0x0001e20000100800 */
[----:B------:R-:W-:-:S13]  /*d4f0*/  ISETP.GT.U32.AND P0, PT, R0, R6, PT ;  /* 0x000000060000720c */ /* 0x000fda0003f04070 */
[----:B------:R-:W-:Y:S01]  /*d500*/  @!P0 IMAD.IADD R6, R6, 0x1, -R0 ;  /* 0x0000000106068824 */ /* 0x000fe200078e0a00 */
[----:B--2---:R-:W-:Y:S02]  /*d510*/  IABS R7, R18 ;  /* 0x0000001200077213 */ /* 0x004fe40000000000 */
[----:B------:R-:W-:Y:S02]  /*d520*/  ISETP.GE.AND P2, PT, R18, RZ, PT ;  /* 0x000000ff1200720c */ /* 0x000fe40003f46270 */
[----:B----4-:R-:W-:Y:S02]  /*d530*/  IABS R9, R19 ;  /* 0x0000001300097213 */ /* 0x010fe40000000000 */
[----:B---3--:R-:W-:Y:S02]  /*d540*/  IABS R14, R23 ;  /* 0x00000017000e7213 */ /* 0x008fe40000000000 */
[----:B------:R-:W-:Y:S02]  /*d550*/  ISETP.GE.AND P5, PT, R23, RZ, PT ;  /* 0x000000ff1700720c */ /* 0x000fe40003fa6270 */
[----:B------:R-:W2:Y:S01]  /*d560*/  LDL.LU R23, [R1+0x4d4] ;  /* 0x0004d40001177983 */ /* 0x000ea20000300800 */
[----:B------:R-:W-:-:S03]  /*d570*/  ISETP.GE.AND P0, PT, R19, RZ, PT ;  /* 0x000000ff1300720c */ /* 0x000fc60003f06270 */
[----:B------:R-:W3:Y:S04]  /*d580*/  LDL.LU R19, [R1+0x4d8] ;  /* 0x0004d80001137983 */ /* 0x000ee80000300800 */
[----:B------:R-:W4:Y:S01]  /*d590*/  LDL.LU R18, [R1+0x4d0] ;  /* 0x0004d00001127983 */ /* 0x000f220000300800 */
[----:B------:R-:W-:-:S03]  /*d5a0*/  IMAD.HI.U32 R11, R3, R8, RZ ;  /* 0x00000008030b7227 */ /* 0x000fc600078e00ff */
[----:B------:R-:W3:Y:S01]  /*d5b0*/  LDL.LU R21, [R1+0x4dc] ;  /* 0x0004dc0001157983 */ /* 0x000ee20000300800 */
[----:B------:R-:W-:-:S04]  /*d5c0*/  IMAD.MOV R11, RZ, RZ, -R11 ;  /* 0x000000ffff0b7224 */ /* 0x000fc800078e0a0b */
[----:B------:R-:W-:-:S05]  /*d5d0*/  IMAD R8, R0, R11, R8 ;  /* 0x0000000b00087224 */ /* 0x000fca00078e0208 */
[----:B------:R-:W-:Y:S01]  /*d5e0*/  ISETP.GT.U32.AND P3, PT, R0, R8, PT ;  /* 0x000000080000720c */ /* 0x000fe20003f64070 */
[----:B------:R-:W-:-:S04]  /*d5f0*/  IMAD.HI.U32 R2, R3, R7, RZ ;  /* 0x0000000703027227 */ /* 0x000fc800078e00ff */
[----:B------:R-:W-:-:S04]  /*d600*/  IMAD.MOV R2, RZ, RZ, -R2 ;  /* 0x000000ffff027224 */ /* 0x000fc800078e0a02 */
[----:B------:R-:W-:-:S04]  /*d610*/  IMAD R7, R0, R2, R7 ;  /* 0x0000000200077224 */ /* 0x000fc800078e0207 */
[----:B------:R-:W-:Y:S02]  /*d620*/  @!P3 IMAD.IADD R8, R8, 0x1, -R0 ;  /* 0x000000010808b824 */ /* 0x000fe400078e0a00 */
[----:B------:R-:W-:-:S03]  /*d630*/  IMAD.HI.U32 R2, R3, R9, RZ ;  /* 0x0000000903027227 */ /* 0x000fc600078e00ff */
[C---:B------:R-:W-:Y:S01]  /*d640*/  ISETP.GT.U32.AND P3, PT, R0.reuse, R8, PT ;  /* 0x000000080000720c */ /* 0x040fe20003f64070 */
[----:B------:R-:W-:Y:S01]  /*d650*/  IMAD.MOV R2, RZ, RZ, -R2 ;  /* 0x000000ffff027224 */ /* 0x000fe200078e0a02 */
[----:B------:R-:W-:-:S03]  /*d660*/  ISETP.GT.U32.AND P4, PT, R0, R7, PT ;  /* 0x000000070000720c */ /* 0x000fc60003f84070 */
[----:B------:R-:W-:Y:S02]  /*d670*/  IMAD R9, R0, R2, R9 ;  /* 0x0000000200097224 */ /* 0x000fe400078e0209 */
[----:B------:R-:W-:-:S03]  /*d680*/  @!P6 IMAD.MOV R6, RZ, RZ, -R6 ;  /* 0x000000ffff06e224 */ /* 0x000fc600078e0a06 */
[----:B------:R-:W-:-:S03]  /*d690*/  ISETP.GT.U32.AND P6, PT, R0, R9, PT ;  /* 0x000000090000720c */ /* 0x000fc60003fc4070 */
[--C-:B------:R-:W-:Y:S02]  /*d6a0*/  @!P3 IMAD.IADD R8, R8, 0x1, -R0.reuse ;  /* 0x000000010808b824 */ /* 0x100fe400078e0a00 */
[----:B------:R-:W-:Y:S02]  /*d6b0*/  @!P4 IMAD.IADD R7, R7, 0x1, -R0 ;  /* 0x000000010707c824 */ /* 0x000fe400078e0a00 */
[----:B------:R-:W-:Y:S01]  /*d6c0*/  @!P1 IMAD.MOV R8, RZ, RZ, -R8 ;  /* 0x000000ffff089224 */ /* 0x000fe200078e0a08 */
[----:B------:R1:W-:Y:S01]  /*d6d0*/  STL [R1+0x148], R6 ;  /* 0x0001480601007387 */ /* 0x0003e20000100800 */
[----:B0-----:R-:W-:Y:S02]  /*d6e0*/  IABS R4, R20 ;  /* 0x0000001400047213 */ /* 0x001fe40000000000 */
[----:B------:R-:W-:Y:S01]  /*d6f0*/  ISETP.GE.AND P3, PT, R20, RZ, PT ;  /* 0x000000ff1400720c */ /* 0x000fe20003f66270 */
[----:B------:R-:W-:Y:S01]  /*d700*/  STL [R1+0x144], R8 ;  /* 0x0001440801007387 */ /* 0x000fe20000100800 */
[----:B------:R-:W-:Y:S01]  /*d710*/  ISETP.GT.U32.AND P4, PT, R0, R7, PT ;  /* 0x000000070000720c */ /* 0x000fe20003f84070 */
[----:B------:R-:W-:-:S02]  /*d720*/  @!P6 IMAD.IADD R9, R9, 0x1, -R0 ;  /* 0x000000010909e824 */ /* 0x000fc400078e0a00 */
[----:B------:R-:W3:Y:S03]  /*d730*/  LDL.LU R20, [R1+0x4e0] ;  /* 0x0004e00001147983 */ /* 0x000ee60000300800 */
[----:B------:R-:W-:Y:S01]  /*d740*/  ISETP.GT.U32.AND P6, PT, R0, R9, PT ;  /* 0x000000090000720c */ /* 0x000fe20003fc4070 */
[----:B-1----:R-:W-:Y:S01]  /*d750*/  IMAD.HI.U32 R6, R3, R4, RZ ;  /* 0x0000000403067227 */ /* 0x002fe200078e00ff */
[----:B------:R-:W-:Y:S02]  /*d760*/  IABS R10, R22 ;  /* 0x00000016000a7213 */ /* 0x000fe40000000000 */
[----:B------:R-:W-:Y:S02]  /*d770*/  ISETP.GE.AND P1, PT, R22, RZ, PT ;  /* 0x000000ff1600720c */ /* 0x000fe40003f26270 */
[----:B------:R-:W3:Y:S01]  /*d780*/  LDL.LU R22, [R1+0x4e4] ;  /* 0x0004e40001167983 */ /* 0x000ee20000300800 */
[----:B------:R-:W-:-:S02]  /*d790*/  @!P4 IMAD.IADD R7, R7, 0x1, -R0 ;  /* 0x000000010707c824 */ /* 0x000fc400078e0a00 */
[----:B------:R-:W-:-:S04]  /*d7a0*/  IMAD.HI.U32 R2, R3, R14, RZ ;  /* 0x0000000e03027227 */ /* 0x000fc800078e00ff */
[----:B------:R-:W-:Y:S02]  /*d7b0*/  IMAD.MOV R6, RZ, RZ, -R6 ;  /* 0x000000ffff067224 */ /* 0x000fe400078e0a06 */
[----:B------:R-:W-:Y:S02]  /*d7c0*/  @!P2 IMAD.MOV R7, RZ, RZ, -R7 ;  /* 0x000000ffff07a224 */ /* 0x000fe400078e0a07 */
[----:B------:R-:W-:Y:S02]  /*d7d0*/  IMAD.MOV R2, RZ, RZ, -R2 ;  /* 0x000000ffff027224 */ /* 0x000fe400078e0a02 */
[----:B------:R-:W-:Y:S01]  /*d7e0*/  @!P6 IMAD.IADD R9, R9, 0x1, -R0 ;  /* 0x000000010909e824 */ /* 0x000fe200078e0a00 */
[----:B------:R0:W-:Y:S01]  /*d7f0*/  STL [R1+0x140], R7 ;  /* 0x0001400701007387 */ /* 0x0001e20000100800 */
[C---:B------:R-:W-:Y:S02]  /*d800*/  IMAD R4, R0.reuse, R6, R4 ;  /* 0x0000000600047224 */ /* 0x040fe400078e0204 */
[----:B------:R-:W-:-:S02]  /*d810*/  IMAD R14, R0, R2, R14 ;  /* 0x00000002000e7224 */ /* 0x000fc400078e020e */
[----:B------:R-:W-:-:S04]  /*d820*/  IMAD.HI.U32 R2, R3, R10, RZ ;  /* 0x0000000a03027227 */ /* 0x000fc800078e00ff */
[----:B------:R-:W-:Y:S02]  /*d830*/  IMAD.MOV.U32 R11, RZ, RZ, R9 ;  /* 0x000000ffff0b7224 */ /* 0x000fe400078e0009 */
[----:B------:R-:W-:Y:S02]  /*d840*/  IMAD.MOV R2, RZ, RZ, -R2 ;  /* 0x000000ffff027224 */ /* 0x000fe400078e0a02 */
[----:B------:R-:W-:Y:S01]  /*d850*/  @!P0 IMAD.MOV R11, RZ, RZ, -R11 ;  /* 0x000000ffff0b8224 */ /* 0x000fe200078e0a0b */
[C---:B------:R-:W-:Y:S01]  /*d860*/  ISETP.GT.U32.AND P6, PT, R0.reuse, R4, PT ;  /* 0x000000040000720c */ /* 0x040fe20003fc4070 */
[C---:B------:R-:W-:Y:S01]  /*d870*/  IMAD R10, R0.reuse, R2, R10 ;  /* 0x00000002000a7224 */ /* 0x040fe200078e020a */
[----:B------:R-:W-:-:S04]  /*d880*/  ISETP.GT.U32.AND P4, PT, R0, R14, PT ;  /* 0x0000000e0000720c */ /* 0x000fc80003f84070 */
[----:B------:R-:W-:-:S07]  /*d890*/  ISETP.GT.U32.AND P0, PT, R0, R10, PT ;  /* 0x0000000a0000720c */ /* 0x000fce0003f04070 */
[--C-:B------:R-:W-:Y:S02]  /*d8a0*/  @!P6 IMAD.IADD R4, R4, 0x1, -R0.reuse ;  /* 0x000000010404e824 */ /* 0x100fe400078e0a00 */
[----:B------:R-:W-:-:S04]  /*d8b0*/  @!P4 IMAD.IADD R14, R14, 0x1, -R0 ;  /* 0x000000010e0ec824 */ /* 0x000fc800078e0a00 */
[----:B------:R-:W-:Y:S01]  /*d8c0*/  @!P0 IMAD.IADD R10, R10, 0x1, -R0 ;  /* 0x000000010a0a8824 */ /* 0x000fe200078e0a00 */
[C---:B------:R-:W-:Y:S02]  /*d8d0*/  ISETP.GT.U32.AND P0, PT, R0.reuse, R4, PT ;  /* 0x000000040000720c */ /* 0x040fe40003f04070 */
[----:B------:R-:W-:-:S11]  /*d8e0*/  ISETP.GT.U32.AND P4, PT, R0, R14, PT ;  /* 0x0000000e0000720c */ /* 0x000fd60003f84070 */
[--C-:B------:R-:W-:Y:S02]  /*d8f0*/  @!P0 IMAD.IADD R4, R4, 0x1, -R0.reuse ;  /* 0x0000000104048824 */ /* 0x100fe400078e0a00 */
[----:B------:R-:W-:Y:S02]  /*d900*/  @!P4 IMAD.IADD R14, R14, 0x1, -R0 ;  /* 0x000000010e0ec824 */ /* 0x000fe400078e0a00 */
[----:B------:R-:W-:Y:S02]  /*d910*/  IMAD.MOV.U32 R15, RZ, RZ, R4 ;  /* 0x000000ffff0f7224 */ /* 0x000fe400078e0004 */
[----:B------:R-:W-:Y:S02]  /*d920*/  @!P5 IMAD.MOV R14, RZ, RZ, -R14 ;  /* 0x000000ffff0ed224 */ /* 0x000fe400078e0a0e */
[----:B------:R-:W-:Y:S01]  /*d930*/  @!P3 IMAD.MOV R15, RZ, RZ, -R15 ;  /* 0x000000ffff0fb224 */ /* 0x000fe200078e0a0f */
[----:B--2---:R-:W-:Y:S02]  /*d940*/  ISETP.GE.AND P2, PT, R23, RZ, PT ;  /* 0x000000ff1700720c */ /* 0x004fe40003f46270 */
[----:B------:R-:W-:-:S02]  /*d950*/  IABS R6, R23 ;  /* 0x0000001700067213 */ /* 0x000fc40000000000 */
[----:B------:R-:W2:Y:S04]  /*d960*/  LDL.LU R23, [R1+0x4e8] ;  /* 0x0004e80001177983 */ /* 0x000ea80000300800 */
[----:B------:R1:W-:Y:S04]  /*d970*/  STL [R1+0x13c], R11 ;  /* 0x00013c0b01007387 */ /* 0x0003e80000100800 */
[----:B------:R-:W2:Y:S01]  /*d980*/  LDL.LU R24, [R1+0x4ec] ;  /* 0x0004ec0001187983 */ /* 0x000ea20000300800 */
[----:B----4-:R-:W-:-:S03]  /*d990*/  IABS R2, R18 ;  /* 0x0000001200027213 */ /* 0x010fc60000000000 */
[----:B------:R-:W4:Y:S02]  /*d9a0*/  LDL.LU R17, [R1+0x4f0] ;  /* 0x0004f00001117983 */ /* 0x000f240000300800 */
[----:B0-----:R-:W-:-:S04]  /*d9b0*/  IMAD.HI.U32 R7, R3, R2, RZ ;  /* 0x0000000203077227 */ /* 0x001fc800078e00ff */
[----:B------:R-:W-:-:S04]  /*d9c0*/  IMAD.MOV R7, RZ, RZ, -R7 ;  /* 0x000000ffff077224 */ /* 0x000fc800078e0a07 */
[----:B------:R-:W-:-:S05]  /*d9d0*/  IMAD R2, R0, R7, R2 ;  /* 0x0000000700027224 */ /* 0x000fca00078e0202 */
[----:B------:R-:W-:Y:S01]  /*d9e0*/  ISETP.GT.U32.AND P0, PT, R0, R2, PT ;  /* 0x000000020000720c */ /* 0x000fe20003f04070 */
[----:B------:R0:W-:Y:S01]  /*d9f0*/  STL [R1+0x138], R14 ;  /* 0x0001380e01007387 */ /* 0x0001e20000100800 */
[----:B------:R-:W-:Y:S02]  /*da00*/  ISETP.GE.AND P4, PT, R18, RZ, PT ;  /* 0x000000ff1200720c */ /* 0x000fe40003f86270 */
[----:B---3--:R-:W-:Y:S01]  /*da10*/  IABS R13, R19 ;  /* 0x00000013000d7213 */ /* 0x008fe20000000000 */
[----:B------:R-:W3:Y:S04]  /*da20*/  LDL.LU R18, [R1+0x4f4] ;  /* 0x0004f40001127983 */ /* 0x000ee80000300800 */
[----:B------:R-:W-:Y:S04]  /*da30*/  STL [R1+0x134], R15 ;  /* 0x0001340f01007387 */ /* 0x000fe80000100800 */
[----:B------:R-:W-:Y:S01]  /*da40*/  @!P0 IMAD.IADD R2, R2, 0x1, -R0 ;  /* 0x0000000102028824 */ /* 0x000fe200078e0a00 */
[----:B------:R-:W-:-:S02]  /*da50*/  ISETP.GE.AND P0, PT, R19, RZ, PT ;  /* 0x000000ff1300720c */ /* 0x000fc40003f06270 */
[----:B------:R-:W3:Y:S01]  /*da60*/  LDL.LU R19, [R1+0x4f8] ;  /* 0x0004f80001137983 */ /* 0x000ee20000300800 */
[----:B------:R-:W-:-:S04]  /*da70*/  IMAD.HI.U32 R8, R3, R6, RZ ;  /* 0x0000000603087227 */ /* 0x000fc800078e00ff */
[----:B------:R-:W-:-:S04]  /*da80*/  IMAD.MOV R8, RZ, RZ, -R8 ;  /* 0x000000ffff087224 */ /* 0x000fc800078e0a08 */
[----:B------:R-:W-:Y:S01]  /*da90*/  IMAD R6, R0, R8, R6 ;  /* 0x0000000800067224 */ /* 0x000fe200078e0206 */
[----:B------:R-:W-:-:S04]  /*daa0*/  IABS R12, R21 ;  /* 0x00000015000c7213 */ /* 0x000fc80000000000 */
[C---:B------:R-:W-:Y:S01]  /*dab0*/  ISETP.GT.U32.AND P6, PT, R0.reuse, R6, PT ;  /* 0x000000060000720c */ /* 0x040fe20003fc4070 */
[----:B------:R-:W-:Y:S01]  /*dac0*/  IMAD.HI.U32 R7, R3, R12, RZ ;  /* 0x0000000c03077227 */ /* 0x000fe200078e00ff */
[----:B------:R-:W-:-:S03]  /*dad0*/  ISETP.GT.U32.AND P5, PT, R0, R10, PT ;  /* 0x0000000a0000720c */ /* 0x000fc60003fa4070 */
[----:B------:R-:W-:Y:S02]  /*dae0*/  IMAD.MOV R7, RZ, RZ, -R7 ;  /* 0x000000ffff077224 */ /* 0x000fe400078e0a07 */
[----:B------:R-:W-:-:S06]  /*daf0*/  IMAD.HI.U32 R8, R3, R13, RZ ;  /* 0x0000000d03087227 */ /* 0x000fcc00078e00ff */
[----:B------:R-:W-:Y:S02]  /*db00*/  @!P6 IMAD.IADD R6, R6, 0x1, -R0 ;  /* 0x000000010606e824 */ /* 0x000fe400078e0a00 */
[----:B------:R-:W-:-:S03]  /*db10*/  IMAD R12, R0, R7, R12 ;  /* 0x00000007000c7224 */ /* 0x000fc600078e020c */
[----:B------:R-:W-:Y:S01]  /*db20*/  ISETP.GT.U32.AND P6, PT, R0, R6, PT ;  /* 0x000000060000720c */ /* 0x000fe20003fc4070 */
[----:B------:R-:W-:Y:S01]  /*db30*/  @!P5 IMAD.IADD R10, R10, 0x1, -R0 ;  /* 0x000000010a0ad824 */ /* 0x000fe200078e0a00 */
[----:B------:R-:W-:Y:S01]  /*db40*/  ISETP.GT.U32.AND P5, PT, R0, R12, PT ;  /* 0x0000000c0000720c */ /* 0x000fe20003fa4070 */
[----:B------:R-:W-:Y:S01]  /*db50*/  IMAD.MOV R8, RZ, RZ, -R8 ;  /* 0x000000ffff087224 */ /* 0x000fe200078e0a08 */
[----:B-1----:R-:W-:-:S03]  /*db60*/  IABS R11, R20 ;  /* 0x00000014000b7213 */ /* 0x002fc60000000000 */
[----:B------:R-:W-:Y:S01]  /*db70*/  IMAD R13, R0, R8, R13 ;  /* 0x00000008000d7224 */ /* 0x000fe200078e020d */
[----:B------:R-:W-:Y:S01]  /*db80*/  IABS R7, R22 ;  /* 0x0000001600077213 */ /* 0x000fe20000000000 */
[----:B------:R-:W-:-:S03]  /*db90*/  IMAD.HI.U32 R8, R3, R11, RZ ;  /* 0x0000000b03087227 */ /* 0x000fc600078e00ff */
[----:B------:R-:W-:Y:S01]  /*dba0*/  ISETP.GT.U32.AND P3, PT, R0, R13, PT ;  /* 0x0000000d0000720c */ /* 0x000fe20003f64070 */
[----:B0-----:R-:W-:-:S04]  /*dbb0*/  IMAD.HI.U32 R14, R3, R7, RZ ;  /* 0x00000007030e7227 */ /* 0x001fc800078e00ff */
[----:B------:R-:W-:Y:S02]  /*dbc0*/  @!P1 IMAD.MOV R10, RZ, RZ, -R10 ;  /* 0x000000ffff0a9224 */ /* 0x000fe400078e0a0a */
[----:B------:R-:W-:Y:S02]  /*dbd0*/  IMAD.MOV R8, RZ, RZ, -R8 ;  /* 0x000000ffff087224 */ /* 0x000fe400078e0a08 */
[----:B------:R-:W-:Y:S02]  /*dbe0*/  IMAD.MOV R14, RZ, RZ, -R14 ;  /* 0x000000ffff0e7224 */ /* 0x000fe400078e0a0e */
[--C-:B------:R-:W-:Y:S01]  /*dbf0*/  @!P6 IMAD.IADD R6, R6, 0x1, -R0.reuse ;  /* 0x000000010606e824 */ /* 0x100fe200078e0a00 */
[----:B------:R0:W-:Y:S01]  /*dc00*/  STL [R1+0x130], R10 ;  /* 0x0001300a01007387 */ /* 0x0001e20000100800 */
[----:B------:R-:W-:Y:S02]  /*dc10*/  @!P5 IMAD.IADD R12, R12, 0x1, -R0 ;  /* 0x000000010c0cd824 */ /* 0x000fe400078e0a00 */
[----:B------:R-:W-:-:S02]  /*dc20*/  IMAD R11, R0, R8, R11 ;  /* 0x00000008000b7224 */ /* 0x000fc400078e020b */
[C---:B------:R-:W-:Y:S01]  /*dc30*/  IMAD R7, R0.reuse, R14, R7 ;  /* 0x0000000e00077224 */ /* 0x040fe200078e0207 */
[C---:B------:R-:W-:Y:S01]  /*dc40*/  ISETP.GT.U32.AND P1, PT, R0.reuse, R12, PT ;  /* 0x0000000c0000720c */ /* 0x040fe20003f24070 */
[----:B0-----:R-:W-:Y:S01]  /*dc50*/  IMAD.MOV.U32 R10, RZ, RZ, R6 ;  /* 0x000000ffff0a7224 */ /* 0x001fe200078e0006 */
[----:B------:R-:W-:-:S03]  /*dc60*/  ISETP.GT.U32.AND P6, PT, R0, R11, PT ;  /* 0x0000000b0000720c */ /* 0x000fc60003fc4070 */
[----:B------:R-:W-:Y:S01]  /*dc70*/  @!P2 IMAD.MOV R10, RZ, RZ, -R10 ;  /* 0x000000ffff0aa224 */ /* 0x000fe200078e0a0a */
[----:B------:R-:W-:Y:S01]  /*dc80*/  ISETP.GT.U32.AND P2, PT, R0, R7, PT ;  /* 0x000000070000720c */ /* 0x000fe20003f44070 */
[----:B------:R-:W-:-:S05]  /*dc90*/  @!P3 IMAD.IADD R13, R13, 0x1, -R0 ;  /* 0x000000010d0db824 */ /* 0x000fca00078e0a00 */
[----:B------:R-:W-:Y:S01]  /*dca0*/  ISETP.GT.U32.AND P5, PT, R0, R13, PT ;  /* 0x0000000d0000720c */ /* 0x000fe20003fa4070 */
[--C-:B------:R-:W-:Y:S01]  /*dcb0*/  @!P1 IMAD.IADD R12, R12, 0x1, -R0.reuse ;  /* 0x000000010c0c9824 */ /* 0x100fe200078e0a00 */
[----:B------:R0:W-:Y:S01]  /*dcc0*/  STL [R1+0x128], R10 ;  /* 0x0001280a01007387 */ /* 0x0001e20000100800 */
[--C-:B------:R-:W-:Y:S01]  /*dcd0*/  @!P6 IMAD.IADD R11, R11, 0x1, -R0.reuse ;  /* 0x000000010b0be824 */ /* 0x100fe200078e0a00 */
[----:B------:R-:W-:Y:S02]  /*dce0*/  ISETP.GE.AND P1, PT, R20, RZ, PT ;  /* 0x000000ff1400720c */ /* 0x000fe40003f26270 */
[----:B------:R-:W3:Y:S01]  /*dcf0*/  LDL.LU R20, [R1+0x4fc] ;  /* 0x0004fc0001147983 */ /* 0x000ee20000300800 */
[----:B------:R-:W-:Y:S01]  /*dd00*/  @!P2 IMAD.IADD R7, R7, 0x1, -R0 ;  /* 0x000000010707a824 */ /* 0x000fe200078e0a00 */
[----:B------:R-:W-:Y:S02]  /*dd10*/  ISETP.GE.AND P2, PT, R22, RZ, PT ;  /* 0x000000ff1600720c */ /* 0x000fe40003f46270 */
[----:B------:R-:W3:Y:S01]  /*dd20*/  LDL.LU R22, [R1+0x500] ;  /* 0x0005000001167983 */ /* 0x000ee20000300800 */
[----:B------:R-:W-:-:S02]  /*dd30*/  ISETP.GT.U32.AND P3, PT, R0, R2, PT ;  /* 0x000000020000720c */ /* 0x000fc40003f64070 */
[----:B------:R-:W-:Y:S01]  /*dd40*/  ISETP.GT.U32.AND P6, PT, R0, R11, PT ;  /* 0x0000000b0000720c */ /* 0x000fe20003fc4070 */
[----:B------:R-:W-:-:S10]  /*dd50*/  @!P5 IMAD.IADD R13, R13, 0x1, -R0 ;  /* 0x000000010d0dd824 */ /* 0x000fd400078e0a00 */
[--C-:B------:R-:W-:Y:S01]  /*dd60*/  @!P3 IMAD.IADD R2, R2, 0x1, -R0.reuse ;  /* 0x000000010202b824 */ /* 0x100fe200078e0a00 */
[----:B------:R-:W-:Y:S01]  /*dd70*/  ISETP.GE.AND P3, PT, R21, RZ, PT ;  /* 0x000000ff1500720c */ /* 0x000fe20003f66270 */
[----:B------:R-:W-:Y:S02]  /*dd80*/  @!P6 IMAD.IADD R11, R11, 0x1, -R0 ;  /* 0x000000010b0be824 */ /* 0x000fe400078e0a00 */
[----:B------:R-:W-:Y:S02]  /*dd90*/  IMAD.MOV.U32 R15, RZ, RZ, R2 ;  /* 0x000000ffff0f7224 */ /* 0x000fe400078e0002 */
[----:B------:R-:W-:-:S08]  /*dda0*/  @!P0 IMAD.MOV R13, RZ, RZ, -R13 ;  /* 0x000000ffff0d8224 */ /* 0x000fd000078e0a0d */
[----:B------:R-:W-:Y:S02]  /*ddb0*/  @!P3 IMAD.MOV R12, RZ, RZ, -R12 ;  /* 0x000000ffff0cb224 */ /* 0x000fe400078e0a0c */
[----:B------:R-:W-:Y:S02]  /*ddc0*/  @!P4 IMAD.MOV R15, RZ, RZ, -R15 ;  /* 0x000000ffff0fc224 */ /* 0x000fe400078e0a0f */
[----:B------:R-:W-:Y:S01]  /*ddd0*/  @!P1 IMAD.MOV R11, RZ, RZ, -R11 ;  /* 0x000000ffff0b9224 */ /* 0x000fe200078e0a0b */
[----:B--2---:R-:W-:-:S05]  /*dde0*/  IABS R9, R23 ;  /* 0x0000001700097213 */ /* 0x004fca0000000000 */
[----:B------:R-:W-:Y:S01]  /*ddf0*/  IMAD.HI.U32 R4, R3, R9, RZ ;  /* 0x0000000903047227 */ /* 0x000fe200078e00ff */
[----:B------:R-:W-:-:S03]  /*de00*/  IABS R8, R24 ;  /* 0x0000001800087213 */ /* 0x000fc60000000000 */
[----:B------:R-:W-:-:S04]  /*de10*/  IMAD.MOV R4, RZ, RZ, -R4 ;  /* 0x000000ffff047224 */ /* 0x000fc800078e0a04 */
[----:B------:R-:W-:Y:S02]  /*de20*/  IMAD R9, R0, R4, R9 ;  /* 0x0000000400097224 */ /* 0x000fe400078e0209 */
[----:B------:R-:W-:-:S03]  /*de30*/  IMAD.HI.U32 R4, R3, R8, RZ ;  /* 0x0000000803047227 */ /* 0x000fc600078e00ff */
[----:B------:R-:W-:Y:S01]  /*de40*/  ISETP.GT.U32.AND P5, PT, R0, R9, PT ;  /* 0x000000090000720c */ /* 0x000fe20003fa4070 */
[----:B------:R-:W-:Y:S01]  /*de50*/  IMAD.MOV R4, RZ, RZ, -R4 ;  /* 0x000000ffff047224 */ /* 0x000fe200078e0a04 */
[----:B----4-:R-:W-:-:S03]  /*de60*/  IABS R6, R17 ;  /* 0x0000001100067213 */ /* 0x010fc60000000000 */
[----:B------:R-:W-:Y:S02]  /*de70*/  IMAD R8, R0, R4, R8 ;  /* 0x0000000400087224 */ /* 0x000fe400078e0208 */
[----:B------:R-:W-:-:S03]  /*de80*/  IMAD.HI.U32 R14, R3, R6, RZ ;  /* 0x00000006030e7227 */ /* 0x000fc600078e00ff */
[C---:B------:R-:W-:Y:S01]  /*de90*/  ISETP.GT.U32.AND P6, PT, R0.reuse, R8, PT ;  /* 0x000000080000720c */ /* 0x040fe20003fc4070 */
[----:B------:R-:W-:Y:S02]  /*dea0*/  IMAD.MOV R14, RZ, RZ, -R14 ;  /* 0x000000ffff0e7224 */ /* 0x000fe400078e0a0e */
[----:B------:R-:W-:Y:S01]  /*deb0*/  @!P5 IMAD.IADD R9, R9, 0x1, -R0 ;  /* 0x000000010909d824 */ /* 0x000fe200078e0a00 */
[----:B------:R-:W-:Y:S02]  /*dec0*/  ISETP.GE.AND P5, PT, R23, RZ, PT ;  /* 0x000000ff1700720c */ /* 0x000fe40003fa6270 */
[----:B------:R-:W2:Y:S01]  /*ded0*/  LDL.LU R23, [R1+0x504] ;  /* 0x0005040001177983 */ /* 0x000ea20000300800 */
[----:B------:R-:W-:-:S05]  /*dee0*/  IMAD R6, R0, R14, R6 ;  /* 0x0000000e00067224 */ /* 0x000fca00078e0206 */
[----:B------:R-:W-:Y:S01]  /*def0*/  ISETP.GT.U32.AND P3, PT, R0, R6, PT ;  /* 0x000000060000720c */ /* 0x000fe20003f64070 */
[----:B------:R-:W-:-:S05]  /*df00*/  @!P6 IMAD.IADD R8, R8, 0x1, -R0 ;  /* 0x000000010808e824 */ /* 0x000fca00078e0a00 */
[----:B------:R-:W-:Y:S01]  /*df10*/  ISETP.GT.U32.AND P6, PT, R0, R8, PT ;  /* 0x000000080000720c */ /* 0x000fe20003fc4070 */
[----:B------:R-:W-:Y:S01]  /*df20*/  STL [R1+0x124], R15 ;  /* 0x0001240f01007387 */ /* 0x000fe20000100800 */
[----:B---3--:R-:W-:-:S03]  /*df30*/  IABS R4, R19 ;  /* 0x0000001300047213 */ /* 0x008fc60000000000 */
[----:B------:R-:W-:Y:S02]  /*df40*/  STL [R1+0x120], R13 ;  /* 0x0001200d01007387 */ /* 0x000fe40000100800 */
[--C-:B------:R-:W-:Y:S01]  /*df50*/  @!P3 IMAD.IADD R6, R6, 0x1, -R0.reuse ;  /* 0x000000010606b824 */ /* 0x100fe200078e0a00 */
[----:B------:R-:W-:Y:S01]  /*df60*/  ISETP.GE.AND P3, PT, R19, RZ, PT ;  /* 0x000000ff1300720c */ /* 0x000fe20003f66270 */
[----:B------:R1:W-:Y:S04]  /*df70*/  STL [R1+0x118], R12 ;  /* 0x0001180c01007387 */ /* 0x0003e80000100800 */
[----:B------:R3:W-:Y:S01]  /*df80*/  STL [R1+0x114], R11 ;  /* 0x0001140b01007387 */ /* 0x0007e20000100800 */
[----:B------:R-:W-:-:S03]  /*df90*/  @!P6 IMAD.IADD R8, R8, 0x1, -R0 ;  /* 0x000000010808e824 */ /* 0x000fc600078e0a00 */
[----:B------:R-:W4:Y:S01]  /*dfa0*/  LDL.LU R19, [R1+0x508] ;  /* 0x0005080001137983 */ /* 0x000f220000300800 */
[----:B0-----:R-:W-:Y:S02]  /*dfb0*/  IABS R10, R18 ;  /* 0x00000012000a7213 */ /* 0x001fe40000000000 */
[----:B------:R-:W-:Y:S01]  /*dfc0*/  ISETP.GE.AND P6, PT, R18, RZ, PT ;  /* 0x000000ff1200720c */ /* 0x000fe20003fc6270 */
[----:B------:R-:W4:Y:S04]  /*dfd0*/  LDL.LU R21, [R1+0x50c] ;  /* 0x00050c0001157983 */ /* 0x000f280000300800 */
[----:B------:R-:W4:Y:S01]  /*dfe0*/  LDL.LU R18, [R1+0x510] ;  /* 0x0005100001127983 */ /* 0x000f220000300800 */
[C---:B------:R-:W-:Y:S01]  /*dff0*/  ISETP.GT.U32.AND P0, PT, R0.reuse, R9, PT ;  /* 0x000000090000720c */ /* 0x040fe20003f04070 */
[----:B------:R-:W-:Y:S01]  /*e000*/  IMAD.HI.U32 R2, R3, R10, RZ ;  /* 0x0000000a03027227 */ /* 0x000fe200078e00ff */
[----:B------:R-:W-:-:S03]  /*e010*/  ISETP.GT.U32.AND P4, PT, R0, R7, PT ;  /* 0x000000070000720c */ /* 0x000fc60003f84070 */
[----:B------:R-:W-:Y:S01]  /*e020*/  IMAD.MOV R2, RZ, RZ, -R2 ;  /* 0x000000ffff027224 */ /* 0x000fe200078e0a02 */
[----:B------:R-:W-:Y:S02]  /*e030*/  ISETP.GE.AND P1, PT, R24, RZ, PT ;  /* 0x000000ff1800720c */ /* 0x000fe40003f26270 */
[----:B------:R-:W4:Y:S01]  /*e040*/  LDL.LU R24, [R1+0x514] ;  /* 0x0005140001187983 */ /* 0x000f220000300800 */
[----:B------:R-:W-:-:S04]  /*e050*/  IMAD R10, R0, R2, R10 ;  /* 0x00000002000a7224 */ /* 0x000fc800078e020a */
[--C-:B------:R-:W-:Y:S01]  /*e060*/  @!P0 IMAD.IADD R9, R9, 0x1, -R0.reuse ;  /* 0x0000000109098824 */ /* 0x100fe200078e0a00 */
[----:B------:R-:W-:Y:S01]  /*e070*/  ISETP.GT.U32.AND P0, PT, R0, R10, PT ;  /* 0x0000000a0000720c */ /* 0x000fe20003f04070 */
[----:B------:R-:W-:-:S04]  /*e080*/  @!P4 IMAD.IADD R7, R7, 0x1, -R0 ;  /* 0x000000010707c824 */ /* 0x000fc800078e0a00 */
[----:B-1----:R-:W-:Y:S02]  /*e090*/  IMAD.MOV.U32 R12, RZ, RZ, R7 ;  /* 0x000000ffff0c7224 */ /* 0x002fe400078e0007 */
[----:B------:R-:W-:Y:S02]  /*e0a0*/  @!P5 IMAD.MOV R9, RZ, RZ, -R9 ;  /* 0x000000ffff09d224 */ /* 0x000fe400078e0a09 */
[----:B------:R-:W-:Y:S02]  /*e0b0*/  @!P2 IMAD.MOV R12, RZ, RZ, -R12 ;  /* 0x000000ffff0ca224 */ /* 0x000fe400078e0a0c */
[----:B------:R-:W-:Y:S02]  /*e0c0*/  @!P1 IMAD.MOV R8, RZ, RZ, -R8 ;  /* 0x000000ffff089224 */ /* 0x000fe400078e0a08 */
[----:B------:R-:W-:Y:S01]  /*e0d0*/  @!P0 IMAD.IADD R10, R10, 0x1, -R0 ;  /* 0x000000010a0a8824 */ /* 0x000fe200078e0a00 */
[----:B------:R-:W-:Y:S01]  /*e0e0*/  STL [R1+0x10c], R12 ;  /* 0x00010c0c01007387 */ /* 0x000fe20000100800 */
[----:B------:R-:W-:-:S02]  /*e0f0*/  ISETP.GT.U32.AND P0, PT, R0, R6, PT ;  /* 0x000000060000720c */ /* 0x000fc40003f04070 */
[----:B------:R-:W-:Y:S01]  /*e100*/  ISETP.GE.AND P4, PT, R17, RZ, PT ;  /* 0x000000ff1100720c */ /* 0x000fe20003f86270 */
[----:B------:R0:W-:Y:S04]  /*e110*/  STL [R1+0x108], R9 ;  /* 0x0001080901007387 */ /* 0x0001e80000100800 */
[----:B------:R4:W-:Y:S04]  /*e120*/  STL [R1+0x100], R8 ;  /* 0x0001000801007387 */ /* 0x0009e80000100800 */
[----:B------:R-:W4:Y:S01]  /*e130*/  LDL.LU R17, [R1+0x518] ;  /* 0x0005180001117983 */ /* 0x000f220000300800 */
[----:B---3--:R-:W-:-:S04]  /*e140*/  IMAD.HI.U32 R11, R3, R4, RZ ;  /* 0x00000004030b7227 */ /* 0x008fc800078e00ff */
[----:B------:R-:W-:Y:S02]  /*e150*/  IMAD.MOV R11, RZ, RZ, -R11 ;  /* 0x000000ffff0b7224 */ /* 0x000fe400078e0a0b */
[----:B------:R-:W-:Y:S02]  /*e160*/  @!P0 IMAD.IADD R6, R6, 0x1, -R0 ;  /* 0x0000000106068824 */ /* 0x000fe400078e0a00 */
[C---:B------:R-:W-:Y:S01]  /*e170*/  IMAD R4, R0.reuse, R11, R4 ;  /* 0x0000000b00047224 */ /* 0x040fe200078e0204 */
[----:B------:R-:W-:-:S04]  /*e180*/  ISETP.GT.U32.AND P2, PT, R0, R10, PT ;  /* 0x0000000a0000720c */ /* 0x000fc80003f44070 */
[----:B------:R-:W-:Y:S02]  /*e190*/  ISETP.GT.U32.AND P5, PT, R0, R4, PT ;  /* 0x000000040000720c */ /* 0x000fe40003fa4070 */
[----:B------:R-:W-:Y:S02]  /*e1a0*/  IABS R14, R22 ;  /* 0x00000016000e7213 */ /* 0x000fe40000000000 */
[----:B------:R-:W-:Y:S02]  /*e1b0*/  ISETP.GE.AND P0, PT, R22, RZ, PT ;  /* 0x000000ff1600720c */ /* 0x000fe40003f06270 */
[----:B------:R-:W3:Y:S01]  /*e1c0*/  LDL.LU R22, [R1+0x51c] ;  /* 0x00051c0001167983 */ /* 0x000ee20000300800 */
[----:B------:R-:W-:-:S05]  /*e1d0*/  IABS R2, R20 ;  /* 0x0000001400027213 */ /* 0x000fca0000000000 */
[----:B------:R-:W-:-:S04]  /*e1e0*/  IMAD.HI.U32 R7, R3, R2, RZ ;  /* 0x0000000203077227 */ /* 0x000fc800078e00ff */
[----:B------:R-:W-:Y:S02]  /*e1f0*/  IMAD.MOV R7, RZ, RZ, -R7 ;  /* 0x000000ffff077224 */ /* 0x000fe400078e0a07 */
[----:B0-----:R-:W-:-:S04]  /*e200*/  IMAD.HI.U32 R9, R3, R14, RZ ;  /* 0x0000000e03097227 */ /* 0x001fc800078e00ff */
[----:B------:R-:W-:Y:S02]  /*e210*/  IMAD R2, R0, R7, R2 ;  /* 0x0000000700027224 */ /* 0x000fe400078e0202 */
[----:B------:R-:W-:Y:S02]  /*e220*/  @!P5 IMAD.IADD R4, R4, 0x1, -R0 ;  /* 0x000000010404d824 */ /* 0x000fe400078e0a00 */
[----:B------:R-:W-:Y:S02]  /*e230*/  IMAD.MOV.U32 R12, RZ, RZ, R6 ;  /* 0x000000ffff0c7224 */ /* 0x000fe400078e0006 */
[----:B------:R-:W-:Y:S01]  /*e240*/  @!P2 IMAD.IADD R10, R10, 0x1, -R0 ;  /* 0x000000010a0aa824 */ /* 0x000fe200078e0a00 */
[C---:B------:R-:W-:Y:S01]  /*e250*/  ISETP.GT.U32.AND P2, PT, R0.reuse, R2, PT ;  /* 0x000000020000720c */ /* 0x040fe20003f44070 */
[----:B------:R-:W-:Y:S02]  /*e260*/  IMAD.MOV R9, RZ, RZ, -R9 ;  /* 0x000000ffff097224 */ /* 0x000fe400078e0a09 */
[----:B------:R-:W-:Y:S01]  /*e270*/  @!P4 IMAD.MOV R12, RZ, RZ, -R12 ;  /* 0x000000ffff0cc224 */ /* 0x000fe200078e0a0c */
[C---:B------:R-:W-:Y:S01]  /*e280*/  ISETP.GT.U32.AND P4, PT, R0.reuse, R4, PT ;  /* 0x000000040000720c */ /* 0x040fe20003f84070 */
[----:B------:R-:W-:-:S02]  /*e290*/  IMAD R14, R0, R9, R14 ;  /* 0x00000009000e7224 */ /* 0x000fc400078e020e */
[----:B------:R-:W-:Y:S01]  /*e2a0*/  @!P6 IMAD.MOV R10, RZ, RZ, -R10 ;  /* 0x000000ffff0ae224 */ /* 0x000fe200078e0a0a */
[----:B------:R-:W-:Y:S02]  /*e2b0*/  STL [R1+0xfc], R12 ;  /* 0x0000fc0c01007387 */ /* 0x000fe40000100800 */
[----:B------:R-:W-:-:S03]  /*e2c0*/  ISETP.GT.U32.AND P6, PT, R0, R14, PT ;  /* 0x0000000e0000720c */ /* 0x000fc60003fc4070 */
[----:B------:R-:W-:-:S04]  /*e2d0*/  @!P2 IMAD.IADD R2, R2, 0x1, -R0 ;  /* 0x000000010202a824 */ /* 0x000fc800078e0a00 */
[----:B------:R-:W-:Y:S01]  /*e2e0*/  @!P4 IMAD.IADD R4, R4, 0x1, -R0 ;  /* 0x000000010404c824 */ /* 0x000fe200078e0a00 */
[----:B------:R-:W-:-:S03]  /*e2f0*/  ISETP.GT.U32.AND P2, PT, R0, R2, PT ;  /* 0x000000020000720c */ /* 0x000fc60003f44070 */
[----:B------:R-:W-:Y:S01]  /*e300*/  @!P3 IMAD.MOV R4, RZ, RZ, -R4 ;  /* 0x000000ffff04b224 */ /* 0x000fe200078e0a04 */
[----:B------:R-:W-:Y:S01]  /*e310*/  ISETP.GE.AND P1, PT, R20, RZ, PT ;  /* 0x000000ff1400720c */ /* 0x000fe20003f26270 */
[----:B------:R-:W-:-:S08]  /*e320*/  @!P6 IMAD.IADD R14, R14, 0x1, -R0 ;  /* 0x000000010e0ee824 */ /* 0x000fd000078e0a00 */
[----:B------:R-:W-:-:S04]  /*e330*/  @!P2 IMAD.IADD R2, R2, 0x1, -R0 ;  /* 0x000000010202a824 */ /* 0x000fc800078e0a00 */
[----:B------:R-:W-:Y:S01]  /*e340*/  @!P1 IMAD.MOV R2, RZ, RZ, -R2 ;  /* 0x000000ffff029224 */ /* 0x000fe200078e0a02 */
[----:B--2---:R-:W-:-:S05]  /*e350*/  IABS R11, R23 ;  /* 0x00000017000b7213 */ /* 0x004fca0000000000 */
[----:B------:R-:W-:Y:S01]  /*e360*/  IMAD.HI.U32 R7, R3, R11, RZ ;  /* 0x0000000b03077227 */ /* 0x000fe200078e00ff */
[----:B------:R-:W-:-:S03]  /*e370*/  ISETP.GE.AND P5, PT, R23, RZ, PT ;  /* 0x000000ff1700720c */ /* 0x000fc60003fa6270 */
[----:B------:R-:W-:Y:S02]  /*e380*/  IMAD.MOV R7, RZ, RZ, -R7 ;  /* 0x000000ffff077224 */ /* 0x000fe400078e0a07 */
[----:B------:R-:W-:Y:S02]  /*e390*/  IMAD.MOV.U32 R23, RZ, RZ, R16 ;  /* 0x000000ffff177224 */ /* 0x000fe400078e0010 */
[----:B------:R-:W2:Y:S01]  /*e3a0*/  LDL.LU R16, [R1+0x520] ;  /* 0x0005200001107983 */ /* 0x000ea20000300800 */
[----:B------:R-:W-:-:S05]  /*e3b0*/  IMAD R11, R0, R7, R11 ;  /* 0x00000007000b7224 */ /* 0x000fca00078e020b */
[----:B------:R-:W-:Y:S01]  /*e3c0*/  ISETP.GT.U32.AND P4, PT, R0, R11, PT ;  /* 0x0000000b0000720c */ /* 0x000fe20003f84070 */
[----:B------:R0:W-:Y:S04]  /*e3d0*/  STL [R1+0xf8], R10 ;  /* 0x0000f80a01007387 */ /* 0x0001e80000100800 */
[----:B------:R3:W-:Y:S01]  /*e3e0*/  STL [R1+0xf4], R4 ;  /* 0x0000f40401007387 */ /* 0x0007e20000100800 */
[----:B----4-:R-:W-:Y:S02]  /*e3f0*/  IABS R8, R19 ;  /* 0x0000001300087213 */ /* 0x010fe40000000000 */
[----:B------:R-:W-:Y:S02]  /*e400*/  ISETP.GE.AND P6, PT, R19, RZ, PT ;  /* 0x000000ff1300720c */ /* 0x000fe40003fc6270 */
[----:B------:R-:W4:Y:S03]  /*e410*/  LDL.LU R19, [R1+0x524] ;  /* 0x0005240001137983 */ /* 0x000f260000300800 */
[----:B------:R-:W-:Y:S01]  /*e420*/  @!P4 IMAD.IADD R11, R11, 0x1, -R0 ;  /* 0x000000010b0bc824 */ /* 0x000fe200078e0a00 */
[----:B------:R-:W-:-:S02]  /*e430*/  IABS R6, R18 ;  /* 0x0000001200067213 */ /* 0x000fc40000000000 */
[----:B------:R-:W-:-:S03]  /*e440*/  ISETP.GT.U32.AND P4, PT, R0, R14, PT ;  /* 0x0000000e0000720c */ /* 0x000fc60003f84070 */
[----:B0-----:R-:W-:-:S04]  /*e450*/  IMAD.HI.U32 R10, R3, R6, RZ ;  /* 0x00000006030a7227 */ /* 0x001fc800078e00ff */
[----:B------:R-:W-:Y:S01]  /*e460*/  IMAD.MOV R10, RZ, RZ, -R10 ;  /* 0x000000ffff0a7224 */ /* 0x000fe200078e0a0a */
[----:B------:R2:W-:Y:S03]  /*e470*/  STL [R1+0xf0], R2 ;  /* 0x0000f00201007387 */ /* 0x0005e60000100800 */
[----:B------:R-:W-:Y:S01]  /*e480*/  IMAD R6, R0, R10, R6 ;  /* 0x0000000a00067224 */ /* 0x000fe200078e0206 */
[----:B------:R-:W4:Y:S01]  /*e490*/  LDL.LU R20, [R1+0x528] ;  /* 0x0005280001147983 */ /* 0x000f220000300800 */
[----:B------:R-:W-:-:S03]  /*e4a0*/  @!P4 IMAD.IADD R14, R14, 0x1, -R0 ;  /* 0x000000010e0ec824 */ /* 0x000fc600078e0a00 */
[----:B------:R-:W-:-:S13]  /*e4b0*/  ISETP.GT.U32.AND P4, PT, R0, R6, PT ;  /* 0x000000060000720c */ /* 0x000fda0003f84070 */
[----:B------:R-:W-:Y:S01]  /*e4c0*/  @!P4 IMAD.IADD R6, R6, 0x1, -R0 ;  /* 0x000000010606c824 */ /* 0x000fe200078e0a00 */
[----:B------:R-:W-:Y:S02]  /*e4d0*/  ISETP.GE.AND P4, PT, R18, RZ, PT ;  /* 0x000000ff1200720c */ /* 0x000fe40003f86270 */
[----:B------:R-:W4:Y:S01]  /*e4e0*/  LDL.LU R18, [R1+0x52c] ;  /* 0x00052c0001127983 */ /* 0x000f220000300800 */
[----:B------:R-:W-:Y:S01]  /*e4f0*/  IABS R13, R21 ;  /* 0x00000015000d7213 */ /* 0x000fe20000000000 */
[----:B------:R-:W-:Y:S01]  /*e500*/  IMAD.HI.U32 R7, R3, R8, RZ ;  /* 0x0000000803077227 */ /* 0x000fe200078e00ff */
[----:B------:R-:W-:-:S03]  /*e510*/  IABS R9, R24 ;  /* 0x0000001800097213 */ /* 0x000fc60000000000 */
[----:B------:R-:W-:Y:S02]  /*e520*/  IMAD.MOV R7, RZ, RZ, -R7 ;  /* 0x000000ffff077224 */ /* 0x000fe400078e0a07 */
[----:B------:R-:W-:-:S04]  /*e530*/  IMAD.HI.U32 R12, R3, R13, RZ ;  /* 0x0000000d030c7227 */ /* 0x000fc800078e00ff */
[C---:B------:R-:W-:Y:S02]  /*e540*/  IMAD R8, R0.reuse, R7, R8 ;  /* 0x0000000700087224 */ /* 0x040fe400078e0208 */
[----:B------:R-:W-:Y:S02]  /*e550*/  IMAD.MOV R12, RZ, RZ, -R12 ;  /* 0x000000ffff0c7224 */ /* 0x000fe400078e0a0c */
[----:B------:R-:W-:Y:S01]  /*e560*/  IMAD.HI.U32 R7, R3, R9, RZ ;  /* 0x0000000903077227 */ /* 0x000fe200078e00ff */
[----:B------:R-:W-:-:S03]  /*e570*/  ISETP.GT.U32.AND P2, PT, R0, R8, PT ;  /* 0x000000080000720c */ /* 0x000fc60003f44070 */
[C---:B------:R-:W-:Y:S01]  /*e580*/  IMAD R13, R0.reuse, R12, R13 ;  /* 0x0000000c000d7224 */ /* 0x040fe200078e020d */
[----:B------:R-:W-:Y:S01]  /*e590*/  ISETP.GT.U32.AND P3, PT, R0, R11, PT ;  /* 0x0000000b0000720c */ /* 0x000fe20003f64070 */
[----:B------:R-:W-:-:S03]  /*e5a0*/  IMAD.MOV R7, RZ, RZ, -R7 ;  /* 0x000000ffff077224 */ /* 0x000fc600078e0a07 */
[C---:B------:R-:W-:Y:S01]  /*e5b0*/  ISETP.GT.U32.AND P1, PT, R0.reuse, R13, PT ;  /* 0x0000000d0000720c */ /* 0x040fe20003f24070 */
[----:B------:R-:W-:Y:S01]  /*e5c0*/  IMAD R9, R0, R7, R9 ;  /* 0x0000000700097224 */ /* 0x000fe200078e0209 */
[----:B------:R-:W-:-:S05]  /*e5d0*/  IABS R7, R17 ;  /* 0x0000001100077213 */ /* 0x000fca0000000000 */
[----:B------:R-:W-:-:S04]  /*e5e0*/  IMAD.HI.U32 R10, R3, R7, RZ ;  /* 0x00000007030a7227 */ /* 0x000fc800078e00ff */
[----:B------:R-:W-:Y:S02]  /*e5f0*/  @!P2 IMAD.IADD R8, R8, 0x1, -R0 ;  /* 0x000000010808a824 */ /* 0x000fe400078e0a00 */
[----:B------:R-:W-:Y:S02]  /*e600*/  IMAD.MOV R10, RZ, RZ, -R10 ;  /* 0x000000ffff0a7224 */ /* 0x000fe400078e0a0a */
[--C-:B------:R-:W-:Y:S01]  /*e610*/  @!P3 IMAD.IADD R11, R11, 0x1, -R0.reuse ;  /* 0x000000010b0bb824 */ /* 0x100fe200078e0a00 */
[C---:B------:R-:W-:Y:S01]  /*e620*/  ISETP.GT.U32.AND P3, PT, R0.reuse, R9, PT ;  /* 0x000000090000720c */ /* 0x040fe20003f64070 */
[----:B------:R-:W-:Y:S01]  /*e630*/  @!P1 IMAD.IADD R13, R13, 0x1, -R0 ;  /* 0x000000010d0d9824 */ /* 0x000fe200078e0a00 */
[----:B---3--:R-:W-:Y:S01]  /*e640*/  IABS R4, R22 ;  /* 0x0000001600047213 */ /* 0x008fe20000000000 */
[C---:B------:R-:W-:Y:S01]  /*e650*/  IMAD R7, R0.reuse, R10, R7 ;  /* 0x0000000a00077224 */ /* 0x040fe200078e0207 */
[C---:B------:R-:W-:Y:S01]  /*e660*/  ISETP.GT.U32.AND P2, PT, R0.reuse, R8, PT ;  /* 0x000000080000720c */ /* 0x040fe20003f44070 */
[----:B------:R-:W-:Y:S01]  /*e670*/  @!P0 IMAD.MOV R14, RZ, RZ, -R14 ;  /* 0x000000ffff0e8224 */ /* 0x000fe200078e0a0e */
[C---:B------:R-:W-:Y:S01]  /*e680*/  ISETP.GT.U32.AND P0, PT, R0.reuse, R13, PT ;  /* 0x0000000d0000720c */ /* 0x040fe20003f04070 */
[----:B------:R-:W-:Y:S01]  /*e690*/  IMAD.HI.U32 R12, R3, R4, RZ ;  /* 0x00000004030c7227 */ /* 0x000fe200078e00ff */
[----:B------:R-:W-:-:S03]  /*e6a0*/  ISETP.GT.U32.AND P1, PT, R0, R7, PT ;  /* 0x000000070000720c */ /* 0x000fc60003f24070 */
[----:B------:R-:W-:Y:S02]  /*e6b0*/  IMAD.MOV R12, RZ, RZ, -R12 ;  /* 0x000000ffff0c7224 */ /* 0x000fe400078e0a0c */
[----:B------:R-:W-:Y:S01]  /*e6c0*/  @!P3 IMAD.IADD R9, R9, 0x1, -R0 ;  /* 0x000000010909b824 */ /* 0x000fe200078e0a00 */
[C---:B------:R-:W-:Y:S01]  /*e6d0*/  ISETP.GT.U32.AND P3, PT, R0.reuse, R6, PT ;  /* 0x000000060000720c */ /* 0x040fe20003f64070 */
[----:B------:R-:W-:Y:S02]  /*e6e0*/  IMAD R4, R0, R12, R4 ;  /* 0x0000000c00047224 */ /* 0x000fe400078e0204 */
[--C-:B------:R-:W-:Y:S01]  /*e6f0*/  @!P2 IMAD.IADD R8, R8, 0x1, -R0.reuse ;  /* 0x000000010808a824 */ /* 0x100fe200078e0a00 */
[----:B------:R-:W-:Y:S01]  /*e700*/  ISETP.GE.AND P2, PT, R21, RZ, PT ;  /* 0x000000ff1500720c */ /* 0x000fe20003f46270 */
[--C-:B------:R-:W-:Y:S01]  /*e710*/  @!P0 IMAD.IADD R13, R13, 0x1, -R0.reuse ;  /* 0x000000010d0d8824 */ /* 0x100fe200078e0a00 */
[----:B------:R-:W-:Y:S01]  /*e720*/  ISETP.GT.U32.AND P0, PT, R0, R4, PT ;  /* 0x000000040000720c */ /* 0x000fe20003f04070 */
[----:B------:R-:W-:-:S02]  /*e730*/  @!P1 IMAD.IADD R7, R7, 0x1, -R0 ;  /* 0x0000000107079824 */ /* 0x000fc400078e0a00 */
[----:B------:R-:W-:-:S03]  /*e740*/  IMAD.MOV.U32 R12, RZ, RZ, R8 ;  /* 0x000000ffff0c7224 */ /* 0x000fc600078e0008 */
[----:B------:R-:W-:Y:S01]  /*e750*/  ISETP.GT.U32.AND P1, PT, R0, R7, PT ;  /* 0x000000070000720c */ /* 0x000fe20003f24070 */
[----:B------:R-:W-:Y:S02]  /*e760*/  @!P3 IMAD.IADD R6, R6, 0x1, -R0 ;  /* 0x000000010606b824 */ /* 0x000fe400078e0a00 */
[----:B------:R-:W-:Y:S02]  /*e770*/  @!P5 IMAD.MOV R11, RZ, RZ, -R11 ;  /* 0x000000ffff0bd224 */ /* 0x000fe400078e0a0b */
[----:B------:R-:W-:Y:S01]  /*e780*/  @!P6 IMAD.MOV R12, RZ, RZ, -R12 ;  /* 0x000000ffff0ce224 */ /* 0x000fe200078e0a0c */
[----:B------:R-:W-:Y:S01]  /*e790*/  ISETP.GT.U32.AND P5, PT, R0, R9, PT ;  /* 0x000000090000720c */ /* 0x000fe20003fa4070 */
[----:B------:R-:W-:Y:S01]  /*e7a0*/  @!P2 IMAD.MOV R13, RZ, RZ, -R13 ;  /* 0x000000ffff0da224 */ /* 0x000fe200078e0a0d */
[----:B------:R-:W-:Y:S01]  /*e7b0*/  STL [R1+0xec], R14 ;  /* 0x0000ec0e01007387 */ /* 0x000fe20000100800 */
[----:B------:R-:W-:Y:S01]  /*e7c0*/  IMAD.MOV.U32 R15, RZ, RZ, R6 ;  /* 0x000000ffff0f7224 */ /* 0x000fe200078e0006 */
[----:B------:R-:W-:Y:S01]  /*e7d0*/  ISETP.GE.AND P6, PT, R24, RZ, PT ;  /* 0x000000ff1800720c */ /* 0x000fe20003fc6270 */
[----:B------:R-:W-:Y:S01]  /*e7e0*/  @!P0 IMAD.IADD R4, R4, 0x1, -R0 ;  /* 0x0000000104048824 */ /* 0x000fe200078e0a00 */
[----:B------:R-:W-:Y:S01]  /*e7f0*/  STL [R1+0xe8], R11 ;  /* 0x0000e80b01007387 */ /* 0x000fe20000100800 */
[----:B------:R-:W-:-:S03]  /*e800*/  @!P4 IMAD.MOV R15, RZ, RZ, -R15 ;  /* 0x000000ffff0fc224 */ /* 0x000fc600078e0a0f */
[----:B------:R0:W-:Y:S04]  /*e810*/  STL [R1+0xe4], R12 ;  /* 0x0000e40c01007387 */ /* 0x0001e80000100800 */
[----:B------:R-:W-:Y:S01]  /*e820*/  STL [R1+0xe0], R13 ;  /* 0x0000e00d01007387 */ /* 0x000fe20000100800 */
[--C-:B------:R-:W-:Y:S01]  /*e830*/  @!P1 IMAD.IADD R7, R7, 0x1, -R0.reuse ;  /* 0x0000000107079824 */ /* 0x100fe200078e0a00 */
[----:B------:R-:W-:Y:S01]  /*e840*/  ISETP.GE.AND P1, PT, R22, RZ, PT ;  /* 0x000000ff1600720c */ /* 0x000fe20003f26270 */
[----:B------:R-:W-:-:S04]  /*e850*/  @!P5 IMAD.IADD R9, R9, 0x1, -R0 ;  /* 0x000000010909d824 */ /* 0x000fc800078e0a00 */
[----:B------:R-:W-:Y:S01]  /*e860*/  @!P6 IMAD.MOV R9, RZ, RZ, -R9 ;  /* 0x000000ffff09e224 */ /* 0x000fe200078e0a09 */
[----:B------:R-:W-:Y:S02]  /*e870*/  ISETP.GE.AND P3, PT, R17, RZ, PT ;  /* 0x000000ff1100720c */ /* 0x000fe40003f66270 */
[----:B------:R-:W-:-:S11]  /*e880*/  ISETP.GT.U32.AND P2, PT, R0, R4, PT ;  /* 0x000000040000720c */ /* 0x000fd60003f44070 */
[----:B------:R-:W-:Y:S02]  /*e890*/  @!P3 IMAD.MOV R7, RZ, RZ, -R7 ;  /* 0x000000ffff07b224 */ /* 0x000fe400078e0a07 */
[----:B------:R-:W-:-:S04]  /*e8a0*/  @!P2 IMAD.IADD R4, R4, 0x1, -R0 ;  /* 0x000000010404a824 */ /* 0x000fc800078e0a00 */
[----:B------:R-:W-:Y:S01]  /*e8b0*/  @!P1 IMAD.MOV R4, RZ, RZ, -R4 ;  /* 0x000000ffff049224 */ /* 0x000fe200078e0a04 */
[----:B--2---:R-:W-:Y:S02]  /*e8c0*/  IABS R2, R16 ;  /* 0x0000001000027213 */ /* 0x004fe40000000000 */
[----:B------:R-:W-:Y:S02]  /*e8d0*/  ISETP.GE.AND P0, PT, R16, RZ, PT ;  /* 0x000000ff1000720c */ /* 0x000fe40003f06270 */
[----:B------:R-:W2:Y:S04]  /*e8e0*/  LDL.LU R16, [R1+0x534] ;  /* 0x0005340001107983 */ /* 0x000ea80000300800 */
[----:B------:R-:W-:Y:S04]  /*e8f0*/  STL [R1+0xd8], R15 ;  /* 0x0000d80f01007387 */ /* 0x000fe80000100800 */
[----:B------:R-:W3:Y:S01]  /*e900*/  LDL.LU R22, [R1+0x538] ;  /* 0x0005380001167983 */ /* 0x000ee20000300800 */
[----:B------:R-:W-:-:S04]  /*e910*/  IMAD.HI.U32 R10, R3, R2, RZ ;  /* 0x00000002030a7227 */ /* 0x000fc800078e00ff */
[----:B------:R-:W-:Y:S01]  /*e920*/  IMAD.MOV R10, RZ, RZ, -R10 ;  /* 0x000000ffff0a7224 */ /* 0x000fe200078e0a0a */
[----:B----4-:R-:W-:Y:S02]  /*e930*/  IABS R8, R19 ;  /* 0x0000001300087213 */ /* 0x010fe40000000000 */
[----:B------:R-:W-:Y:S02]  /*e940*/  ISETP.GE.AND P6, PT, R19, RZ, PT ;  /* 0x000000ff1300720c */ /* 0x000fe40003fc6270 */
[----:B------:R-:W4:Y:S01]  /*e950*/  LDL.LU R19, [R1+0x53c] ;  /* 0x00053c0001137983 */ /* 0x000f220000300800 */
[----:B------:R-:W-:-:S05]  /*e960*/  IMAD R2, R0, R10, R2 ;  /* 0x0000000a00027224 */ /* 0x000fca00078e0202 */
[----:B------:R-:W-:Y:S02]  /*e970*/  ISETP.GT.U32.AND P5, PT, R0, R2, PT ;  /* 0x000000020000720c */ /* 0x000fe40003fa4070 */
[----:B0-----:R-:W-:-:S05]  /*e980*/  IABS R12, R20 ;  /* 0x00000014000c7213 */ /* 0x001fca0000000000 */
[----:B------:R-:W-:-:S06]  /*e990*/  IMAD.HI.U32 R11, R3, R12, RZ ;  /* 0x0000000c030b7227 */ /* 0x000fcc00078e00ff */
[----:B------:R-:W-:Y:S02]  /*e9a0*/  @!P5 IMAD.IADD R2, R2, 0x1, -R0 ;  /* 0x000000010202d824 */ /* 0x000fe400078e0a00 */
[----:B------:R-:W-:-:S03]  /*e9b0*/  IMAD.MOV R11, RZ, RZ, -R11 ;  /* 0x000000ffff0b7224 */ /* 0x000fc600078e0a0b */
[C---:B------:R-:W-:Y:S01]  /*e9c0*/  ISETP.GT.U32.AND P5, PT, R0.reuse, R2, PT ;  /* 0x000000020000720c */ /* 0x040fe20003fa4070 */
[----:B------:R-:W-:Y:S01]  /*e9d0*/  IMAD R12, R0, R11, R12 ;  /* 0x0000000b000c7224 */ /* 0x000fe200078e020c */
[----:B------:R-:W-:-:S04]  /*e9e0*/  IABS R10, R18 ;  /* 0x00000012000a7213 */ /* 0x000fc80000000000 */
[----:B------:R-:W-:Y:S01]  /*e9f0*/  ISETP.GT.U32.AND P3, PT, R0, R12, PT ;  /* 0x0000000c0000720c */ /* 0x000fe20003f64070 */
[----:B------:R-:W-:-:S06]  /*ea00*/  IMAD.HI.U32 R6, R3, R10, RZ ;  /* 0x0000000a03067227 */ /* 0x000fcc00078e00ff */
[----:B------:R-:W-:Y:S01]  /*ea10*/  @!P5 IMAD.IADD R2, R2, 0x1, -R0 ;  /* 0x000000010202d824 */ /* 0x000fe200078e0a00 */
[----:B------:R-:W-:Y:S01]  /*ea20*/  STL [R1+0xd0], R9 ;  /* 0x0000d00901007387 */ /* 0x000fe20000100800 */
[----:B------:R-:W-:Y:S02]  /*ea30*/  IMAD.MOV R6, RZ, RZ, -R6 ;  /* 0x000000ffff067224 */ /* 0x000fe400078e0a06 */
[----:B------:R-:W-:Y:S01]  /*ea40*/  @!P0 IMAD.MOV R2, RZ, RZ, -R2 ;  /* 0x000000ffff028224 */ /* 0x000fe200078e0a02 */
[----:B------:R-:W-:Y:S01]  /*ea50*/  STL [R1+0xcc], R7 ;  /* 0x0000cc0701007387 */ /* 0x000fe20000100800 */
[----:B------:R-:W-:Y:S01]  /*ea60*/  ISETP.GE.AND P2, PT, R20, RZ, PT ;  /* 0x000000ff1400720c */ /* 0x000fe20003f46270 */
[----:B------:R-:W-:Y:S02]  /*ea70*/  IMAD R10, R0, R6, R10 ;  /* 0x00000006000a7224 */ /* 0x000fe400078e020a */
[----:B------:R-:W4:Y:S01]  /*ea80*/  LDL.LU R20, [R1+0x540] ;  /* 0x0005400001147983 */ /* 0x000f220000300800 */
[----:B------:R-:W-:Y:S01]  /*ea90*/  @!P3 IMAD.IADD R12, R12, 0x1, -R0 ;  /* 0x000000010c0cb824 */ /* 0x000fe200078e0a00 */
[----:B------:R-:W-:-:S02]  /*eaa0*/  IABS R6, R23 ;  /* 0x0000001700067213 */ /* 0x000fc40000000000 */
[----:B------:R0:W-:Y:S01]  /*eab0*/  STL [R1+0xc8], R4 ;  /* 0x0000c80401007387 */ /* 0x0001e20000100800 */
[----:B------:R-:W-:-:S03]  /*eac0*/  ISETP.GE.AND P3, PT, R23, RZ, PT ;  /* 0x000000ff1700720c */ /* 0x000fc60003f66270 */
[----:B------:R3:W-:Y:S04]  /*ead0*/  STL [R1+0xc0], R2 ;  /* 0x0000c00201007387 */ /* 0x0007e80000100800 */
[----:B------:R-:W4:Y:S01]  /*eae0*/  LDL.LU R23, [R1+0x544] ;  /* 0x0005440001177983 */ /* 0x000f220000300800 */
[----:B------:R-:W-:-:S04]  /*eaf0*/  IMAD.HI.U32 R14, R3, R8, RZ ;  /* 0x00000008030e7227 */ /* 0x000fc800078e00ff */
[----:B------:R-:W-:-:S04]  /*eb00*/  IMAD.MOV R14, RZ, RZ, -R14 ;  /* 0x000000ffff0e7224 */ /* 0x000fc800078e0a0e */
[----:B------:R-:W-:-:S05]  /*eb10*/  IMAD R8, R0, R14, R8 ;  /* 0x0000000e00087224 */ /* 0x000fca00078e0208 */
[C---:B------:R-:W-:Y:S01]  /*eb20*/  ISETP.GT.U32.AND P4, PT, R0.reuse, R8, PT ;  /* 0x000000080000720c */ /* 0x040fe20003f84070 */
[----:B0-----:R-:W-:Y:S01]  /*eb30*/  IMAD.HI.U32 R4, R3, R6, RZ ;  /* 0x0000000603047227 */ /* 0x001fe200078e00ff */
[----:B------:R-:W-:-:S11]  /*eb40*/  ISETP.GT.U32.AND P0, PT, R0, R12, PT ;  /* 0x0000000c0000720c */ /* 0x000fd60003f04070 */
[----:B------:R-:W-:-:S05]  /*eb50*/  @!P4 IMAD.IADD R8, R8, 0x1, -R0 ;  /* 0x000000010808c824 */ /* 0x000fca00078e0a00 */
[----:B------:R-:W-:Y:S01]  /*eb60*/  ISETP.GT.U32.AND P1, PT, R0, R8, PT ;  /* 0x000000080000720c */ /* 0x000fe20003f24070 */
[----:B------:R-:W-:-:S04]  /*eb70*/  IMAD.MOV R4, RZ, RZ, -R4 ;  /* 0x000000ffff047224 */ /* 0x000fc800078e0a04 */
[----:B------:R-:W-:Y:S02]  /*eb80*/  IMAD R6, R0, R4, R6 ;  /* 0x0000000400067224 */ /* 0x000fe400078e0206 */
[----:B------:R-:W-:-:S03]  /*eb90*/  @!P0 IMAD.IADD R12, R12, 0x1, -R0 ;  /* 0x000000010c0c8824 */ /* 0x000fc600078e0a00 */
[----:B------:R-:W-:-:S03]  /*eba0*/  ISETP.GT.U32.AND P0, PT, R0, R6, PT ;  /* 0x000000060000720c */ /* 0x000fc60003f04070 */
[----:B------:R-:W-:Y:S01]  /*ebb0*/  @!P1 IMAD.IADD R8, R8, 0x1, -R0 ;  /* 0x0000000108089824 */ /* 0x000fe200078e0a00 */
[----:B------:R-:W-:-:S03]  /*ebc0*/  ISETP.GE.AND P4, PT, R18, RZ, PT ;  /* 0x000000ff1200720c */ /* 0x000fc60003f86270 */
[----:B------:R-:W-:Y:S01]  /*ebd0*/  IMAD.MOV.U32 R14, RZ, RZ, R8 ;  /* 0x000000ffff0e7224 */ /* 0x000fe200078e0008 */
[----:B------:R-:W-:Y:S01]  /*ebe0*/  ISETP.GT.U32.AND P5, PT, R0, R10, PT ;  /* 0x0000000a0000720c */ /* 0x000fe20003fa4070 */
[----:B------:R-:W-:Y:S02]  /*ebf0*/  @!P2 IMAD.MOV R12, RZ, RZ, -R12 ;  /* 0x000000ffff0ca224 */ /* 0x000fe400078e0a0c */
[----:B------:R-:W-:Y:S02]  /*ec00*/  @!P6 IMAD.MOV R14, RZ, RZ, -R14 ;  /* 0x000000ffff0ee224 */ /* 0x000fe400078e0a0e */
[----:B------:R-:W-:-:S05]  /*ec10*/  @!P0 IMAD.IADD R6, R6, 0x1, -R0 ;  /* 0x0000000106068824 */ /* 0x000fca00078e0a00 */
[----:B------:R-:W-:-:S03]  /*ec20*/  ISETP.GT.U32.AND P6, PT, R0, R6, PT ;  /* 0x000000060000720c */ /* 0x000fc60003fc4070 */
[----:B------:R-:W-:-:S05]  /*ec30*/  @!P5 IMAD.IADD R10, R10, 0x1, -R0 ;  /* 0x000000010a0ad824 */ /* 0x000fca00078e0a00 */
[----:B------:R-:W-:-:S05]  /*ec40*/  ISETP.GT.U32.AND P5, PT, R0, R10, PT ;  /* 0x0000000a0000720c */ /* 0x000fca0003fa4070 */
[----:B------:R-:W-:-:S08]  /*ec50*/  @!P6 IMAD.IADD R6, R6, 0x1, -R0 ;  /* 0x000000010606e824 */ /* 0x000fd000078e0a00 */
[----:B------:R-:W-:-:S04]  /*ec60*/  @!P5 IMAD.IADD R10, R10, 0x1, -R0 ;  /* 0x000000010a0ad824 */ /* 0x000fc800078e0a00 */
[----:B------:R-:W-:Y:S01]  /*ec70*/  @!P4 IMAD.MOV R10, RZ, RZ, -R10 ;  /* 0x000000ffff0ac224 */ /* 0x000fe200078e0a0a */
[----:B--2---:R-:W-:Y:S02]  /*ec80*/  IABS R7, R16 ;  /* 0x0000001000077213 */ /* 0x004fe40000000000 */
[----:B------:R-:W-:Y:S02]  /*ec90*/  ISETP.GE.AND P1, PT, R16, RZ, PT ;  /* 0x000000ff1000720c */ /* 0x000fe40003f26270 */
[----:B------:R-:W2:Y:S01]  /*eca0*/  LDL.LU R16, [R1+0x548] ;  /* 0x0005480001107983 */ /* 0x000ea20000300800 */
[----:B------:R-:W-:Y:S01]  /*ecb0*/  IMAD.HI.U32 R13, R3, R7, RZ ;  /* 0x00000007030d7227 */ /* 0x000fe200078e00ff */
[----:B---3--:R-:W-:Y:S02]  /*ecc0*/  IABS R2, R22 ;  /* 0x0000001600027213 */ /* 0x008fe40000000000 */
[----:B------:R-:W3:Y:S01]  /*ecd0*/  LDL.LU R18, [R1+0x54c] ;  /* 0x00054c0001127983 */ /* 0x000ee20000300800 */
[----:B------:R-:W-:-:S02]  /*ece0*/  IMAD.MOV R13, RZ, RZ, -R13 ;  /* 0x000000ffff0d7224 */ /* 0x000fc400078e0a0d */
[----:B------:R-:W-:-:S04]  /*ecf0*/  IMAD.HI.U32 R9, R3, R2, RZ ;  /* 0x0000000203097227 */ /* 0x000fc800078e00ff */
[----:B------:R-:W-:Y:S02]  /*ed00*/  IMAD.MOV R9, RZ, RZ, -R9 ;  /* 0x000000ffff097224 */ /* 0x000fe400078e0a09 */
[C---:B------:R-:W-:Y:S01]  /*ed10*/  IMAD R7, R0.reuse, R13, R7 ;  /* 0x0000000d00077224 */ /* 0x040fe200078e0207 */
[----:B----4-:R-:W-:Y:S01]  /*ed20*/  IABS R11, R19 ;  /* 0x00000013000b7213 */ /* 0x010fe20000000000 */
[C---:B------:R-:W-:Y:S01]  /*ed30*/  IMAD R2, R0.reuse, R9, R2 ;  /* 0x0000000900027224 */ /* 0x040fe200078e0202 */
[----:B------:R-:W-:Y:S01]  /*ed40*/  STL [R1+0xb8], R14 ;  /* 0x0000b80e01007387 */ /* 0x000fe20000100800 */
[----:B------:R-:W-:Y:S02]  /*ed50*/  ISETP.GE.AND P2, PT, R19, RZ, PT ;  /* 0x000000ff1300720c */ /* 0x000fe40003f46270 */
[----:B------:R-:W-:Y:S01]  /*ed60*/  IMAD.HI.U32 R9, R3, R11, RZ ;  /* 0x0000000b03097227 */ /* 0x000fe200078e00ff */
[----:B------:R-:W-:Y:S01]  /*ed70*/  ISETP.GT.U32.AND P0, PT, R0, R7, PT ;  /* 0x000000070000720c */ /* 0x000fe20003f04070 */
[----:B------:R-:W-:Y:S02]  /*ed80*/  STL [R1+0xb4], R12 ;  /* 0x0000b40c01007387 */ /* 0x000fe40000100800 */
[----:B------:R-:W-:-:S02]  /*ed90*/  IMAD.MOV R9, RZ, RZ, -R9 ;  /* 0x000000ffff097224 */ /* 0x000fc400078e0a09 */
[----:B------:R-:W4:Y:S02]  /*eda0*/  LDL.LU R19, [R1+0x550] ;  /* 0x0005500001137983 */ /* 0x000f240000300800 */
[----:B------:R-:W-:-:S05]  /*edb0*/  IMAD R11, R0, R9, R11 ;  /* 0x00000009000b7224 */ /* 0x000fca00078e020b */
[----:B------:R-:W-:Y:S01]  /*edc0*/  ISETP.GT.U32.AND P6, PT, R0, R11, PT ;  /* 0x0000000b0000720c */ /* 0x000fe20003fc4070 */
[----:B------:R-:W-:-:S05]  /*edd0*/  @!P0 IMAD.IADD R7, R7, 0x1, -R0 ;  /* 0x0000000107078824 */ /* 0x000fca00078e0a00 */
[----:B------:R-:W-:Y:S01]  /*ede0*/  ISETP.GT.U32.AND P0, PT, R0, R7, PT ;  /* 0x000000070000720c */ /* 0x000fe20003f04070 */
[----:B------:R-:W-:-:S06]  /*edf0*/  IMAD.MOV.U32 R13, RZ, RZ, R6 ;  /* 0x000000ffff0d7224 */ /* 0x000fcc00078e0006 */
[--C-:B------:R-:W-:Y:S02]  /*ee00*/  @!P6 IMAD.IADD R11, R11, 0x1, -R0.reuse ;  /* 0x000000010b0be824 */ /* 0x100fe400078e0a00 */
[----:B------:R-:W-:Y:S01]  /*ee10*/  @!P3 IMAD.MOV R13, RZ, RZ, -R13 ;  /* 0x000000ffff0db224 */ /* 0x000fe200078e0a0d */
[----:B------:R-:W-:Y:S02]  /*ee20*/  ISETP.GE.AND P5, PT, R22, RZ, PT ;  /* 0x000000ff1600720c */ /* 0x000fe40003fa6270 */
[----:B------:R-:W-:Y:S01]  /*ee30*/  ISETP.GT.U32.AND P6, PT, R0, R11, PT ;  /* 0x0000000b0000720c */ /* 0x000fe20003fc4070 */
[----:B------:R-:W-:Y:S01]  /*ee40*/  @!P0 IMAD.IADD R7, R7, 0x1, -R0 ;  /* 0x0000000107078824 */ /* 0x000fe200078e0a00 */
[----:B------:R-:W4:Y:S04]  /*ee50*/  LDL.LU R22, [R1+0x554] ;  /* 0x0005540001167983 */ /* 0x000f280000300800 */
[----:B------:R-:W-:Y:S04]  /*ee60*/  STL [R1+0xb0], R10 ;  /* 0x0000b00a01007387 */ /* 0x000fe80000100800 */
[----:B------:R0:W-:Y:S02]  /*ee70*/  STL [R1+0xac], R13 ;  /* 0x0000ac0d01007387 */ /* 0x0001e40000100800 */
[----:B0-----:R-:W-:-:S04]  /*ee80*/  IMAD.MOV.U32 R13, RZ, RZ, R7 ;  /* 0x000000ffff0d7224 */ /* 0x001fc800078e0007 */
[----:B------:R-:W-:Y:S02]  /*ee90*/  @!P1 IMAD.MOV R13, RZ, RZ, -R13 ;  /* 0x000000ffff0d9224 */ /* 0x000fe400078e0a0d */
[----:B------:R-:W-:Y:S01]  /*eea0*/  @!P6 IMAD.IADD R11, R11, 0x1, -R0 ;  /* 0x000000010b0be824 */ /* 0x000fe200078e0a00 */
[----:B------:R-:W-:Y:S02]  /*eeb0*/  IABS R10, R23 ;  /* 0x00000017000a7213 */ /* 0x000fe40000000000 */
[----:B------:R-:W-:Y:S01]  /*eec0*/  STL [R1+0xa8], R13 ;  /* 0x0000a80d01007387 */ /* 0x000fe20000100800 */
[----:B------:R-:W-:-:S03]  /*eed0*/  ISETP.GE.AND P6, PT, R23, RZ, PT ;  /* 0x000000ff1700720c */ /* 0x000fc60003fc6270 */
[----:B------:R-:W4:Y:S01]  /*eee0*/  LDL.LU R23, [R1+0x560] ;  /* 0x0005600001177983 */ /* 0x000f220000300800 */
[----:B------:R-:W-:Y:S02]  /*eef0*/  ISETP.GT.U32.AND P4, PT, R0, R2, PT ;  /* 0x000000020000720c */ /* 0x000fe40003f84070 */
[----:B------:R-:W-:-:S05]  /*ef00*/  IABS R4, R20 ;  /* 0x0000001400047213 */ /* 0x000fca0000000000 */
[----:B------:R-:W-:-:S04]  /*ef10*/  IMAD.HI.U32 R8, R3, R4, RZ ;  /* 0x0000000403087227 */ /* 0x000fc800078e00ff */
[----:B------:R-:W-:Y:S02]  /*ef20*/  IMAD.MOV R8, RZ, RZ, -R8 ;  /* 0x000000ffff087224 */ /* 0x000fe400078e0a08 */
[----:B------:R-:W-:Y:S02]  /*ef30*/  @!P4 IMAD.IADD R2, R2, 0x1, -R0 ;  /* 0x000000010202c824 */ /* 0x000fe400078e0a00 */
[----:B------:R-:W-:-:S04]  /*ef40*/  IMAD.HI.U32 R12, R3, R10, RZ ;  /* 0x0000000a030c7227 */ /* 0x000fc800078e00ff */
[C---:B------:R-:W-:Y:S01]  /*ef50*/  IMAD R4, R0.reuse, R8, R4 ;  /* 0x0000000800047224 */ /* 0x040fe200078e0204 */
[----:B------:R-:W-:Y:S01]  /*ef60*/  ISETP.GT.U32.AND P4, PT, R0, R2, PT ;  /* 0x000000020000720c */ /* 0x000fe20003f84070 */
[----:B------:R-:W-:-:S03]  /*ef70*/  IMAD.MOV R12, RZ, RZ, -R12 ;  /* 0x000000ffff0c7224 */ /* 0x000fc600078e0a0c */
[C---:B------:R-:W-:Y:S01]  /*ef80*/  ISETP.GT.U32.AND P3, PT, R0.reuse, R4, PT ;  /* 0x000000040000720c */ /* 0x040fe20003f64070 */
[----:B------:R-:W-:-:S05]  /*ef90*/  IMAD R10, R0, R12, R10 ;  /* 0x0000000c000a7224 */ /* 0x000fca00078e020a */
[----:B------:R-:W-:-:S03]  /*efa0*/  ISETP.GT.U32.AND P0, PT, R0, R10, PT ;  /* 0x0000000a0000720c */ /* 0x000fc60003f04070 */
[----:B------:R-:W-:-:S04]  /*efb0*/  @!P4 IMAD.IADD R2, R2, 0x1, -R0 ;  /* 0x000000010202c824 */ /* 0x000fc800078e0a00 */
[----:B------:R-:W-:Y:S02]  /*efc0*/  @!P3 IMAD.IADD R4, R4, 0x1, -R0 ;  /* 0x000000010404b824 */ /* 0x000fe400078e0a00 */
[----:B------:R-:W-:-:S03]  /*efd0*/  IMAD.MOV.U32 R12, RZ, RZ, R2 ;  /* 0x000000ffff0c7224 */ /* 0x000fc600078e0002 */
[----:B------:R-:W-:Y:S01]  /*efe0*/  ISETP.GT.U32.AND P3, PT, R0, R4, PT ;  /* 0x000000040000720c */ /* 0x000fe20003f64070 */
[----:B------:R-:W-:Y:S02]  /*eff0*/  @!P5 IMAD.MOV R12, RZ, RZ, -R12 ;  /* 0x000000ffff0cd224 */ /* 0x000fe400078e0a0c */
[----:B------:R-:W-:Y:S02]  /*f000*/  @!P0 IMAD.IADD R10, R10, 0x1, -R0 ;  /* 0x000000010a0a8824 */ /* 0x000fe400078e0a00 */
[----:B------:R-:W-:Y:S01]  /*f010*/  @!P2 IMAD.MOV R11, RZ, RZ, -R11 ;  /* 0x000000ffff0ba224 */ /* 0x000fe200078e0a0b */
[----:B------:R-:W-:-:S07]  /*f020*/  ISETP.GE.AND P1, PT, R20, RZ, PT ;  /* 0x000000ff1400720c */ /* 0x000fce0003f26270 */
[----:B------:R-:W-:Y:S01]  /*f030*/  @!P3 IMAD.IADD R4, R4, 0x1, -R0 ;  /* 0x000000010404b824 */ /* 0x000fe200078e0a00 */
[----:B--2---:R-:W-:Y:S02]  /*f040*/  IABS R8, R16 ;  /* 0x0000001000087213 */ /* 0x004fe40000000000 */
[----:B------:R-:W-:Y:S02]  /*f050*/  ISETP.GE.AND P0, PT, R16, RZ, PT ;  /* 0x000000ff1000720c */ /* 0x000fe40003f06270 */
[----:B------:R-:W2:Y:S01]  /*f060*/  LDL.LU R16, [R1+0x564] ;  /* 0x0005640001107983 */ /* 0x000ea20000300800 */
[----:B---3--:R-:W-:Y:S02]  /*f070*/  IABS R9, R18 ;  /* 0x0000001200097213 */ /* 0x008fe40000000000 */
[----:B------:R-:W-:Y:S01]  /*f080*/  ISETP.GE.AND P2, PT, R18, RZ, PT ;  /* 0x000000ff1200720c */ /* 0x000fe20003f46270 */
[----:B------:R0:W-:Y:S01]  /*f090*/  STL [R1+0xa4], R12 ;  /* 0x0000a40c01007387 */ /* 0x0001e20000100800 */
[----:B------:R-:W-:-:S03]  /*f0a0*/  IMAD.HI.U32 R6, R3, R8, RZ ;  /* 0x0000000803067227 */ /* 0x000fc600078e00ff */
[----:B------:R1:W-:Y:S04]  /*f0b0*/  STL [R1+0xa0], R11 ;  /* 0x0000a00b01007387 */ /* 0x0003e80000100800 */
[----:B------:R-:W3:Y:S01]  /*f0c0*/  LDL.LU R18, [R1+0x558] ;  /* 0x0005580001127983 */ /* 0x000ee20000300800 */
[----:B------:R-:W-:Y:S02]  /*f0d0*/  IMAD.MOV R6, RZ, RZ, -R6 ;  /* 0x000000ffff067224 */ /* 0x000fe400078e0a06 */
[----:B0-----:R-:W-:Y:S02]  /*f0e0*/  IMAD.MOV.U32 R12, RZ, RZ, R4 ;  /* 0x000000ffff0c7224 */ /* 0x001fe400078e0004 */
[----:B------:R-:W-:Y:S02]  /*f0f0*/  IMAD R8, R0, R6, R8 ;  /* 0x0000000600087224 */ /* 0x000fe400078e0208 */
[----:B------:R-:W-:-:S03]  /*f100*/  @!P1 IMAD.MOV R12, RZ, RZ, -R12 ;  /* 0x000000ffff0c9224 */ /* 0x000fc600078e0a0c */
[----:B------:R-:W-:Y:S02]  /*f110*/  ISETP.GT.U32.AND P4, PT, R0, R8, PT ;  /* 0x000000080000720c */ /* 0x000fe40003f84070 */
[----:B----4-:R-:W-:Y:S02]  /*f120*/  IABS R7, R19 ;  /* 0x0000001300077213 */ /* 0x010fe40000000000 */
[----:B------:R-:W-:Y:S02]  /*f130*/  ISETP.GE.AND P1, PT, R19, RZ, PT ;  /* 0x000000ff1300720c */ /* 0x000fe40003f26270 */
[----:B------:R-:W4:Y:S04]  /*f140*/  LDL.LU R19, [R1+0x55c] ;  /* 0x00055c0001137983 */ /* 0x000f280000300800 */
[----:B------:R-:W-:Y:S04]  /*f150*/  STL [R1+0x9c], R12 ;  /* 0x00009c0c01007387 */ /* 0x000fe80000100800 */
[----:B------:R-:W4:Y:S01]  /*f160*/  LDL.LU R24, [R1+0x568] ;  /* 0x0005680001187983 */ /* 0x000f220000300800 */
[----:B------:R-:W-:-:S03]  /*f170*/  @!P4 IMAD.IADD R8, R8, 0x1, -R0 ;  /* 0x000000010808c824 */ /* 0x000fc600078e0a00 */
[----:B------:R-:W4:Y:S02]  /*f180*/  LDL.LU R20, [R1+0x56c] ;  /* 0x00056c0001147983 */ /* 0x000f240000300800 */
[C---:B------:R-:W-:Y:S02]  /*f190*/  ISETP.GT.U32.AND P5, PT, R0.reuse, R8, PT ;  /* 0x000000080000720c */ /* 0x040fe40003fa4070 */
[----:B------:R-:W-:Y:S01]  /*f1a0*/  ISETP.GT.U32.AND P4, PT, R0, R10, PT ;  /* 0x0000000a0000720c */ /* 0x000fe20003f84070 */
[----:B------:R-:W-:-:S10]  /*f1b0*/  IMAD.HI.U32 R2, R3, R7, RZ ;  /* 0x0000000703027227 */ /* 0x000fd400078e00ff */
[--C-:B------:R-:W-:Y:S02]  /*f1c0*/  @!P5 IMAD.IADD R8, R8, 0x1, -R0.reuse ;  /* 0x000000010808d824 */ /* 0x100fe400078e0a00 */
[----:B------:R-:W-:Y:S02]  /*f1d0*/  @!P4 IMAD.IADD R10, R10, 0x1, -R0 ;  /* 0x000000010a0ac824 */ /* 0x000fe400078e0a00 */
[----:B-1----:R-:W-:Y:S02]  /*f1e0*/  IMAD.MOV.U32 R11, RZ, RZ, R8 ;  /* 0x000000ffff0b7224 */ /* 0x002fe400078e0008 */
[----:B------:R-:W-:Y:S02]  /*f1f0*/  @!P6 IMAD.MOV R10, RZ, RZ, -R10 ;  /* 0x000000ffff0ae224 */ /* 0x000fe400078e0a0a */
[----:B------:R-:W-:Y:S02]  /*f200*/  IMAD.MOV R2, RZ, RZ, -R2 ;  /* 0x000000ffff027224 */ /* 0x000fe400078e0a02 */
[----:B------:R-:W-:Y:S01]  /*f210*/  @!P0 IMAD.MOV R11, RZ, RZ, -R11 ;  /* 0x000000ffff0b8224 */ /* 0x000fe200078e0a0b */
[----:B------:R-:W-:Y:S01]  /*f220*/  STL [R1+0x98], R10 ;  /* 0x0000980a01007387 */ /* 0x000fe20000100800 */
[----:B------:R-:W-:-:S03]  /*f230*/  IMAD R7, R0, R2, R7 ;  /* 0x0000000200077224 */ /* 0x000fc600078e0207 */
[----:B------:R4:W-:Y:S01]  /*f240*/  STL [R1+0x94], R11 ;  /* 0x0000940b01007387 */ /* 0x0009e20000100800 */
[----:B------:R-:W-:Y:S02]  /*f250*/  IABS R2, R23 ;  /* 0x0000001700027213 */ /* 0x000fe40000000000 */
[----:B------:R-:W-:Y:S02]  /*f260*/  ISETP.GE.AND P6, PT, R23, RZ, PT ;  /* 0x000000ff1700720c */ /* 0x000fe40003fc6270 */
[----:B------:R-:W4:Y:S01]  /*f270*/  LDL.LU R23, [R1+0x570] ;  /* 0x0005700001177983 */ /* 0x000f220000300800 */
[----:B------:R-:W-:Y:S01]  /*f280*/  IMAD.HI.U32 R6, R3, R9, RZ ;  /* 0x0000000903067227 */ /* 0x000fe200078e00ff */
[----:B------:R-:W-:Y:S02]  /*f290*/  ISETP.GT.U32.AND P5, PT, R0, R7, PT ;  /* 0x000000070000720c */ /* 0x000fe40003fa4070 */
[----:B------:R-:W4:Y:S01]  /*f2a0*/  LDL.LU R17, [R1+0x574] ;  /* 0x0005740001117983 */ /* 0x000f220000300800 */
[----:B------:R-:W-:-:S04]  /*f2b0*/  IMAD.MOV R6, RZ, RZ, -R6 ;  /* 0x000000ffff067224 */ /* 0x000fc800078e0a06 */
[----:B------:R-:W-:-:S05]  /*f2c0*/  IMAD R9, R0, R6, R9 ;  /* 0x0000000600097224 */ /* 0x000fca00078e0209 */
[----:B------:R-:W-:Y:S02]  /*f2d0*/  ISETP.GT.U32.AND P3, PT, R0, R9, PT ;  /* 0x000000090000720c */ /* 0x000fe40003f64070 */
[----:B------:R-:W-:-:S05]  /*f2e0*/  IABS R6, R22 ;  /* 0x0000001600067213 */ /* 0x000fca0000000000 */
[----:B------:R-:W-:-:S06]  /*f2f0*/  IMAD.HI.U32 R4, R3, R6, RZ ;  /* 0x0000000603047227 */ /* 0x000fcc00078e00ff */
[----:B------:R-:W-:-:S05]  /*f300*/  @!P3 IMAD.IADD R9, R9, 0x1, -R0 ;  /* 0x000000010909b824 */ /* 0x000fca00078e0a00 */
[----:B------:R-:W-:Y:S01]  /*f310*/  ISETP.GT.U32.AND P3, PT, R0, R9, PT ;  /* 0x000000090000720c */ /* 0x000fe20003f64070 */
[----:B------:R-:W-:-:S04]  /*f320*/  IMAD.MOV R4, RZ, RZ, -R4 ;  /* 0x000000ffff047224 */ /* 0x000fc800078e0a04 */
[----:B------:R-:W-:-:S08]  /*f330*/  IMAD R6, R0, R4, R6 ;  /* 0x0000000400067224 */ /* 0x000fd000078e0206 */
[--C-:B------:R-:W-:Y:S01]  /*f340*/  @!P3 IMAD.IADD R9, R9, 0x1, -R0.reuse ;  /* 0x000000010909b824 */ /* 0x100fe200078e0a00 */
[----:B------:R-:W-:Y:S01]  /*f350*/  ISETP.GT.U32.AND P3, PT, R0, R6, PT ;  /* 0x000000060000720c */ /* 0x000fe20003f64070 */
[----:B------:R-:W-:-:S05]  /*f360*/  @!P5 IMAD.IADD R7, R7, 0x1, -R0 ;  /* 0x000000010707d824 */ /* 0x000fca00078e0a00 */
[----:B------:R-:W-:-:S07]  /*f370*/  ISETP.GT.U32.AND P5, PT, R0, R7, PT ;  /* 0x000000070000720c */ /* 0x000fce0003fa4070 */
[----:B------:R-:W-:-:S05]  /*f380*/  @!P3 IMAD.IADD R6, R6, 0x1, -R0 ;  /* 0x000000010606b824 */ /* 0x000fca00078e0a00 */
[----:B------:R-:W-:Y:S01]  /*f390*/  ISETP.GT.U32.AND P3, PT, R0, R6, PT ;  /* 0x000000060000720c */ /* 0x000fe20003f64070 */
[----:B------:R-:W-:Y:S01]  /*f3a0*/  IMAD.HI.U32 R4, R3, R2, RZ ;  /* 0x0000000203047227 */ /* 0x000fe200078e00ff */
[----:B------:R-:W-:Y:S02]  /*f3b0*/  ISETP.GE.AND P4, PT, R22, RZ, PT ;  /* 0x000000ff1600720c */ /* 0x000fe40003f86270 */
[----:B------:R-:W4:Y:S01]  /*f3c0*/  LDL.LU R22, [R1+0x578] ;  /* 0x0005780001167983 */ /* 0x000f220000300800 */
[----:B------:R-:W-:Y:S02]  /*f3d0*/  IMAD.MOV R4, RZ, RZ, -R4 ;  /* 0x000000ffff047224 */ /* 0x000fe400078e0a04 */
[----:B------:R-:W-:Y:S02]  /*f3e0*/  IMAD.MOV.U32 R26, RZ, RZ, R9 ;  /* 0x000000ffff1a7224 */ /* 0x000fe400078e0009 */
[----:B------:R-:W-:-:S04]  /*f3f0*/  @!P5 IMAD.IADD R7, R7, 0x1, -R0 ;  /* 0x000000010707d824 */ /* 0x000fc800078e0a00 */
[----:B------:R-:W-:Y:S02]  /*f400*/  @!P3 IMAD.IADD R6, R6, 0x1, -R0 ;  /* 0x000000010606b824 */ /* 0x000fe400078e0a00 */
[C---:B------:R-:W-:Y:S02]  /*f410*/  IMAD R2, R0.reuse, R4, R2 ;  /* 0x0000000400027224 */ /* 0x040fe400078e0202 */
[----:B------:R-:W-:Y:S02]  /*f420*/  @!P2 IMAD.MOV R26, RZ, RZ, -R26 ;  /* 0x000000ffff1aa224 */ /* 0x000fe400078e0a1a */
[----:B------:R-:W-:Y:S01]  /*f430*/  IMAD.MOV.U32 R25, RZ, RZ, R7 ;  /* 0x000000ffff197224 */ /* 0x000fe200078e0007 */
[----:B------:R-:W-:Y:S01]  /*f440*/  ISETP.GT.U32.AND P5, PT, R0, R2, PT ;  /* 0x000000020000720c */ /* 0x000fe20003fa4070 */
[----:B------:R-:W-:Y:S02]  /*f450*/  IMAD.MOV.U32 R21, RZ, RZ, R6 ;  /* 0x000000ffff157224 */ /* 0x000fe400078e0006 */
[----:B------:R-:W-:-:S02]  /*f460*/  @!P1 IMAD.MOV R25, RZ, RZ, -R25 ;  /* 0x000000ffff199224 */ /* 0x000fc400078e0a19 */
[----:B------:R-:W-:Y:S01]  /*f470*/  @!P4 IMAD.MOV R21, RZ, RZ, -R21 ;  /* 0x000000ffff15c224 */ /* 0x000fe200078e0a15 */
[----:B------:R-:W-:Y:S04]  /*f480*/  STL [R1+0x90], R26 ;  /* 0x0000901a01007387 */ /* 0x000fe80000100800 */
[----:B------:R-:W-:Y:S04]  /*f490*/  STL [R1+0x8c], R25 ;  /* 0x00008c1901007387 */ /* 0x000fe80000100800 */
[----:B------:R-:W-:Y:S01]  /*f4a0*/  STL [R1+0x88], R21 ;  /* 0x0000881501007387 */ /* 0x000fe20000100800 */
[----:B------:R-:W-:-:S05]  /*f4b0*/  @!P5 IMAD.IADD R2, R2, 0x1, -R0 ;  /* 0x000000010202d824 */ /* 0x000fca00078e0a00 */
[----:B------:R-:W-:-:S13]  /*f4c0*/  ISETP.GT.U32.AND P5, PT, R0, R2, PT ;  /* 0x000000020000720c */ /* 0x000fda0003fa4070 */
[----:B------:R-:W-:-:S04]  /*f4d0*/  @!P5 IMAD.IADD R2, R2, 0x1, -R0 ;  /* 0x000000010202d824 */ /* 0x000fc800078e0a00 */
[----:B------:R-:W-:Y:S01]  /*f4e0*/  @!P6 IMAD.MOV R2, RZ, RZ, -R2 ;  /* 0x000000ffff02e224 */ /* 0x000fe200078e0a02 */
[----:B--2---:R-:W-:Y:S02]  /*f4f0*/  IABS R13, R16 ;  /* 0x00000010000d7213 */ /* 0x004fe40000000000 */
[----:B------:R-:W-:-:S03]  /*f500*/  ISETP.GE.AND P0, PT, R16, RZ, PT ;  /* 0x000000ff1000720c */ /* 0x000fc60003f06270 */
[----:B------:R-:W-:Y:S01]  /*f510*/  IMAD.HI.U32 R16, R3, R13, RZ ;  /* 0x0000000d03107227 */ /* 0x000fe200078e00ff */
[----:B---3--:R-:W-:-:S03]  /*f520*/  IABS R8, R18 ;  /* 0x0000001200087213 */ /* 0x008fc60000000000 */
[----:B------:R-:W-:Y:S02]  /*f530*/  IMAD.MOV R16, RZ, RZ, -R16 ;  /* 0x000000ffff107224 */ /* 0x000fe400078e0a10 */
[----:B------:R-:W-:-:S04]  /*f540*/  IMAD.HI.U32 R15, R3, R8, RZ ;  /* 0x00000008030f7227 */ /* 0x000fc800078e00ff */
[----:B------:R-:W-:Y:S02]  /*f550*/  IMAD.MOV R15, RZ, RZ, -R15 ;  /* 0x000000ffff0f7224 */ /* 0x000fe400078e0a0f */
[C---:B------:R-:W-:Y:S02]  /*f560*/  IMAD R13, R0.reuse, R16, R13 ;  /* 0x00000010000d7224 */ /* 0x040fe400078e020d */
[----:B------:R-:W-:-:S03]  /*f570*/  IMAD R8, R0, R15, R8 ;  /* 0x0000000f00087224 */ /* 0x000fc600078e0208 */
[C---:B------:R-:W-:Y:S02]  /*f580*/  ISETP.GT.U32.AND P3, PT, R0.reuse, R13, PT ;  /* 0x0000000d0000720c */ /* 0x040fe40003f64070 */
[----:B------:R-:W-:Y:S02]  /*f590*/  ISETP.GT.U32.AND P2, PT, R0, R8, PT ;  /* 0x000000080000720c */ /* 0x000fe40003f44070 */
[----:B----4-:R-:W-:-:S05]  /*f5a0*/  IABS R11, R24 ;  /* 0x00000018000b7213 */ /* 0x010fca0000000000 */
[----:B------:R-:W-:Y:S01]  /*f5b0*/  IMAD.HI.U32 R10, R3, R11, RZ ;  /* 0x0000000b030a7227 */ /* 0x000fe200078e00ff */
[----:B------:R-:W-:-:S03]  /*f5c0*/  IABS R4, R20 ;  /* 0x0000001400047213 */ /* 0x000fc60000000000 */
[----:B------:R-:W-:Y:S01]  /*f5d0*/  @!P3 IMAD.IADD R13, R13, 0x1, -R0 ;  /* 0x000000010d0db824 */ /* 0x000fe200078e0a00 */
[----:B------:R-:W-:Y:S01]  /*f5e0*/  IABS R12, R19 ;  /* 0x00000013000c7213 */ /* 0x000fe20000000000 */
[----:B------:R-:W-:Y:S01]  /*f5f0*/  IMAD.MOV R10, RZ, RZ, -R10 ;  /* 0x000000ffff0a7224 */ /* 0x000fe200078e0a0a */
[----:B------:R-:W-:Y:S01]  /*f600*/  ISETP.GE.AND P3, PT, R19, RZ, PT ;  /* 0x000000ff1300720c */ /* 0x000fe20003f66270 */
[----:B------:R-:W-:Y:S01]  /*f610*/  @!P2 IMAD.IADD R8, R8, 0x1, -R0 ;  /* 0x000000010808a824 */ /* 0x000fe200078e0a00 */
[----:B------:R-:W2:Y:S01]  /*f620*/  LDL.LU R19, [R1+0x57c] ;  /* 0x00057c0001137983 */ /* 0x000ea20000300800 */
[C---:B------:R-:W-:Y:S01]  /*f630*/  IMAD R11, R0.reuse, R10, R11 ;  /* 0x0000000a000b7224 */ /* 0x040fe200078e020b */
[----:B------:R-:W-:Y:S01]  /*f640*/  ISETP.GT.U32.AND P2, PT, R0, R13, PT ;  /* 0x0000000d0000720c */ /* 0x000fe20003f44070 */
[----:B------:R-:W-:-:S04]  /*f650*/  IMAD.HI.U32 R10, R3, R4, RZ ;  /* 0x00000004030a7227 */ /* 0x000fc800078e00ff */
[----:B------:R-:W-:-:S04]  /*f660*/  IMAD.MOV R10, RZ, RZ, -R10 ;  /* 0x000000ffff0a7224 */ /* 0x000fc800078e0a0a */
[----:B------:R-:W-:-:S04]  /*f670*/  IMAD R4, R0, R10, R4 ;  /* 0x0000000a00047224 */ /* 0x000fc800078e0204 */
[--C-:B------:R-:W-:Y:S01]  /*f680*/  @!P2 IMAD.IADD R13, R13, 0x1, -R0.reuse ;  /* 0x000000010d0da824 */ /* 0x100fe200078e0a00 */
[----:B------:R-:W-:Y:S02]  /*f690*/  ISETP.GT.U32.AND P2, PT, R0, R4, PT ;  /* 0x000000040000720c */ /* 0x000fe40003f44070 */
[----:B------:R-:W-:Y:S01]  /*f6a0*/  ISETP.GE.AND P4, PT, R18, RZ, PT ;  /* 0x000000ff1200720c */ /* 0x000fe20003f86270 */
[----:B------:R-:W-:Y:S02]  /*f6b0*/  IMAD.MOV.U32 R18, RZ, RZ, R27 ;  /* 0x000000ffff127224 */ /* 0x000fe400078e001b */
[----:B------:R-:W3:Y:S04]  /*f6c0*/  LDL.LU R27, [R1+0x580] ;  /* 0x00058000011b7983 */ /* 0x000ee80000300800 */
[----:B------:R-:W-:Y:S04]  /*f6d0*/  STL [R1+0x84], R2 ;  /* 0x0000840201007387 */ /* 0x000fe80000100800 */
[----:B------:R-:W-:Y:S01]  /*f6e0*/  @!P2 IMAD.IADD R4, R4, 0x1, -R0 ;  /* 0x000000010404a824 */ /* 0x000fe200078e0a00 */
[----:B------:R-:W-:-:S02]  /*f6f0*/  IABS R6, R23 ;  /* 0x0000001700067213 */ /* 0x000fc40000000000 */
[----:B------:R-:W-:Y:S01]  /*f700*/  ISETP.GE.AND P2, PT, R23, RZ, PT ;  /* 0x000000ff1700720c */ /* 0x000fe20003f46270 */
[----:B------:R-:W-:Y:S02]  /*f710*/  IMAD.MOV.U32 R23, RZ, RZ, R29 ;  /* 0x000000ffff177224 */ /* 0x000fe400078e001d */
[----:B------:R-:W4:Y:S01]  /*f720*/  LDL.LU R29, [R1+0x584] ;  /* 0x00058400011d7983 */ /* 0x000f220000300800 */
[----:B------:R-:W-:Y:S01]  /*f730*/  IMAD.HI.U32 R14, R3, R12, RZ ;  /* 0x0000000c030e7227 */ /* 0x000fe200078e00ff */
[----:B------:R-:W-:-:S03]  /*f740*/  ISETP.GT.U32.AND P5, PT, R0, R11, PT ;  /* 0x0000000b0000720c */ /* 0x000fc60003fa4070 */
[----:B------:R-:W-:-:S04]  /*f750*/  IMAD.MOV R14, RZ, RZ, -R14 ;  /* 0x000000ffff0e7224 */ /* 0x000fc800078e0a0e */
[----:B------:R-:W-:-:S05]  /*f760*/  IMAD R12, R0, R14, R12 ;  /* 0x0000000e000c7224 */ /* 0x000fca00078e020c */
[----:B------:R-:W-:Y:S01]  /*f770*/  ISETP.GT.U32.AND P1, PT, R0, R12, PT ;  /* 0x0000000c0000720c */ /* 0x000fe20003f24070 */
[----:B------:R-:W-:-:S05]  /*f780*/  @!P5 IMAD.IADD R11, R11, 0x1, -R0 ;  /* 0x000000010b0bd824 */ /* 0x000fca00078e0a00 */
[----:B------:R-:W-:Y:S01]  /*f790*/  ISETP.GT.U32.AND P6, PT, R0, R11, PT ;  /* 0x0000000b0000720c */ /* 0x000fe20003fc4070 */
[----:B------:R-:W-:-:S06]  /*f7a0*/  IMAD.HI.U32 R7, R3, R6, RZ ;  /* 0x0000000603077227 */ /* 0x000fcc00078e00ff */
[----:B------:R-:W-:-:S05]  /*f7b0*/  @!P1 IMAD.IADD R12, R12, 0x1, -R0 ;  /* 0x000000010c0c9824 */ /* 0x000fca00078e0a00 */
[----:B------:R-:W-:Y:S01]  /*f7c0*/  ISETP.GT.U32.AND P5, PT, R0, R12, PT ;  /* 0x0000000c0000720c */ /* 0x000fe20003fa4070 */
[----:B------:R-:W-:Y:S01]  /*f7d0*/  @!P6 IMAD.IADD R11, R11, 0x1, -R0 ;  /* 0x000000010b0be824 */ /* 0x000fe200078e0a00 */
[----:B------:R-:W-:Y:S01]  /*f7e0*/  ISETP.GE.AND P6, PT, R20, RZ, PT ;  /* 0x000000ff1400720c */ /* 0x000fe20003fc6270 */
[----:B------:R-:W-:Y:S01]  /*f7f0*/  IMAD.MOV R7, RZ, RZ, -R7 ;  /* 0x000000ffff077224 */ /* 0x000fe200078e0a07 */
[----:B------:R-:W3:Y:S01]  /*f800*/  LDL.LU R20, [R1+0x588] ;  /* 0x0005880001147983 */ /* 0x000ee20000300800 */
[C---:B------:R-:W-:Y:S02]  /*f810*/  ISETP.GT.U32.AND P1, PT, R0.reuse, R8, PT ;  /* 0x000000080000720c */ /* 0x040fe40003f24070 */
[----:B------:R-:W-:-:S06]  /*f820*/  IMAD R6, R0, R7, R6 ;  /* 0x0000000700067224 */ /* 0x000fcc00078e0206 */
[----:B------:R-:W-:Y:S01]  /*f830*/  @!P5 IMAD.IADD R12, R12, 0x1, -R0 ;  /* 0x000000010c0cd824 */ /* 0x000fe200078e0a00 */
[----:B------:R-:W-:Y:S01]  /*f840*/  ISETP.GT.U32.AND P5, PT, R0, R6, PT ;  /* 0x000000060000720c */ /* 0x000fe20003fa4070 */
[----:B------:R-:W-:-:S03]  /*f850*/  @!P0 IMAD.MOV R13, RZ, RZ, -R13 ;  /* 0x000000ffff0d8224 */ /* 0x000fc600078e0a0d */
[----:B------:R-:W-:Y:S01]  /*f860*/  @!P1 IMAD.IADD R8, R8, 0x1, -R0 ;  /* 0x0000000108089824 */ /* 0x000fe200078e0a00 */
[----:B------:R-:W-:Y:S02]  /*f870*/  ISETP.GE.AND P1, PT, R24, RZ, PT ;  /* 0x000000ff1800720c */ /* 0x000fe40003f26270 */
[----:B------:R-:W-:Y:S01]  /*f880*/  ISETP.GT.U32.AND P0, PT, R0, R4, PT ;  /* 0x000000040000720c */ /* 0x000fe20003f04070 */
[----:B------:R-:W-:-:S05]  /*f890*/  IMAD.MOV.U32 R15, RZ, RZ, R8 ;  /* 0x000000ffff0f7224 */ /* 0x000fca00078e0008 */
[----:B------:R-:W-:Y:S02]  /*f8a0*/  @!P5 IMAD.IADD R6, R6, 0x1, -R0 ;  /* 0x000000010606d824 */ /* 0x000fe400078e0a00 */
[----:B------:R-:W-:-:S03]  /*f8b0*/  @!P4 IMAD.MOV R15, RZ, RZ, -R15 ;  /* 0x000000ffff0fc224 */ /* 0x000fc600078e0a0f */
[----:B------:R-:W-:Y:S01]  /*f8c0*/  ISETP.GT.U32.AND P4, PT, R0, R6, PT ;  /* 0x000000060000720c */ /* 0x000fe20003f84070 */
[----:B------:R-:W-:Y:S01]  /*f8d0*/  @!P3 IMAD.MOV R12, RZ, RZ, -R12 ;  /* 0x000000ffff0cb224 */ /* 0x000fe200078e0a0c */
[----:B------:R-:W-:Y:S01]  /*f8e0*/  IABS R10, R17 ;  /* 0x00000011000a7213 */ /* 0x000fe20000000000 */
[----:B------:R-:W-:Y:S01]  /*f8f0*/  @!P1 IMAD.MOV R11, RZ, RZ, -R11 ;  /* 0x000000ffff0b9224 */ /* 0x000fe200078e0a0b */
[----:B------:R-:W-:Y:S01]  /*f900*/  STL [R1+0x80], R13 ;  /* 0x0000800d01007387 */ /* 0x000fe20000100800 */
[----:B------:R-:W-:-:S03]  /*f910*/  @!P0 IMAD.IADD R4, R4, 0x1, -R0 ;  /* 0x0000000104048824 */ /* 0x000fc600078e0a00 */
[----:B------:R-:W-:Y:S01]  /*f920*/  STL [R1+0x7c], R15 ;  /* 0x00007c0f01007387 */ /* 0x000fe20000100800 */
[----:B------:R-:W-:-:S03]  /*f930*/  IMAD.HI.U32 R9, R3, R10, RZ ;  /* 0x0000000a03097227 */ /* 0x000fc600078e00ff */
[----:B------:R-:W-:Y:S01]  /*f940*/  STL [R1+0x78], R12 ;  /* 0x0000780c01007387 */ /* 0x000fe20000100800 */
[----:B------:R-:W-:-:S03]  /*f950*/  @!P4 IMAD.IADD R6, R6, 0x1, -R0 ;  /* 0x000000010606c824 */ /* 0x000fc600078e0a00 */
[----:B------:R0:W-:Y:S01]  /*f960*/  STL [R1+0x74], R11 ;  /* 0x0000740b01007387 */ /* 0x0001e20000100800 */
[----:B------:R-:W-:Y:S02]  /*f970*/  IMAD.MOV R9, RZ, RZ, -R9 ;  /* 0x000000ffff097224 */ /* 0x000fe400078e0a09 */
[----:B------:R-:W-:Y:S02]  /*f980*/  @!P2 IMAD.MOV R6, RZ, RZ, -R6 ;  /* 0x000000ffff06a224 */ /* 0x000fe400078e0a06 */
[----:B0-----:R-:W-:-:S04]  /*f990*/  IMAD.MOV.U32 R11, RZ, RZ, R4 ;  /* 0x000000ffff0b7224 */ /* 0x001fc800078e0004 */
[----:B------:R-:W-:Y:S01]  /*f9a0*/  @!P6 IMAD.MOV R11, RZ, RZ, -R11 ;  /* 0x000000ffff0be224 */ /* 0x000fe200078e0a0b */
[----:B------:R-:W-:Y:S01]  /*f9b0*/  IABS R2, R22 ;  /* 0x0000001600027213 */ /* 0x000fe20000000000 */
[----:B------:R-:W-:Y:S01]  /*f9c0*/  IMAD R10, R0, R9, R10 ;  /* 0x00000009000a7224 */ /* 0x000fe200078e020a */
[----:B------:R-:W-:Y:S01]  /*f9d0*/  ISETP.GE.AND P0, PT, R22, RZ, PT ;  /* 0x000000ff1600720c */ /* 0x000fe20003f06270 */
[----:B------:R-:W-:Y:S01]  /*f9e0*/  IMAD.MOV.U32 R22, RZ, RZ, R18 ;  /* 0x000000ffff167224 */ /* 0x000fe200078e0012 */
[----:B------:R0:W-:Y:S01]  /*f9f0*/  STL [R1+0x6c], R11 ;  /* 0x00006c0b01007387 */ /* 0x0001e20000100800 */
[----:B------:R-:W-:-:S03]  /*fa00*/  IMAD.MOV.U32 R18, RZ, RZ, R23 ;  /* 0x000000ffff127224 */ /* 0x000fc600078e0017 */
[----:B------:R1:W-:Y:S01]  /*fa10*/  STL [R1+0x68], R6 ;  /* 0x0000680601007387 */ /* 0x0003e20000100800 */
[----:B------:R-:W-:-:S03]  /*fa20*/  ISETP.GT.U32.AND P5, PT, R0, R10, PT ;  /* 0x0000000a0000720c */ /* 0x000fc60003fa4070 */
[----:B------:R-:W3:Y:S01]  /*fa30*/  LDL.LU R23, [R1+0x5a0] ;  /* 0x0005a00001177983 */ /* 0x000ee20000300800 */
[----:B------:R-:W-:-:S04]  /*fa40*/  IMAD.HI.U32 R14, R3, R2, RZ ;  /* 0x00000002030e7227 */ /* 0x000fc800078e00ff */
[----:B------:R-:W-:-:S04]  /*fa50*/  IMAD.MOV R14, RZ, RZ, -R14 ;  /* 0x000000ffff0e7224 */ /* 0x000fc800078e0a0e */
[----:B------:R-:W-:Y:S02]  /*fa60*/  IMAD R2, R0, R14, R2 ;  /* 0x0000000e00027224 */ /* 0x000fe400078e0202 */
[----:B------:R-:W-:-:S03]  /*fa70*/  @!P5 IMAD.IADD R10, R10, 0x1, -R0 ;  /* 0x000000010a0ad824 */ /* 0x000fc600078e0a00 */
[----:B------:R-:W-:-:S13]  /*fa80*/  ISETP.GT.U32.AND P3, PT, R0, R2, PT ;  /* 0x000000020000720c */ /* 0x000fda0003f64070 */
[----:B------:R-:W-:-:S05]  /*fa90*/  @!P3 IMAD.IADD R2, R2, 0x1, -R0 ;  /* 0x000000010202b824 */ /* 0x000fca00078e0a00 */
[----:B------:R-:W-:-:S13]  /*faa0*/  ISETP.GT.U32.AND P3, PT, R0, R2, PT ;  /* 0x000000020000720c */ /* 0x000fda0003f64070 */
[----:B------:R-:W-:Y:S01]  /*fab0*/  @!P3 IMAD.IADD R2, R2, 0x1, -R0 ;  /* 0x000000010202b824 */ /* 0x000fe200078e0a00 */
[----:B--2---:R-:W-:Y:S02]  /*fac0*/  IABS R7, R19 ;  /* 0x0000001300077213 */ /* 0x004fe40000000000 */
[----:B------:R-:W-:Y:S02]  /*fad0*/  ISETP.GE.AND P5, PT, R19, RZ, PT ;  /* 0x000000ff1300720c */ /* 0x000fe40003fa6270 */
[----:B------:R-:W2:Y:S01]  /*fae0*/  LDL.LU R19, [R1+0x594] ;  /* 0x0005940001137983 */ /* 0x000ea20000300800 */
[----:B----4-:R-:W-:Y:S02]  /*faf0*/  IABS R4, R29 ;  /* 0x0000001d00047213 */ /* 0x010fe40000000000 */
[----:B------:R-:W-:Y:S02]  /*fb00*/  ISETP.GE.AND P3, PT, R29, RZ, PT ;  /* 0x000000ff1d00720c */ /* 0x000fe40003f66270 */
[----:B------:R-:W4:Y:S01]  /*fb10*/  LDL.LU R29, [R1+0x598] ;  /* 0x00059800011d7983 */ /* 0x000f220000300800 */
[----:B------:R-:W-:Y:S01]  /*fb20*/  IMAD.HI.U32 R8, R3, R7, RZ ;  /* 0x0000000703087227 */ /* 0x000fe200078e00ff */
[----:B---3--:R-:W-:-:S03]  /*fb30*/  IABS R9, R27 ;  /* 0x0000001b00097213 */ /* 0x008fc60000000000 */
[----:B------:R-:W-:-:S04]  /*fb40*/  IMAD.MOV R8, RZ, RZ, -R8 ;  /* 0x000000ffff087224 */ /* 0x000fc800078e0a08 */
[----:B------:R-:W-:Y:S02]  /*fb50*/  IMAD R7, R0, R8, R7 ;  /* 0x0000000800077224 */ /* 0x000fe400078e0207 */
[----:B------:R-:W-:-:S04]  /*fb60*/  IMAD.HI.U32 R8, R3, R9, RZ ;  /* 0x0000000903087227 */ /* 0x000fc800078e00ff */
[----:B------:R-:W-:-:S04]  /*fb70*/  IMAD.MOV R8, RZ, RZ, -R8 ;  /* 0x000000ffff087224 */ /* 0x000fc800078e0a08 */
[C---:B------:R-:W-:Y:S01]  /*fb80*/  IMAD R9, R0.reuse, R8, R9 ;  /* 0x0000000800097224 */ /* 0x040fe200078e0209 */
[C---:B------:R-:W-:Y:S02]  /*fb90*/  ISETP.GT.U32.AND P4, PT, R0.reuse, R7, PT ;  /* 0x000000070000720c */ /* 0x040fe40003f84070 */
[C---:B------:R-:W-:Y:S02]  /*fba0*/  ISETP.GT.U32.AND P6, PT, R0.reuse, R10, PT ;  /* 0x0000000a0000720c */ /* 0x040fe40003fc4070 */
[----:B------:R-:W-:Y:S02]  /*fbb0*/  ISETP.GT.U32.AND P2, PT, R0, R9, PT ;  /* 0x000000090000720c */ /* 0x000fe40003f44070 */
[----:B------:R-:W-:Y:S01]  /*fbc0*/  ISETP.GE.AND P1, PT, R17, RZ, PT ;  /* 0x000000ff1100720c */ /* 0x000fe20003f26270 */
[----:B0-----:R-:W-:Y:S01]  /*fbd0*/  IMAD.HI.U32 R11, R3, R4, RZ ;  /* 0x00000004030b7227 */ /* 0x001fe200078e00ff */
[----:B------:R-:W-:-:S05]  /*fbe0*/  IABS R8, R20 ;  /* 0x0000001400087213 */ /* 0x000fca0000000000 */
[--C-:B------:R-:W-:Y:S02]  /*fbf0*/  @!P4 IMAD.IADD R7, R7, 0x1, -R0.reuse ;  /* 0x000000010707c824 */ /* 0x100fe400078e0a00 */
[--C-:B------:R-:W-:Y:S02]  /*fc00*/  @!P6 IMAD.IADD R10, R10, 0x1, -R0.reuse ;  /* 0x000000010a0ae824 */ /* 0x100fe400078e0a00 */
[----:B------:R-:W-:Y:S01]  /*fc10*/  @!P2 IMAD.IADD R9, R9, 0x1, -R0 ;  /* 0x000000010909a824 */ /* 0x000fe200078e0a00 */
[C---:B------:R-:W-:Y:S01]  /*fc20*/  ISETP.GT.U32.AND P4, PT, R0.reuse, R7, PT ;  /* 0x000000070000720c */ /* 0x040fe20003f84070 */
[----:B------:R-:W-:Y:S02]  /*fc30*/  @!P1 IMAD.MOV R10, RZ, RZ, -R10 ;  /* 0x000000ffff0a9224 */ /* 0x000fe400078e0a0a */
[----:B-1----:R-:W-:Y:S01]  /*fc40*/  IMAD.HI.U32 R6, R3, R8, RZ ;  /* 0x0000000803067227 */ /* 0x002fe200078e00ff */
[----:B------:R-:W-:Y:S02]  /*fc50*/  ISETP.GT.U32.AND P1, PT, R0, R9, PT ;  /* 0x000000090000720c */ /* 0x000fe40003f24070 */
[----:B------:R-:W-:Y:S01]  /*fc60*/  ISETP.GE.AND P6, PT, R27, RZ, PT ;  /* 0x000000ff1b00720c */ /* 0x000fe20003fc6270 */
[----:B------:R-:W-:Y:S01]  /*fc70*/  IMAD.MOV R11, RZ, RZ, -R11 ;  /* 0x000000ffff0b7224 */ /* 0x000fe200078e0a0b */
[----:B------:R-:W-:Y:S01]  /*fc80*/  IABS R27, R22 ;  /* 0x00000016001b7213 */ /* 0x000fe20000000000 */
[----:B------:R-:W-:-:S02]  /*fc90*/  IMAD.MOV R6, RZ, RZ, -R6 ;  /* 0x000000ffff067224 */ /* 0x000fc400078e0a06 */
[C---:B------:R-:W-:Y:S02]  /*fca0*/  IMAD R4, R0.reuse, R11, R4 ;  /* 0x0000000b00047224 */ /* 0x040fe400078e0204 */
[C---:B------:R-:W-:Y:S02]  /*fcb0*/  IMAD R8, R0.reuse, R6, R8 ;  /* 0x0000000600087224 */ /* 0x040fe400078e0208 */
[----:B------:R-:W-:Y:S01]  /*fcc0*/  IMAD.HI.U32 R6, R3, R27, RZ ;  /* 0x0000001b03067227 */ /* 0x000fe200078e00ff */
[----:B------:R0:W-:Y:S03]  /*fcd0*/  STL [R1+0x60], R10 ;  /* 0x0000600a01007387 */ /* 0x0001e60000100800 */
[----:B------:R-:W-:Y:S01]  /*fce0*/  @!P4 IMAD.IADD R7, R7, 0x1, -R0 ;  /* 0x000000010707c824 */ /* 0x000fe200078e0a00 */
[----:B------:R-:W-:Y:S01]  /*fcf0*/  ISETP.GT.U32.AND P4, PT, R0, R4, PT ;  /* 0x000000040000720c */ /* 0x000fe20003f84070 */
[----:B------:R-:W3:Y:S01]  /*fd00*/  LDL.LU R17, [R1+0x59c] ;  /* 0x00059c0001117983 */ /* 0x000ee20000300800 */
[----:B------:R-:W-:-:S02]  /*fd10*/  IMAD.MOV R6, RZ, RZ, -R6 ;  /* 0x000000ffff067224 */ /* 0x000fc400078e0a06 */
[----:B------:R-:W-:Y:S02]  /*fd20*/  @!P1 IMAD.IADD R9, R9, 0x1, -R0 ;  /* 0x0000000109099824 */ /* 0x000fe400078e0a00 */
[----:B0-----:R-:W-:Y:S02]  /*fd30*/  IMAD.MOV.U32 R10, RZ, RZ, R2 ;  /* 0x000000ffff0a7224 */ /* 0x001fe400078e0002 */
[----:B------:R-:W-:Y:S02]  /*fd40*/  IMAD R27, R0, R6, R27 ;  /* 0x00000006001b7224 */ /* 0x000fe400078e021b */
[----:B------:R-:W-:Y:S02]  /*fd50*/  @!P0 IMAD.MOV R10, RZ, RZ, -R10 ;  /* 0x000000ffff0a8224 */ /* 0x000fe400078e0a0a */
[----:B------:R-:W-:Y:S01]  /*fd60*/  IMAD.MOV.U32 R11, RZ, RZ, R9 ;  /* 0x000000ffff0b7224 */ /* 0x000fe200078e0009 */
[----:B------:R-:W-:Y:S02]  /*fd70*/  ISETP.GE.AND P2, PT, R20, RZ, PT ;  /* 0x000000ff1400720c */ /* 0x000fe40003f46270 */
[C---:B------:R-:W-:Y:S01]  /*fd80*/  ISETP.GT.U32.AND P0, PT, R0.reuse, R8, PT ;  /* 0x000000080000720c */ /* 0x040fe20003f04070 */
[----:B------:R0:W-:Y:S01]  /*fd90*/  STL [R1+0x5c], R10 ;  /* 0x00005c0a01007387 */ /* 0x0001e20000100800 */
[----:B------:R-:W-:Y:S01]  /*fda0*/  @!P6 IMAD.MOV R11, RZ, RZ, -R11 ;  /* 0x000000ffff0be224 */ /* 0x000fe200078e0a0b */
[----:B------:R-:W-:-:S02]  /*fdb0*/  ISETP.GT.U32.AND P6, PT, R0, R27, PT ;  /* 0x0000001b0000720c */ /* 0x000fc40003fc4070 */
[----:B------:R-:W3:Y:S01]  /*fdc0*/  LDL.LU R20, [R1+0x5a4] ;  /* 0x0005a40001147983 */ /* 0x000ee20000300800 */
[----:B------:R-:W-:Y:S02]  /*fdd0*/  @!P5 IMAD.MOV R7, RZ, RZ, -R7 ;  /* 0x000000ffff07d224 */ /* 0x000fe400078e0a07 */
[--C-:B------:R-:W-:Y:S01]  /*fde0*/  @!P4 IMAD.IADD R4, R4, 0x1, -R0.reuse ;  /* 0x000000010404c824 */ /* 0x100fe200078e0a00 */
[----:B------:R-:W-:Y:S02]  /*fdf0*/  IABS R2, R18 ;  /* 0x0000001200027213 */ /* 0x000fe40000000000 */
[----:B------:R2:W-:Y:S01]  /*fe00*/  STL [R1+0x58], R7 ;  /* 0x0000580701007387 */ /* 0x0005e20000100800 */
[----:B------:R-:W-:Y:S02]  /*fe10*/  ISETP.GE.AND P1, PT, R18, RZ, PT ;  /* 0x000000ff1200720c */ /* 0x000fe40003f26270 */
[----:B------:R-:W-:Y:S01]  /*fe20*/  ISETP.GT.U32.AND P4, PT, R0, R4, PT ;  /* 0x000000040000720c */ /* 0x000fe20003f84070 */
[----:B------:R1:W-:Y:S01]  /*fe30*/  STL [R1+0x38], R11 ;  /* 0x0000380b01007387 */ /* 0x0003e20000100800 */
[----:B------:R-:W-:-:S03]  /*fe40*/  @!P0 IMAD.IADD R8, R8, 0x1, -R0 ;  /* 0x0000000108088824 */ /* 0x000fc600078e0a00 */
[----:B------:R-:W3:Y:S01]  /*fe50*/  LDL.LU R18, [R1+0x5a8] ;  /* 0x0005a80001127983 */ /* 0x000ee20000300800 */
[----:B------:R-:W-:Y:S01]  /*fe60*/  @!P6 IMAD.IADD R27, R27, 0x1, -R0 ;  /* 0x000000011b1be824 */ /* 0x000fe200078e0a00 */
[----:B------:R-:W-:-:S04]  /*fe70*/  ISETP.GT.U32.AND P0, PT, R0, R8, PT ;  /* 0x000000080000720c */ /* 0x000fc80003f04070 */
[----:B------:R-:W-:Y:S02]  /*fe80*/  ISETP.GT.U32.AND P6, PT, R0, R27, PT ;  /* 0x0000001b0000720c */ /* 0x000fe40003fc4070 */
[----:B------:R-:W-:Y:S01]  /*fe90*/  ISETP.GE.AND P5, PT, R22, RZ, PT ;  /* 0x000000ff1600720c */ /* 0x000fe20003fa6270 */
[----:B------:R-:W-:Y:S01]  /*fea0*/  @!P4 IMAD.IADD R4, R4, 0x1, -R0 ;  /* 0x000000010404c824 */ /* 0x000fe200078e0a00 */
[----:B------:R-:W-:Y:S02]  /*feb0*/  IABS R6, R23 ;  /* 0x0000001700067213 */ /* 0x000fe40000000000 */
[----:B------:R-:W-:Y:S02]  /*fec0*/  ISETP.GE.AND P4, PT, R23, RZ, PT ;  /* 0x000000ff1700720c */ /* 0x000fe40003f86270 */
[----:B------:R-:W3:Y:S01]  /*fed0*/  LDL.LU R23, [R1+0x5ac] ;  /* 0x0005ac0001177983 */ /* 0x000ee20000300800 */
[----:B------:R-:W-:Y:S02]  /*fee0*/  IMAD.MOV.U32 R15, RZ, RZ, R4 ;  /* 0x000000ffff0f7224 */ /* 0x000fe400078e0004 */
[----:B------:R-:W-:Y:S01]  /*fef0*/  @!P0 IMAD.IADD R8, R8, 0x1, -R0 ;  /* 0x0000000108088824 */ /* 0x000fe200078e0a00 */
[----:B------:R-:W3:Y:S01]  /*ff00*/  LDL.LU R22, [R1+0x5b0] ;  /* 0x0005b00001167983 */ /* 0x000ee20000300800 */
[----:B0-----:R-:W-:-:S04]  /*ff10*/  IMAD.HI.U32 R10, R3, R2, RZ ;  /* 0x00000002030a7227 */ /* 0x001fc800078e00ff */
[----:B------:R-:W-:Y:S02]  /*ff20*/  @!P6 IMAD.IADD R27, R27, 0x1, -R0 ;  /* 0x000000011b1be824 */ /* 0x000fe400078e0a00 */
[----:B------:R-:W-:Y:S02]  /*ff30*/  @!P3 IMAD.MOV R15, RZ, RZ, -R15 ;  /* 0x000000ffff0fb224 */ /* 0x000fe400078e0a0f */
[----:B------:R-:W-:Y:S02]  /*ff40*/  @!P2 IMAD.MOV R8, RZ, RZ, -R8 ;  /* 0x000000ffff08a224 */ /* 0x000fe400078e0a08 */
[----:B------:R-:W-:Y:S02]  /*ff50*/  IMAD.MOV R10, RZ, RZ, -R10 ;  /* 0x000000ffff0a7224 */ /* 0x000fe400078e0a0a */
[----:B------:R-:W-:Y:S01]  /*ff60*/  @!P5 IMAD.MOV R27, RZ, RZ, -R27 ;  /* 0x000000ffff1bd224 */ /* 0x000fe200078e0a1b */
[----:B------:R-:W-:Y:S01]  /*ff70*/  STL [R1+0x4], R15 ;  /* 0x0000040f01007387 */ /* 0x000fe20000100800 */
[----:B------:R-:W-:-:S03]  /*ff80*/  IMAD R2, R0, R10, R2 ;  /* 0x0000000a00027224 */ /* 0x000fc600078e0202 */
[----:B------:R0:W-:Y:S04]  /*ff90*/  STL [R1], R8 ;  /* 0x0000000801007387 */ /* 0x0001e80000100800 */
[----:B------:R-:W-:Y:S01]  /*ffa0*/  STL [R1+0x2e18], R27 ;  /* 0x002e181b01007387 */ /* 0x000fe20000100800 */
[----:B------:R-:W-:Y:S01]  /*ffb0*/  ISETP.GT.U32.AND P0, PT, R0, R2, PT ;  /* 0x000000020000720c */ /* 0x000fe20003f04070 */
[----:B------:R-:W-:-:S04]  /*ffc0*/  IMAD.HI.U32 R14, R3, R6, RZ ;  /* 0x00000006030e7227 */ /* 0x000fc800078e00ff */
[----:B------:R-:W-:-:S04]  /*ffd0*/  IMAD.MOV R14, RZ, RZ, -R14 ;  /* 0x000000ffff0e7224 */ /* 0x000fc800078e0a0e */
[----:B------:R-:W-:-:S04]  /*ffe0*/  IMAD R6, R0, R14, R6 ;  /* 0x0000000e00067224 */ /* 0x000fc800078e0206 */
[----:B------:R-:W-:Y:S01]  /*fff0*/  @!P0 IMAD.IADD R2, R2, 0x1, -R0 ;  /* 0x0000000102028824 */ /* 0x000fe200078e0a00 */
        /* <DEDUP_REMOVED lines=8> */
[----:B-1----:R-:W-:-:S04]  /*10080*/  IMAD.HI.U32 R11, R3, R9, RZ ;  /* 0x00000009030b7227 */ /* 0x002fc800078e00ff */
[----:B------:R-:W-:-:S04]  /*10090*/  IMAD.HI.U32 R13, R3, R7, RZ ;  /* 0x00000007030d7227 */ /* 0x000fc800078e00ff */
[----:B------:R-:W-:Y:S02]  /*100a0*/  IMAD.MOV R11, RZ, RZ, -R11 ;  /* 0x000000ffff0b7224 */ /* 0x000fe400078e0a0b */
[----:B------:R-:W-:Y:S02]  /*100b0*/  IMAD.MOV R13, RZ, RZ, -R13 ;  /* 0x000000ffff0d7224 */ /* 0x000fe400078e0a0d */
[C---:B------:R-:W-:Y:S02]  /*100c0*/  IMAD R9, R0.reuse, R11, R9 ;  /* 0x0000000b00097224 */ /* 0x040fe400078e0209 */
[C---:B------:R-:W-:Y:S01]  /*100d0*/  IMAD R7, R0.reuse, R13, R7 ;  /* 0x0000000d00077224 */ /* 0x040fe200078e0207 */
[C---:B------:R-:W-:Y:S02]  /*100e0*/  ISETP.GT.U32.AND P3, PT, R0.reuse, R2, PT ;  /* 0x000000020000720c */ /* 0x040fe40003f64070 */
[C---:B------:R-:W-:Y:S02]  /*100f0*/  ISETP.GT.U32.AND P5, PT, R0.reuse, R9, PT ;  /* 0x000000090000720c */ /* 0x040fe40003fa4070 */
[----:B------:R-:W-:-:S09]  /*10100*/  ISETP.GT.U32.AND P6, PT, R0, R7, PT ;  /* 0x000000070000720c */ /* 0x000fd20003fc4070 */
[--C-:B------:R-:W-:Y:S02]  /*10110*/  @!P3 IMAD.IADD R2, R2, 0x1, -R0.reuse ;  /* 0x000000010202b824 */ /* 0x100fe400078e0a00 */
[--C-:B------:R-:W-:Y:S02]  /*10120*/  @!P5 IMAD.IADD R9, R9, 0x1, -R0.reuse ;  /* 0x000000010909d824 */ /* 0x100fe400078e0a00 */
[----:B------:R-:W-:Y:S01]  /*10130*/  @!P6 IMAD.IADD R7, R7, 0x1, -R0 ;  /* 0x000000010707e824 */ /* 0x000fe200078e0a00 */
[----:B------:R-:W-:Y:S02]  /*10140*/  ISETP.GT.U32.AND P6, PT, R0, R6, PT ;  /* 0x000000060000720c */ /* 0x000fe40003fc4070 */
[----:B---3--:R-:W-:-:S05]  /*10150*/  IABS R10, R17 ;  /* 0x00000011000a7213 */ /* 0x008fca0000000000 */
[----:B------:R-:W-:-:S04]  /*10160*/  IMAD.HI.U32 R11, R3, R10, RZ ;  /* 0x0000000a030b7227 */ /* 0x000fc800078e00ff */
[----:B------:R-:W-:-:S04]  /*10170*/  IMAD.MOV R11, RZ, RZ, -R11 ;  /* 0x000000ffff0b7224 */ /* 0x000fc800078e0a0b */
[----:B------:R-:W-:Y:S01]  /*10180*/  IMAD R10, R0, R11, R10 ;  /* 0x0000000b000a7224 */ /* 0x000fe200078e020a */
[----:B------:R-:W-:-:S05]  /*10190*/  IABS R12, R20 ;  /* 0x00000014000c7213 */ /* 0x000fca0000000000 */
[----:B------:R-:W-:Y:S01]  /*101a0*/  IMAD.HI.U32 R4, R3, R12, RZ ;  /* 0x0000000c03047227 */ /* 0x000fe200078e00ff */
[----:B------:R-:W-:-:S03]  /*101b0*/  ISETP.GT.U32.AND P3, PT, R0, R10, PT ;  /* 0x0000000a0000720c */ /* 0x000fc60003f64070 */
[----:B------:R-:W-:Y:S02]  /*101c0*/  IMAD.MOV R4, RZ, RZ, -R4 ;  /* 0x000000ffff047224 */ /* 0x000fe400078e0a04 */
[----:B------:R-:W-:Y:S01]  /*101d0*/  @!P1 IMAD.MOV R2, RZ, RZ, -R2 ;  /* 0x000000ffff029224 */ /* 0x000fe200078e0a02 */
[----:B------:R-:W-:Y:S01]  /*101e0*/  IABS R13, R18 ;  /* 0x00000012000d7213 */ /* 0x000fe20000000000 */
[C---:B------:R-:W-:Y:S01]  /*101f0*/  IMAD R12, R0.reuse, R4, R12 ;  /* 0x00000004000c7224 */ /* 0x040fe200078e020c */
[----:B------:R-:W-:-:S03]  /*10200*/  ISETP.GT.U32.AND P1, PT, R0, R9, PT ;  /* 0x000000090000720c */ /* 0x000fc60003f24070 */
[----:B------:R-:W-:Y:S01]  /*10210*/  IMAD.HI.U32 R4, R3, R13, RZ ;  /* 0x0000000d03047227 */ /* 0x000fe200078e00ff */
[----:B------:R-:W-:Y:S01]  /*10220*/  ISETP.GT.U32.AND P5, PT, R0, R7, PT ;  /* 0x000000070000720c */ /* 0x000fe20003fa4070 */
[----:B------:R-:W-:Y:S02]  /*10230*/  STL [R1+0x2e1c], R2 ;  /* 0x002e1c0201007387 */ /* 0x000fe40000100800 */
[----:B------:R-:W-:Y:S02]  /*10240*/  IMAD.MOV R4, RZ, RZ, -R4 ;  /* 0x000000ffff047224 */ /* 0x000fe400078e0a04 */
[----:B------:R-:W3:Y:S01]  /*10250*/  LDL.LU R21, [R1+0x5bc] ;  /* 0x0005bc0001157983 */ /* 0x000ee20000300800 */
[--C-:B------:R-:W-:Y:S02]  /*10260*/  @!P3 IMAD.IADD R10, R10, 0x1, -R0.reuse ;  /* 0x000000010a0ab824 */ /* 0x100fe400078e0a00 */
[----:B------:R-:W-:Y:S01]  /*10270*/  IMAD R13, R0, R4, R13 ;  /* 0x00000004000d7224 */ /* 0x000fe200078e020d */
[----:B------:R-:W-:Y:S01]  /*10280*/  IABS R14, R23 ;  /* 0x00000017000e7213 */ /* 0x000fe20000000000 */
[--C-:B------:R-:W-:Y:S01]  /*10290*/  @!P6 IMAD.IADD R6, R6, 0x1, -R0.reuse ;  /* 0x000000010606e824 */ /* 0x100fe200078e0a00 */
[C---:B------:R-:W-:Y:S01]  /*102a0*/  ISETP.GT.U32.AND P6, PT, R0.reuse, R12, PT ;  /* 0x0000000c0000720c */ /* 0x040fe20003fc4070 */
[----:B------:R-:W-:Y:S01]  /*102b0*/  @!P1 IMAD.IADD R9, R9, 0x1, -R0 ;  /* 0x0000000109099824 */ /* 0x000fe200078e0a00 */
[----:B------:R-:W-:-:S02]  /*102c0*/  ISETP.GT.U32.AND P3, PT, R0, R10, PT ;  /* 0x0000000a0000720c */ /* 0x000fc40003f64070 */
[----:B------:R-:W-:Y:S01]  /*102d0*/  ISETP.GT.U32.AND P1, PT, R0, R13, PT ;  /* 0x0000000d0000720c */ /* 0x000fe20003f24070 */
[----:B0-----:R-:W-:Y:S01]  /*102e0*/  IMAD.HI.U32 R8, R3, R14, RZ ;  /* 0x0000000e03087227 */ /* 0x001fe200078e00ff */
[----:B------:R-:W-:-:S03]  /*102f0*/  IABS R15, R22 ;  /* 0x00000016000f7213 */ /* 0x000fc60000000000 */
[----:B------:R-:W-:Y:S01]  /*10300*/  @!P5 IMAD.IADD R7, R7, 0x1, -R0 ;  /* 0x000000010707d824 */ /* 0x000fe200078e0a00 */
[----:B------:R-:W-:Y:S01]  /*10310*/  ISETP.GE.AND P5, PT, R17, RZ, PT ;  /* 0x000000ff1100720c */ /* 0x000fe20003fa6270 */
[----:B------:R-:W-:Y:S02]  /*10320*/  IMAD.MOV R8, RZ, RZ, -R8 ;  /* 0x000000ffff087224 */ /* 0x000fe400078e0a08 */
[----:B------:R-:W-:-:S04]  /*10330*/  IMAD.HI.U32 R4, R3, R15, RZ ;  /* 0x0000000f03047227 */ /* 0x000fc800078e00ff */
[----:B------:R-:W-:Y:S02]  /*10340*/  @!P6 IMAD.IADD R12, R12, 0x1, -R0 ;  /* 0x000000010c0ce824 */ /* 0x000fe400078e0a00 */
[----:B------:R-:W-:Y:S02]  /*10350*/  IMAD R14, R0, R8, R14 ;  /* 0x00000008000e7224 */ /* 0x000fe400078e020e */
[----:B------:R-:W-:Y:S02]  /*10360*/  @!P4 IMAD.MOV R6, RZ, RZ, -R6 ;  /* 0x000000ffff06c224 */ /* 0x000fe400078e0a06 */
[----:B------:R-:W-:Y:S02]  /*10370*/  @!P2 IMAD.MOV R7, RZ, RZ, -R7 ;  /* 0x000000ffff07a224 */ /* 0x000fe400078e0a07 */
[--C-:B------:R-:W-:Y:S02]  /*10380*/  @!P3 IMAD.IADD R10, R10, 0x1, -R0.reuse ;  /* 0x000000010a0ab824 */ /* 0x100fe400078e0a00 */
[----:B------:R-:W-:-:S02]  /*10390*/  @!P1 IMAD.IADD R13, R13, 0x1, -R0 ;  /* 0x000000010d0d9824 */ /* 0x000fc400078e0a00 */
[----:B------:R-:W-:Y:S01]  /*103a0*/  @!P0 IMAD.MOV R9, RZ, RZ, -R9 ;  /* 0x000000ffff098224 */ /* 0x000fe200078e0a09 */
[C---:B------:R-:W-:Y:S01]  /*103b0*/  ISETP.GT.U32.AND P1, PT, R0.reuse, R12, PT ;  /* 0x0000000c0000720c */ /* 0x040fe20003f24070 */
[----:B------:R-:W-:Y:S01]  /*103c0*/  IMAD.MOV R4, RZ, RZ, -R4 ;  /* 0x000000ffff047224 */ /* 0x000fe200078e0a04 */
[C---:B------:R-:W-:Y:S01]  /*103d0*/  ISETP.GT.U32.AND P2, PT, R0.reuse, R14, PT ;  /* 0x0000000e0000720c */ /* 0x040fe20003f44070 */
[----:B------:R-:W-:Y:S01]  /*103e0*/  STL [R1+0x2e20], R6 ;  /* 0x002e200601007387 */ /* 0x000fe20000100800 */
[----:B------:R-:W-:Y:S01]  /*103f0*/  @!P5 IMAD.MOV R10, RZ, RZ, -R10 ;  /* 0x000000ffff0ad224 */ /* 0x000fe200078e0a0a */
[C---:B------:R-:W-:Y:S01]  /*10400*/  ISETP.GT.U32.AND P4, PT, R0.reuse, R13, PT ;  /* 0x0000000d0000720c */ /* 0x040fe20003f84070 */
[----:B------:R-:W-:Y:S01]  /*10410*/  IMAD R15, R0, R4, R15 ;  /* 0x00000004000f7224 */ /* 0x000fe200078e020f */
[----:B------:R-:W-:Y:S01]  /*10420*/  STL [R1+0x2e24], R7 ;  /* 0x002e240701007387 */ /* 0x000fe20000100800 */
[----:B------:R-:W-:Y:S02]  /*10430*/  ISETP.GE.AND P0, PT, R23, RZ, PT ;  /* 0x000000ff1700720c */ /* 0x000fe40003f06270 */
[----:B------:R-:W-:Y:S01]  /*10440*/  ISETP.GE.AND P3, PT, R20, RZ, PT ;  /* 0x000000ff1400720c */ /* 0x000fe20003f66270 */
[----:B------:R-:W-:Y:S04]  /*10450*/  STL [R1+0x2e28], R9 ;  /* 0x002e280901007387 */ /* 0x000fe80000100800 */
[----:B------:R-:W3:Y:S01]  /*10460*/  LDL.LU R23, [R1+0x5c0] ;  /* 0x0005c00001177983 */ /* 0x000ee20000300800 */
[----:B------:R-:W-:-:S03]  /*10470*/  ISETP.GT.U32.AND P5, PT, R0, R15, PT ;  /* 0x0000000f0000720c */ /* 0x000fc60003fa4070 */
[----:B------:R-:W-:Y:S04]  /*10480*/  STL [R1+0x2e2c], R10 ;  /* 0x002e2c0a01007387 */ /* 0x000fe80000100800 */
[----:B------:R-:W3:Y:S01]  /*10490*/  LDL.LU R24, [R1+0x5c4] ;  /* 0x0005c40001187983 */ /* 0x000ee20000300800 */
[----:B------:R-:W-:Y:S01]  /*104a0*/  ISETP.GE.AND P6, PT, R18, RZ, PT ;  /* 0x000000ff1200720c */ /* 0x000fe20003fc6270 */
[--C-:B------:R-:W-:Y:S02]  /*104b0*/  @!P1 IMAD.IADD R12, R12, 0x1, -R0.reuse ;  /* 0x000000010c0c9824 */ /* 0x100fe400078e0a00 */
[--C-:B------:R-:W-:Y:S02]  /*104c0*/  @!P2 IMAD.IADD R14, R14, 0x1, -R0.reuse ;  /* 0x000000010e0ea824 */ /* 0x100fe400078e0a00 */
[----:B------:R-:W-:-:S02]  /*104d0*/  @!P4 IMAD.IADD R13, R13, 0x1, -R0 ;  /* 0x000000010d0dc824 */ /* 0x000fc400078e0a00 */
[----:B------:R-:W-:Y:S01]  /*104e0*/  @!P3 IMAD.MOV R12, RZ, RZ, -R12 ;  /* 0x000000ffff0cb224 */ /* 0x000fe200078e0a0c */
[----:B------:R-:W-:Y:S01]  /*104f0*/  ISETP.GT.U32.AND P2, PT, R0, R14, PT ;  /* 0x0000000e0000720c */ /* 0x000fe20003f44070 */
[----:B------:R-:W-:-:S03]  /*10500*/  @!P5 IMAD.IADD R15, R15, 0x1, -R0 ;  /* 0x000000010f0fd824 */ /* 0x000fc600078e0a00 */
[----:B------:R-:W-:Y:S01]  /*10510*/  STL [R1+0x2e30], R12 ;  /* 0x002e300c01007387 */ /* 0x000fe20000100800 */
[----:B------:R-:W-:Y:S01]  /*10520*/  @!P6 IMAD.MOV R13, RZ, RZ, -R13 ;  /* 0x000000ffff0de224 */ /* 0x000fe200078e0a0d */
[----:B------:R-:W-:Y:S02]  /*10530*/  ISETP.GT.U32.AND P3, PT, R0, R15, PT ;  /* 0x0000000f0000720c */ /* 0x000fe40003f64070 */
[----:B------:R-:W-:-:S05]  /*10540*/  ISETP.GE.AND P1, PT, R22, RZ, PT ;  /* 0x000000ff1600720c */ /* 0x000fca0003f26270 */
[----:B------:R-:W-:-:S04]  /*10550*/  @!P2 IMAD.IADD R14, R14, 0x1, -R0 ;  /* 0x000000010e0ea824 */ /* 0x000fc800078e0a00 */
[----:B------:R-:W-:Y:S02]  /*10560*/  @!P0 IMAD.MOV R14, RZ, RZ, -R14 ;  /* 0x000000ffff0e8224 */ /* 0x000fe400078e0a0e */
[----:B------:R-:W-:-:S04]  /*10570*/  @!P3 IMAD.IADD R15, R15, 0x1, -R0 ;  /* 0x000000010f0fb824 */ /* 0x000fc800078e0a00 */
[----:B------:R-:W-:Y:S01]  /*10580*/  @!P1 IMAD.MOV R15, RZ, RZ, -R15 ;  /* 0x000000ffff0f9224 */ /* 0x000fe200078e0a0f */
[----:B--2---:R-:W-:-:S05]  /*10590*/  IABS R17, R19 ;  /* 0x0000001300117213 */ /* 0x004fca0000000000 */
[----:B------:R-:W-:-:S04]  /*105a0*/  IMAD.HI.U32 R4, R3, R17, RZ ;  /* 0x0000001103047227 */ /* 0x000fc800078e00ff */
[----:B------:R-:W-:-:S04]  /*105b0*/  IMAD.MOV R4, RZ, RZ, -R4 ;  /* 0x000000ffff047224 */ /* 0x000fc800078e0a04 */
[----:B------:R-:W-:-:S05]  /*105c0*/  IMAD R17, R0, R4, R17 ;  /* 0x0000000400117224 */ /* 0x000fca00078e0211 */
[----:B------:R-:W-:Y:S02]  /*105d0*/  ISETP.GT.U32.AND P4, PT, R0, R17, PT ;  /* 0x000000110000720c */ /* 0x000fe40003f84070 */
[----:B------:R-:W-:Y:S02]  /*105e0*/  ISETP.GE.AND P5, PT, R19, RZ, PT ;  /* 0x000000ff1300720c */ /* 0x000fe40003fa6270 */
[----:B------:R-:W2:Y:S04]  /*105f0*/  LDL.LU R19, [R1+0x5c8] ;  /* 0x0005c80001137983 */ /* 0x000ea80000300800 */
[----:B------:R0:W-:Y:S05]  /*10600*/  STL [R1+0x2e34], R13 ;  /* 0x002e340d01007387 */ /* 0x0001ea0000100800 */
[----:B------:R-:W-:Y:S01]  /*10610*/  @!P4 IMAD.IADD R17, R17, 0x1, -R0 ;  /* 0x000000011111c824 */ /* 0x000fe200078e0a00 */
[----:B----4-:R-:W-:-:S02]  /*10620*/  IABS R18, R29 ;  /* 0x0000001d00127213 */ /* 0x010fc40000000000 */
[----:B------:R-:W-:Y:S02]  /*10630*/  ISETP.GE.AND P4, PT, R29, RZ, PT ;  /* 0x000000ff1d00720c */ /* 0x000fe40003f86270 */
[----:B------:R-:W4:Y:S01]  /*10640*/  LDL.LU R29, [R1+0x5cc] ;  /* 0x0005cc00011d7983 */ /* 0x000f220000300800 */
[----:B------:R-:W-:-:S03]  /*10650*/  ISETP.GT.U32.AND P6, PT, R0, R17, PT ;  /* 0x000000110000720c */ /* 0x000fc60003fc4070 */
[----:B------:R1:W-:Y:S04]  /*10660*/  STL [R1+0x2e38], R14 ;  /* 0x002e380e01007387 */ /* 0x0003e80000100800 */
[----:B0-----:R-:W4:Y:S04]  /*10670*/  LDL.LU R13, [R1+0x5d0] ;  /* 0x0005d000010d7983 */ /* 0x001f280000300800 */
[----:B------:R-:W-:Y:S02]  /*10680*/  STL [R1+0x2e3c], R15 ;  /* 0x002e3c0f01007387 */ /* 0x000fe40000100800 */
[----:B------:R-:W-:-:S02]  /*10690*/  @!P6 IMAD.IADD R17, R17, 0x1, -R0 ;  /* 0x000000011111e824 */ /* 0x000fc400078e0a00 */
[----:B------:R-:W4:Y:S02]  /*106a0*/  LDL.LU R10, [R1+0x5d4] ;  /* 0x0005d400010a7983 */ /* 0x000f240000300800 */
[----:B------:R-:W-:-:S05]  /*106b0*/  @!P5 IMAD.MOV R17, RZ, RZ, -R17 ;  /* 0x000000ffff11d224 */ /* 0x000fca00078e0a11 */
[----:B------:R-:W-:Y:S04]  /*106c0*/  STL [R1+0x2e40], R17 ;  /* 0x002e401101007387 */ /* 0x000fe80000100800 */
[----:B------:R-:W4:Y:S04]  /*106d0*/  LDL.LU R9, [R1+0x5d8] ;  /* 0x0005d80001097983 */ /* 0x000f280000300800 */
[----:B------:R-:W4:Y:S04]  /*106e0*/  LDL.LU R27, [R1+0x5dc] ;  /* 0x0005dc00011b7983 */ /* 0x000f280000300800 */
[----:B------:R-:W4:Y:S04]  /*106f0*/  LDL.LU R6, [R1+0x5e0] ;  /* 0x0005e00001067983 */ /* 0x000f280000300800 */
[----:B------:R-:W4:Y:S04]  /*10700*/  LDL.LU R2, [R1+0x5e4] ;  /* 0x0005e40001027983 */ /* 0x000f280000300800 */
[----:B------:R-:W4:Y:S01]  /*10710*/  LDL.LU R7, [R1+0x5e8] ;  /* 0x0005e80001077983 */ /* 0x000f220000300800 */
[----:B------:R-:W-:-:S04]  /*10720*/  IMAD.HI.U32 R4, R3, R18, RZ ;  /* 0x0000001203047227 */ /* 0x000fc800078e00ff */
[----:B------:R-:W-:-:S04]  /*10730*/  IMAD.MOV R4, RZ, RZ, -R4 ;  /* 0x000000ffff047224 */ /* 0x000fc800078e0a04 */
[----:B------:R-:W-:-:S05]  /*10740*/  IMAD R18, R0, R4, R18 ;  /* 0x0000000400127224 */ /* 0x000fca00078e0212 */
[----:B------:R-:W-:-:S13]  /*10750*/  ISETP.GT.U32.AND P2, PT, R0, R18, PT ;  /* 0x000000120000720c */ /* 0x000fda0003f44070 */
[----:B------:R-:W-:Y:S01]  /*10760*/  @!P2 IMAD.IADD R18, R18, 0x1, -R0 ;  /* 0x000000011212a824 */ /* 0x000fe200078e0a00 */
[----:B---3--:R-:W-:-:S05]  /*10770*/  IABS R20, R21 ;  /* 0x0000001500147213 */ /* 0x008fca0000000000 */
[----:B------:R-:W-:-:S04]  /*10780*/  IMAD.HI.U32 R4, R3, R20, RZ ;  /* 0x0000001403047227 */ /* 0x000fc800078e00ff */
[----:B------:R-:W-:-:S04]  /*10790*/  IMAD.MOV R4, RZ, RZ, -R4 ;  /* 0x000000ffff047224 */ /* 0x000fc800078e0a04 */
[----:B------:R-:W-:-:S05]  /*107a0*/  IMAD R20, R0, R4, R20 ;  /* 0x0000000400147224 */ /* 0x000fca00078e0214 */
[C---:B------:R-:W-:Y:S02]  /*107b0*/  ISETP.GT.U32.AND P6, PT, R0.reuse, R20, PT ;  /* 0x000000140000720c */ /* 0x040fe40003fc4070 */
[----:B------:R-:W-:-:S11]  /*107c0*/  ISETP.GT.U32.AND P2, PT, R0, R18, PT ;  /* 0x000000120000720c */ /* 0x000fd60003f44070 */
[----:B------:R-:W-:-:S05]  /*107d0*/  @!P6 IMAD.IADD R20, R20, 0x1, -R0 ;  /* 0x000000011414e824 */ /* 0x000fca00078e0a00 */
[----:B------:R-:W-:Y:S01]  /*107e0*/  ISETP.GT.U32.AND P6, PT, R0, R20, PT ;  /* 0x000000140000720c */ /* 0x000fe20003fc4070 */
[----:B------:R-:W-:Y:S01]  /*107f0*/  @!P2 IMAD.IADD R18, R18, 0x1, -R0 ;  /* 0x000000011212a824 */ /* 0x000fe200078e0a00 */
[----:B------:R-:W-:Y:S02]  /*10800*/  IABS R22, R23 ;  /* 0x0000001700167213 */ /* 0x000fe40000000000 */
[----:B------:R-:W-:-:S03]  /*10810*/  ISETP.GE.AND P3, PT, R23, RZ, PT ;  /* 0x000000ff1700720c */ /* 0x000fc60003f66270 */
[----:B------:R-:W-:Y:S01]  /*10820*/  IMAD.HI.U32 R11, R3, R22, RZ ;  /* 0x00000016030b7227 */ /* 0x000fe200078e00ff */
[----:B------:R-:W-:-:S03]  /*10830*/  IABS R23, R24 ;  /* 0x0000001800177213 */ /* 0x000fc60000000000 */
[----:B------:R-:W-:Y:S02]  /*10840*/  IMAD.MOV R11, RZ, RZ, -R11 ;  /* 0x000000ffff0b7224 */ /* 0x000fe400078e0a0b */
[----:B------:R-:W-:-:S04]  /*10850*/  IMAD.HI.U32 R8, R3, R23, RZ ;  /* 0x0000001703087227 */ /* 0x000fc800078e00ff */
[C---:B------:R-:W-:Y:S02]  /*10860*/  IMAD R22, R0.reuse, R11, R22 ;  /* 0x0000000b00167224 */ /* 0x040fe400078e0216 */
[----:B------:R-:W-:Y:S02]  /*10870*/  IMAD.MOV R8, RZ, RZ, -R8 ;  /* 0x000000ffff087224 */ /* 0x000fe400078e0a08 */
[----:B------:R-:W-:Y:S01]  /*10880*/  @!P4 IMAD.MOV R18, RZ, RZ, -R18 ;  /* 0x000000ffff12c224 */ /* 0x000fe200078e0a12 */
[C---:B------:R-:W-:Y:S01]  /*10890*/  ISETP.GT.U32.AND P4, PT, R0.reuse, R22, PT ;  /* 0x000000160000720c */ /* 0x040fe20003f84070 */
[----:B------:R-:W-:Y:S02]  /*108a0*/  IMAD R23, R0, R8, R23 ;  /* 0x0000000800177224 */ /* 0x000fe400078e0217 */
[----:B------:R-:W-:-:S03]  /*108b0*/  @!P6 IMAD.IADD R20, R20, 0x1, -R0 ;  /* 0x000000011414e824 */ /* 0x000fc600078e0a00 */
[----:B------:R-:W-:Y:S02]  /*108c0*/  ISETP.GT.U32.AND P6, PT, R0, R23, PT ;  /* 0x000000170000720c */ /* 0x000fe40003fc4070 */
[----:B------:R-:W-:-:S05]  /*108d0*/  ISETP.GE.AND P1, PT, R24, RZ, PT ;  /* 0x000000ff1800720c */ /* 0x000fca0003f26270 */
[----:B------:R-:W-:Y:S01]  /*108e0*/  @!P4 IMAD.IADD R22, R22, 0x1, -R0 ;  /* 0x000000011616c824 */ /* 0x000fe200078e0a00 */
[----:B------:R-:W-:-:S05]  /*108f0*/  ISETP.GE.AND P0, PT, R21, RZ, PT ;  /* 0x000000ff1500720c */ /* 0x000fca0003f06270 */
[----:B------:R-:W-:Y:S01]  /*10900*/  @!P6 IMAD.IADD R23, R23, 0x1, -R0 ;  /* 0x000000011717e824 */ /* 0x000fe200078e0a00 */
[----:B------:R-:W-:-:S07]  /*10910*/  ISETP.GT.U32.AND P6, PT, R0, R22, PT ;  /* 0x000000160000720c */ /* 0x000fce0003fc4070 */
[----:B------:R-:W-:Y:S01]  /*10920*/  @!P0 IMAD.MOV R20, RZ, RZ, -R20 ;  /* 0x000000ffff148224 */ /* 0x000fe200078e0a14 */
[----:B------:R-:W-:-:S05]  /*10930*/  ISETP.GT.U32.AND P0, PT, R0, R23, PT ;  /* 0x000000170000720c */ /* 0x000fca0003f04070 */
[----:B------:R-:W-:-:S08]  /*10940*/  @!P6 IMAD.IADD R22, R22, 0x1, -R0 ;  /* 0x000000011616e824 */ /* 0x000fd000078e0a00 */
[----:B------:R-:W-:Y:S01]  /*10950*/  @!P0 IMAD.IADD R23, R23, 0x1, -R0 ;  /* 0x0000000117178824 */ /* 0x000fe200078e0a00 */
[----:B--2---:R-:W-:-:S05]  /*10960*/  IABS R4, R19 ;  /* 0x0000001300047213 */ /* 0x004fca0000000000 */
[----:B------:R-:W-:-:S04]  /*10970*/  IMAD.MOV.U32 R11, RZ, RZ, R4 ;  /* 0x000000ffff0b7224 */ /* 0x000fc800078e0004 */
[----:B------:R-:W-:-:S04]  /*10980*/  IMAD.HI.U32 R24, R3, R11, RZ ;  /* 0x0000000b03187227 */ /* 0x000fc800078e00ff */
[----:B------:R-:W-:Y:S01]  /*10990*/  IMAD.MOV R24, RZ, RZ, -R24 ;  /* 0x000000ffff187224 */ /* 0x000fe200078e0a18 */
[----:B----4-:R-:W-:-:S03]  /*109a0*/  IABS R4, R29 ;  /* 0x0000001d00047213 */ /* 0x010fc60000000000 */
[----:B------:R-:W-:Y:S02]  /*109b0*/  IMAD R24, R0, R24, R11 ;  /* 0x0000001800187224 */ /* 0x000fe400078e020b */
[----:B------:R-:W-:Y:S01]  /*109c0*/  IMAD.MOV.U32 R8, RZ, RZ, R4 ;  /* 0x000000ffff087224 */ /* 0x000fe200078e0004 */
[----:B------:R-:W-:-:S03]  /*109d0*/  IABS R26, R13 ;  /* 0x0000000d001a7213 */ /* 0x000fc60000000000 */
[----:B------:R-:W-:Y:S01]  /*109e0*/  IMAD.HI.U32 R25, R3, R8, RZ ;  /* 0x0000000803197227 */ /* 0x000fe200078e00ff */
[----:B------:R-:W-:-:S03]  /*109f0*/  ISETP.GT.U32.AND P4, PT, R0, R24, PT ;  /* 0x000000180000720c */ /* 0x000fc60003f84070 */
[----:B------:R-:W-:Y:S02]  /*10a00*/  IMAD.MOV R25, RZ, RZ, -R25 ;  /* 0x000000ffff197224 */ /* 0x000fe400078e0a19 */
[----:B------:R-:W-:Y:S01]  /*10a10*/  IMAD.HI.U32 R4, R3, R26, RZ ;  /* 0x0000001a03047227 */ /* 0x000fe200078e00ff */
[----:B------:R-:W-:-:S03]  /*10a20*/  IABS R11, R28 ;  /* 0x0000001c000b7213 */ /* 0x000fc60000000000 */
[C---:B------:R-:W-:Y:S02]  /*10a30*/  IMAD R25, R0.reuse, R25, R8 ;  /* 0x0000001900197224 */ /* 0x040fe400078e0208 */
[----:B------:R-:W-:Y:S01]  /*10a40*/  IMAD.MOV R4, RZ, RZ, -R4 ;  /* 0x000000ffff047224 */ /* 0x000fe200078e0a04 */
[----:B------:R-:W-:Y:S02]  /*10a50*/  IABS R21, R10 ;  /* 0x0000000a00157213 */ /* 0x000fe40000000000 */
[C---:B------:R-:W-:Y:S01]  /*10a60*/  ISETP.GT.U32.AND P6, PT, R0.reuse, R25, PT ;  /* 0x000000190000720c */ /* 0x040fe20003fc4070 */
[----:B------:R-:W-:Y:S02]  /*10a70*/  IMAD R26, R0, R4, R26 ;  /* 0x00000004001a7224 */ /* 0x000fe400078e021a */
[----:B------:R-:W-:-:S04]  /*10a80*/  IMAD.HI.U32 R4, R3, R11, RZ ;  /* 0x0000000b03047227 */ /* 0x000fc800078e00ff */
[----:B------:R-:W-:Y:S02]  /*10a90*/  @!P4 IMAD.IADD R24, R24, 0x1, -R0 ;  /* 0x000000011818c824 */ /* 0x000fe400078e0a00 */
[----:B------:R-:W-:-:S04]  /*10aa0*/  IMAD.HI.U32 R16, R3, R21, RZ ;  /* 0x0000001503107227 */ /* 0x000fc800078e00ff */
[----:B------:R-:W-:Y:S01]  /*10ab0*/  IMAD.MOV R4, RZ, RZ, -R4 ;  /* 0x000000ffff047224 */ /* 0x000fe200078e0a04 */
[----:B------:R-:W-:Y:S01]  /*10ac0*/  IABS R8, R9 ;  /* 0x0000000900087213 */ /* 0x000fe20000000000 */
[----:B------:R-:W-:Y:S01]  /*10ad0*/  IMAD.MOV R16, RZ, RZ, -R16 ;  /* 0x000000ffff107224 */ /* 0x000fe200078e0a10 */
[C---:B------:R-:W-:Y:S01]  /*10ae0*/  ISETP.GT.U32.AND P4, PT, R0.reuse, R24, PT ;  /* 0x000000180000720c */ /* 0x040fe20003f84070 */
[C---:B------:R-:W-:Y:S01]  /*10af0*/  IMAD R4, R0.reuse, R4, R11 ;  /* 0x0000000400047224 */ /* 0x040fe200078e020b */
[C---:B------:R-:W-:Y:S01]  /*10b00*/  ISETP.GT.U32.AND P0, PT, R0.reuse, R26, PT ;  /* 0x0000001a0000720c */ /* 0x040fe20003f04070 */
[C---:B------:R-:W-:Y:S02]  /*10b10*/  IMAD R21, R0.reuse, R16, R21 ;  /* 0x0000001000157224 */ /* 0x040fe400078e0215 */
[----:B------:R-:W-:Y:S01]  /*10b20*/  @!P6 IMAD.IADD R25, R25, 0x1, -R0 ;  /* 0x000000011919e824 */ /* 0x000fe200078e0a00 */
[----:B------:R-:W-:Y:S01]  /*10b30*/  ISETP.GT.U32.AND P6, PT, R0, R4, PT ;  /* 0x000000040000720c */ /* 0x000fe20003fc4070 */
[----:B------:R-:W-:Y:S01]  /*10b40*/  IMAD.HI.U32 R16, R3, R8, RZ ;  /* 0x0000000803107227 */ /* 0x000fe200078e00ff */
[----:B------:R-:W-:-:S02]  /*10b50*/  ISETP.GE.AND P2, PT, R29, RZ, PT ;  /* 0x000000ff1d00720c */ /* 0x000fc40003f46270 */
[----:B------:R-:W-:Y:S01]  /*10b60*/  IABS R29, R27 ;  /* 0x0000001b001d7213 */ /* 0x000fe20000000000 */
[----:B------:R-:W-:Y:S01]  /*10b70*/  IMAD.MOV R16, RZ, RZ, -R16 ;  /* 0x000000ffff107224 */ /* 0x000fe200078e0a10 */
[----:B------:R-:W-:Y:S01]  /*10b80*/  ISETP.GE.AND P5, PT, R19, RZ, PT ;  /* 0x000000ff1300720c */ /* 0x000fe20003fa6270 */
[----:B------:R-:W-:Y:S01]  /*10b90*/  @!P4 IMAD.IADD R24, R24, 0x1, -R0 ;  /* 0x000000011818c824 */ /* 0x000fe200078e0a00 */
[C---:B------:R-:W-:Y:S01]  /*10ba0*/  ISETP.GT.U32.AND P4, PT, R0.reuse, R21, PT ;  /* 0x000000150000720c */ /* 0x040fe20003f84070 */
[----:B------:R-:W-:Y:S02]  /*10bb0*/  IMAD R8, R0, R16, R8 ;  /* 0x0000001000087224 */ /* 0x000fe400078e0208 */
[----:B------:R-:W-:-:S04]  /*10bc0*/  IMAD.HI.U32 R19, R3, R29, RZ ;  /* 0x0000001d03137227 */ /* 0x000fc800078e00ff */
[--C-:B------:R-:W-:Y:S01]  /*10bd0*/  @!P0 IMAD.IADD R26, R26, 0x1, -R0.reuse ;  /* 0x000000011a1a8824 */ /* 0x100fe200078e0a00 */
[----:B------:R-:W-:Y:S01]  /*10be0*/  ISETP.GT.U32.AND P0, PT, R0, R8, PT ;  /* 0x000000080000720c */ /* 0x000fe20003f04070 */
[----:B------:R-:W-:Y:S01]  /*10bf0*/  @!P6 IMAD.IADD R4, R4, 0x1, -R0 ;  /* 0x000000010404e824 */ /* 0x000fe200078e0a00 */
[----:B------:R-:W-:Y:S01]  /*10c00*/  ISETP.GT.U32.AND P6, PT, R0, R25, PT ;  /* 0x000000190000720c */ /* 0x000fe20003fc4070 */
[----:B------:R-:W-:-:S04]  /*10c10*/  IMAD.MOV R19, RZ, RZ, -R19 ;  /* 0x000000ffff137224 */ /* 0x000fc800078e0a13 */
[----:B------:R-:W-:Y:S01]  /*10c20*/  IMAD R29, R0, R19, R29 ;  /* 0x00000013001d7224 */ /* 0x000fe200078e021d */
[----:B------:R-:W-:Y:S01]  /*10c30*/  IABS R11, R6 ;  /* 0x00000006000b7213 */ /* 0x000fe20000000000 */
[----:B------:R-:W-:-:S03]  /*10c40*/  @!P4 IMAD.IADD R21, R21, 0x1, -R0 ;  /* 0x000000011515c824 */ /* 0x000fc600078e0a00 */
[----:B------:R-:W-:Y:S01]  /*10c50*/  ISETP.GT.U32.AND P4, PT, R0, R29, PT ;  /* 0x0000001d0000720c */ /* 0x000fe20003f84070 */
[--C-:B------:R-:W-:Y:S01]  /*10c60*/  @!P0 IMAD.IADD R8, R8, 0x1, -R0.reuse ;  /* 0x0000000108088824 */ /* 0x100fe200078e0a00 */
[----:B------:R-:W-:Y:S01]  /*10c70*/  ISETP.GT.U32.AND P0, PT, R0, R26, PT ;  /* 0x0000001a0000720c */ /* 0x000fe20003f04070 */
[----:B------:R-:W-:Y:S02]  /*10c80*/  @!P6 IMAD.IADD R25, R25, 0x1, -R0 ;  /* 0x000000011919e824 */ /* 0x000fe400078e0a00 */
[----:B-1----:R-:W-:Y:S01]  /*10c90*/  IMAD.HI.U32 R14, R3, R11, RZ ;  /* 0x0000000b030e7227 */ /* 0x002fe200078e00ff */
[----:B------:R-:W-:-:S03]  /*10ca0*/  IABS R12, R7 ;  /* 0x00000007000c7213 */ /* 0x000fc60000000000 */
[----:B------:R-:W-:Y:S01]  /*10cb0*/  @!P2 IMAD.MOV R25, RZ, RZ, -R25 ;  /* 0x000000ffff19a224 */ /* 0x000fe200078e0a19 */
[----:B------:R-:W-:Y:S01]  /*10cc0*/  ISETP.GE.AND P2, PT, R27, RZ, PT ;  /* 0x000000ff1b00720c */ /* 0x000fe20003f46270 */
[----:B------:R-:W-:Y:S01]  /*10cd0*/  IMAD.MOV R14, RZ, RZ, -R14 ;  /* 0x000000ffff0e7224 */ /* 0x000fe200078e0a0e */
[----:B------:R-:W0:Y:S01]  /*10ce0*/  S2R R27, SR_TID.X ;  /* 0x00000000001b7919 */ /* 0x000e220000002100 */
[----:B------:R-:W-:Y:S01]  /*10cf0*/  IABS R16, R2 ;  /* 0x0000000200107213 */ /* 0x000fe20000000000 */
[----:B------:R-:W-:Y:S02]  /*10d00*/  @!P4 IMAD.IADD R29, R29, 0x1, -R0 ;  /* 0x000000011d1dc824 */ /* 0x000fe400078e0a00 */
[C---:B------:R-:W-:Y:S02]  /*10d10*/  IMAD R11, R0.reuse, R14, R11 ;  /* 0x0000000e000b7224 */ /* 0x040fe400078e020b */
[----:B------:R-:W-:Y:S01]  /*10d20*/  IMAD.MOV.U32 R19, RZ, RZ, R12 ;  /* 0x000000ffff137224 */ /* 0x000fe200078e000c */
[C---:B------:R-:W-:Y:S01]  /*10d30*/  ISETP.GT.U32.AND P4, PT, R0.reuse, R29, PT ;  /* 0x0000001d0000720c */ /* 0x040fe20003f84070 */
[----:B------:R-:W-:Y:S01]  /*10d40*/  @!P5 IMAD.MOV R24, RZ, RZ, -R24 ;  /* 0x000000ffff18d224 */ /* 0x000fe200078e0a18 */
[----:B------:R-:W-:Y:S01]  /*10d50*/  ISETP.GT.U32.AND P5, PT, R0, R8, PT ;  /* 0x000000080000720c */ /* 0x000fe20003fa4070 */
[----:B------:R-:W-:Y:S01]  /*10d60*/  @!P0 IMAD.IADD R26, R26, 0x1, -R0 ;  /* 0x000000011a1a8824 */ /* 0x000fe200078e0a00 */
[----:B------:R-:W-:Y:S01]  /*10d70*/  ISETP.GT.U32.AND P0, PT, R0, R11, PT ;  /* 0x0000000b0000720c */ /* 0x000fe20003f04070 */
[----:B------:R-:W-:Y:S01]  /*10d80*/  IMAD.HI.U32 R12, R3, R16, RZ ;  /* 0x00000010030c7227 */ /* 0x000fe200078e00ff */
[----:B------:R-:W-:-:S03]  /*10d90*/  ISETP.GE.AND P6, PT, R13, RZ, PT ;  /* 0x000000ff0d00720c */ /* 0x000fc60003fc6270 */
[----:B------:R-:W-:-:S04]  /*10da0*/  IMAD.HI.U32 R3, R3, R19, RZ ;  /* 0x0000001303037227 */ /* 0x000fc800078e00ff */
[----:B------:R-:W-:Y:S02]  /*10db0*/  IMAD.MOV R3, RZ, RZ, -R3 ;  /* 0x000000ffff037224 */ /* 0x000fe400078e0a03 */
[----:B------:R-:W-:Y:S01]  /*10dc0*/  @!P1 IMAD.MOV R23, RZ, RZ, -R23 ;  /* 0x000000ffff179224 */ /* 0x000fe200078e0a17 */
[C---:B------:R-:W-:Y:S01]  /*10dd0*/  ISETP.GT.U32.AND P1, PT, R0.reuse, R4, PT ;  /* 0x000000040000720c */ /* 0x040fe20003f24070 */
[----:B------:R-:W-:Y:S02]  /*10de0*/  IMAD R19, R0, R3, R19 ;  /* 0x0000000300137224 */ /* 0x000fe400078e0213 */
[--C-:B------:R-:W-:Y:S01]  /*10df0*/  @!P5 IMAD.IADD R8, R8, 0x1, -R0.reuse ;  /* 0x000000010808d824 */ /* 0x100fe200078e0a00 */
[----:B------:R-:W-:Y:S01]  /*10e00*/  ISETP.GE.AND P5, PT, R28, RZ, PT ;  /* 0x000000ff1c00720c */ /* 0x000fe20003fa6270 */
[--C-:B------:R-:W-:Y:S01]  /*10e10*/  @!P4 IMAD.IADD R29, R29, 0x1, -R0.reuse ;  /* 0x000000011d1dc824 */ /* 0x100fe200078e0a00 */
[----:B------:R-:W-:Y:S01]  /*10e20*/  ISETP.GT.U32.AND P4, PT, R0, R19, PT ;  /* 0x000000130000720c */ /* 0x000fe20003f84070 */
[----:B------:R-:W-:-:S02]  /*10e30*/  @!P0 IMAD.IADD R11, R11, 0x1, -R0 ;  /* 0x000000010b0b8824 */ /* 0x000fc400078e0a00 */
[----:B------:R-:W-:-:S03]  /*10e40*/  @!P6 IMAD.MOV R26, RZ, RZ, -R26 ;  /* 0x000000ffff1ae224 */ /* 0x000fc600078e0a1a */
[----:B------:R-:W-:Y:S01]  /*10e50*/  ISETP.GT.U32.AND P6, PT, R0, R11, PT ;  /* 0x0000000b0000720c */ /* 0x000fe20003fc4070 */
[----:B------:R-:W-:Y:S01]  /*10e60*/  @!P3 IMAD.MOV R22, RZ, RZ, -R22 ;  /* 0x000000ffff16b224 */ /* 0x000fe200078e0a16 */
[----:B------:R-:W-:Y:S01]  /*10e70*/  STL [R1+0x2e44], R18 ;  /* 0x002e441201007387 */ /* 0x000fe20000100800 */
[----:B------:R-:W-:Y:S01]  /*10e80*/  IMAD.MOV R12, RZ, RZ, -R12 ;  /* 0x000000ffff0c7224 */ /* 0x000fe200078e0a0c */
[----:B0-----:R-:W-:Y:S01]  /*10e90*/  LOP3.LUT R3, R27, 0x7, RZ, 0xc0, !PT ;  /* 0x000000071b037812 */ /* 0x001fe200078ec0ff */
[----:B------:R-:W-:Y:S01]  /*10ea0*/  @!P1 IMAD.IADD R4, R4, 0x1, -R0 ;  /* 0x0000000104049824 */ /* 0x000fe200078e0a00 */
[----:B------:R-:W-:Y:S01]  /*10eb0*/  STL [R1+0x2e48], R20 ;  /* 0x002e481401007387 */ /* 0x000fe20000100800 */
[----:B------:R-:W-:Y:S01]  /*10ec0*/  ISETP.GE.AND P0, PT, R9, RZ, PT ;  /* 0x000000ff0900720c */ /* 0x000fe20003f06270 */
[----:B------:R-:W-:Y:S02]  /*10ed0*/  IMAD R16, R0, R12, R16 ;  /* 0x0000000c00107224 */ /* 0x000fe400078e0210 */
[----:B------:R-:W-:Y:S01]  /*10ee0*/  STL [R1+0x2e4c], R22 ;  /* 0x002e4c1601007387 */ /* 0x000fe20000100800 */
[----:B------:R-:W-:Y:S01]  /*10ef0*/  @!P4 IMAD.IADD R19, R19, 0x1, -R0 ;  /* 0x000000011313c824 */ /* 0x000fe200078e0a00 */
[----:B------:R-:W-:Y:S01]  /*10f00*/  ISETP.GE.AND P4, PT, R6, RZ, PT ;  /* 0x000000ff0600720c */ /* 0x000fe20003f86270 */
[----:B------:R-:W-:Y:S01]  /*10f10*/  @!P5 IMAD.MOV R4, RZ, RZ, -R4 ;  /* 0x000000ffff04d224 */ /* 0x000fe200078e0a04 */
[----:B------:R-:W-:Y:S01]  /*10f20*/  STL [R1+0x2e50], R23 ;  /* 0x002e501701007387 */ /* 0x000fe20000100800 */
[----:B------:R-:W-:-:S02]  /*10f30*/  IMAD.SHL.U32 R6, R27, 0x2, RZ ;  /* 0x000000021b067824 */ /* 0x000fc400078e00ff */
[----:B------:R-:W-:Y:S01]  /*10f40*/  IMAD R9, R3, 0x210, RZ ;  /* 0x0000021003097824 */ /* 0x000fe200078e02ff */
[----:B------:R-:W-:Y:S01]  /*10f50*/  STL [R1+0x2e54], R24 ;  /* 0x002e541801007387 */ /* 0x000fe20000100800 */
[----:B------:R-:W-:-:S03]  /*10f60*/  @!P6 IMAD.IADD R11, R11, 0x1, -R0 ;  /* 0x000000010b0be824 */ /* 0x000fc600078e0a00 */
[----:B------:R-:W-:Y:S01]  /*10f70*/  STL [R1+0x2da8], R28 ;  /* 0x002da81c01007387 */ /* 0x000fe20000100800 */
[----:B------:R-:W-:-:S03]  /*10f80*/  ISETP.GT.U32.AND P1, PT, R0, R16, PT ;  /* 0x000000100000720c */ /* 0x000fc60003f24070 */
[----:B------:R-:W-:Y:S01]  /*10f90*/  STL [R1+0x2e58], R25 ;  /* 0x002e581901007387 */ /* 0x000fe20000100800 */
[----:B------:R-:W-:Y:S01]  /*10fa0*/  ISETP.GE.AND P6, PT, R2, RZ, PT ;  /* 0x000000ff0200720c */ /* 0x000fe20003fc6270 */
[C---:B------:R-:W-:Y:S02]  /*10fb0*/  IMAD.SHL.U32 R2, R27.reuse, 0x100, RZ ;  /* 0x000001001b027824 */ /* 0x040fe400078e00ff */
[----:B------:R-:W-:Y:S01]  /*10fc0*/  STL [R1+0x2e5c], R26 ;  /* 0x002e5c1a01007387 */ /* 0x000fe20000100800 */
[----:B------:R-:W-:-:S03]  /*10fd0*/  LOP3.LUT R27, R27, 0x3f, RZ, 0xc0, !PT ;  /* 0x0000003f1b1b7812 */ /* 0x000fc600078ec0ff */
[----:B------:R0:W-:Y:S01]  /*10fe0*/  STL [R1+0x2e60], R4 ;  /* 0x002e600401007387 */ /* 0x0001e20000100800 */
[----:B------:R-:W-:Y:S02]  /*10ff0*/  @!P0 IMAD.MOV R8, RZ, RZ, -R8 ;  /* 0x000000ffff088224 */ /* 0x000fe400078e0a08 */
[----:B0-----:R-:W-:Y:S01]  /*11000*/  IMAD R4, R3, 0x90, RZ ;  /* 0x0000009003047824 */ /* 0x001fe200078e02ff */
[----:B------:R-:W-:-:S04]  /*11010*/  LOP3.LUT R3, R9, 0x10, R6, 0x78, !PT ;  /* 0x0000001009037812 */ /* 0x000fc800078e7806 */
[----:B------:R-:W-:Y:S02]  /*11020*/  LOP3.LUT R3, R3, 0x1000, R2, 0xf8, !PT ;  /* 0x0000100003037812 */ /* 0x000fe400078ef802 */
[----:B------:R-:W-:Y:S01]  /*11030*/  LOP3.LUT R4, R4, 0x30, R6, 0x78, !PT ;  /* 0x0000003004047812 */ /* 0x000fe200078e7806 */
[----:B------:R-:W-:Y:S02]  /*11040*/  IMAD R4, R27, UR6, RZ ;  /* 0x000000061b047c24 */ /* 0x000fe4000f8e02ff */
[----:B------:R-:W-:Y:S01]  /*11050*/  STL [R1+0x2dac], R3 ;  /* 0x002dac0301007387 */ /* 0x000fe20000100800 */
[----:B------:R-:W-:Y:S01]  /*11060*/  ISETP.GT.U32.AND P3, PT, R0, R21, PT ;  /* 0x000000150000720c */ /* 0x000fe20003f64070 */
[----:B------:R-:W-:Y:S02]  /*11070*/  @!P1 IMAD.IADD R16, R16, 0x1, -R0 ;  /* 0x0000000110109824 */ /* 0x000fe400078e0a00 */
[----:B------:R-:W-:Y:S04]  /*11080*/  STL [R1+0x2e64], R8 ;  /* 0x002e640801007387 */ /* 0x000fe80000100800 */
[----:B------:R0:W-:Y:S04]  /*11090*/  STL [R1+0x438], R4 ;  /* 0x0004380401007387 */ /* 0x0001e80000100800 */
[----:B------:R-:W0:Y:S01]  /*110a0*/  LDL.LU R22, [R1+0x4a8] ;  /* 0x0004a80001167983 */ /* 0x000e220000300800 */
[----:B------:R-:W-:-:S03]  /*110b0*/  ISETP.GT.U32.AND P1, PT, R0, R16, PT ;  /* 0x000000100000720c */ /* 0x000fc60003f24070 */
[----:B------:R-:W2:Y:S04]  /*110c0*/  LDL.LU R20, [R1+0x4a4] ;  /* 0x0004a40001147983 */ /* 0x000ea80000300800 */
[----:B------:R-:W3:Y:S04]  /*110d0*/  LDL.LU R18, [R1+0x4a0] ;  /* 0x0004a00001127983 */ /* 0x000ee80000300800 */
[----:B------:R-:W4:Y:S04]  /*110e0*/  LDL.LU R17, [R1+0x49c] ;  /* 0x00049c0001117983 */ /* 0x000f280000300800 */
[----:B------:R-:W4:Y:S04]  /*110f0*/  LDL.LU R15, [R1+0x490] ;  /* 0x00049000010f7983 */ /* 0x000f280000300800 */
[----:B------:R-:W4:Y:S01]  /*11100*/  LDL.LU R14, [R1+0x488] ;  /* 0x00048800010e7983 */ /* 0x000f220000300800 */
[----:B------:R-:W-:Y:S01]  /*11110*/  @!P3 IMAD.IADD R21, R21, 0x1, -R0 ;  /* 0x000000011515b824 */ /* 0x000fe200078e0a00 */
[----:B------:R-:W-:-:S02]  /*11120*/  ISETP.GE.AND P3, PT, R10, RZ, PT ;  /* 0x000000ff0a00720c */ /* 0x000fc40003f66270 */
[----:B------:R-:W4:Y:S04]  /*11130*/  LDL.LU R13, [R1+0x484] ;  /* 0x00048400010d7983 */ /* 0x000f280000300800 */
[----:B------:R-:W4:Y:S01]  /*11140*/  LDL.LU R12, [R1+0x47c] ;  /* 0x00047c00010c7983 */ /* 0x000f220000300800 */
[----:B------:R-:W-:-:S03]  /*11150*/  @!P1 IMAD.IADD R16, R16, 0x1, -R0 ;  /* 0x0000000110109824 */ /* 0x000fc600078e0a00 */
[----:B------:R-:W4:Y:S01]  /*11160*/  LDL.LU R10, [R1+0x474] ;  /* 0x00047400010a7983 */ /* 0x000f220000300800 */
[----:B------:R-:W-:-:S03]  /*11170*/  ISETP.GE.AND P1, PT, R7, RZ, PT ;  /* 0x000000ff0700720c */ /* 0x000fc60003f26270 */
[----:B------:R-:W4:Y:S04]  /*11180*/  LDL.LU R9, [R1+0x468] ;  /* 0x0004680001097983 */ /* 0x000f280000300800 */
[----:B------:R-:W4:Y:S04]  /*11190*/  LDL.LU R7, [R1+0x28] ;  /* 0x0000280001077983 */ /* 0x000f280000300800 */
[----:B------:R-:W4:Y:S01]  /*111a0*/  LDL.LU R6, [R1+0x24] ;  /* 0x0000240001067983 */ /* 0x000f220000300800 */
[----:B------:R-:W-:Y:S01]  /*111b0*/  ISETP.GT.U32.AND P5, PT, R0, R19, PT ;  /* 0x000000130000720c */ /* 0x000fe20003fa4070 */
[----:B------:R-:W-:Y:S01]  /*111c0*/  @!P2 IMAD.MOV R29, RZ, RZ, -R29 ;  /* 0x000000ffff1da224 */ /* 0x000fe200078e0a1d */
[----:B------:R-:W-:Y:S01]  /*111d0*/  ISETP.NE.AND P0, PT, R5, RZ, PT ;  /* 0x000000ff0500720c */ /* 0x000fe20003f05270 */
[----:B------:R-:W-:Y:S01]  /*111e0*/  @!P4 IMAD.MOV R11, RZ, RZ, -R11 ;  /* 0x000000ffff0bc224 */ /* 0x000fe200078e0a0b */
[----:B------:R-:W-:Y:S01]  /*111f0*/  LOP3.LUT R5, RZ, R5, RZ, 0x33, !PT ;  /* 0x00000005ff057212 */ /* 0x000fe200078e33ff */
[----:B------:R-:W4:Y:S01]  /*11200*/  LDL.LU R2, [R1+0x464] ;  /* 0x0004640001027983 */ /* 0x000f220000300800 */
[----:B------:R-:W-:-:S02]  /*11210*/  @!P6 IMAD.MOV R16, RZ, RZ, -R16 ;  /* 0x000000ffff10e224 */ /* 0x000fc400078e0a10 */
[----:B------:R-:W-:Y:S01]  /*11220*/  @!P3 IMAD.MOV R21, RZ, RZ, -R21 ;  /* 0x000000ffff15b224 */ /* 0x000fe200078e0a15 */
[----:B------:R-:W4:Y:S04]  /*11230*/  LDL.LU R27, [R1+0x460] ;  /* 0x00046000011b7983 */ /* 0x000f280000300800 */
[----:B------:R-:W-:Y:S01]  /*11240*/  @!P5 IMAD.IADD R19, R19, 0x1, -R0 ;  /* 0x000000011313d824 */ /* 0x000fe200078e0a00 */
[----:B------:R-:W-:-:S03]  /*11250*/  LEA R0, P5, R4, UR10, 0x1 ;  /* 0x0000000a04007c11 */ /* 0x000fc6000f8a08ff */
[----:B------:R-:W-:Y:S02]  /*11260*/  @!P1 IMAD.MOV R19, RZ, RZ, -R19 ;  /* 0x000000ffff139224 */ /* 0x000fe400078e0a13 */
[----:B------:R2:W-:Y:S04]  /*11270*/  STL [R1+0x2e08], R0 ;  /* 0x002e080001007387 */ /* 0x0005e80000100800 */
[----:B------:R-:W-:Y:S04]  /*11280*/  STL [R1+0x2e68], R29 ;  /* 0x002e681d01007387 */ /* 0x000fe80000100800 */
[----:B------:R-:W-:Y:S04]  /*11290*/  STL [R1+0x2e6c], R11 ;  /* 0x002e6c0b01007387 */ /* 0x000fe80000100800 */
[----:B------:R-:W-:Y:S04]  /*112a0*/  STL [R1+0x2e70], R16 ;  /* 0x002e701001007387 */ /* 0x000fe80000100800 */
[----:B------:R-:W-:Y:S04]  /*112b0*/  STL [R1+0x2e74], R19 ;  /* 0x002e741301007387 */ /* 0x000fe80000100800 */
[----:B------:R-:W-:Y:S01]  /*112c0*/  STL [R1+0x2e78], R21 ;  /* 0x002e781501007387 */ /* 0x000fe20000100800 */
[----:B0-----:R-:W-:-:S02]  /*112d0*/  SEL R4, R5, R22, !P0 ;  /* 0x0000001605047207 */ /* 0x001fc40004000000 */
[----:B--2---:R-:W-:-:S03]  /*112e0*/  SEL R0, R5, R20, !P0 ;  /* 0x0000001405007207 */ /* 0x004fc60004000000 */
[----:B------:R4:W-:Y:S01]  /*112f0*/  STL [R1+0x54], R4 ;  /* 0x0000540401007387 */ /* 0x0009e20000100800 */
[----:B---3--:R-:W-:-:S03]  /*11300*/  SEL R3, R5, R18, !P0 ;  /* 0x0000001205037207 */ /* 0x008fc60004000000 */
[----:B------:R0:W-:Y:S04]  /*11310*/  STL [R1+0x50], R0 ;  /* 0x0000500001007387 */ /* 0x0001e80000100800 */
[----:B------:R1:W-:Y:S01]  /*11320*/  STL [R1+0x4c], R3 ;  /* 0x00004c0301007387 */ /* 0x0003e20000100800 */
[C---:B----4-:R-:W-:Y:S02]  /*11330*/  SEL R4, R5.reuse, R17, !P0 ;  /* 0x0000001105047207 */ /* 0x050fe40004000000 */
[----:B0-----:R-:W-:-:S03]  /*11340*/  SEL R0, R5, R15, !P0 ;  /* 0x0000000f05007207 */ /* 0x001fc60004000000 */
[----:B------:R0:W-:Y:S01]  /*11350*/  STL [R1+0x48], R4 ;  /* 0x0000480401007387 */ /* 0x0001e20000100800 */
[----:B-1----:R-:W-:-:S03]  /*11360*/  SEL R3, R5, R14, !P0 ;  /* 0x0000000e05037207 */ /* 0x002fc60004000000 */
[----:B------:R1:W-:Y:S04]  /*11370*/  STL [R1+0x44], R0 ;  /* 0x0000440001007387 */ /* 0x0003e80000100800 */
[----:B------:R2:W-:Y:S01]  /*11380*/  STL [R1+0x40], R3 ;  /* 0x0000400301007387 */ /* 0x0005e20000100800 */
[C---:B0-----:R-:W-:Y:S02]  /*11390*/  SEL R4, R5.reuse, R13, !P0 ;  /* 0x0000000d05047207 */ /* 0x041fe40004000000 */
[----:B-1----:R-:W-:-:S03]  /*113a0*/  SEL R0, R5, R12, !P0 ;  /* 0x0000000c05007207 */ /* 0x002fc60004000000 */
[----:B------:R0:W-:Y:S01]  /*113b0*/  STL [R1+0x3c], R4 ;  /* 0x00003c0401007387 */ /* 0x0001e20000100800 */
[----:B--2---:R-:W-:-:S03]  /*113c0*/  SEL R3, R5, R10, !P0 ;  /* 0x0000000a05037207 */ /* 0x004fc60004000000 */
[----:B------:R1:W-:Y:S04]  /*113d0*/  STL [R1+0x34], R0 ;  /* 0x0000340001007387 */ /* 0x0003e80000100800 */
[----:B------:R2:W-:Y:S01]  /*113e0*/  STL [R1+0x30], R3 ;  /* 0x0000300301007387 */ /* 0x0005e20000100800 */
[C---:B0-----:R-:W-:Y:S02]  /*113f0*/  SEL R4, R5.reuse, R9, !P0 ;  /* 0x0000000905047207 */ /* 0x041fe40004000000 */
[----:B-1----:R-:W-:-:S03]  /*11400*/  SEL R0, R5, R7, !P0 ;  /* 0x0000000705007207 */ /* 0x002fc60004000000 */
[----:B------:R-:W-:Y:S01]  /*11410*/  STL [R1+0x2c], R4 ;  /* 0x00002c0401007387 */ /* 0x000fe20000100800 */
[----:B--2---:R-:W-:-:S03]  /*11420*/  SEL R3, R5, R6, !P0 ;  /* 0x0000000605037207 */ /* 0x004fc60004000000 */
[----:B------:R0:W-:Y:S04]  /*11430*/  STL [R1+0x28], R0 ;  /* 0x0000280001007387 */ /* 0x0001e80000100800 */
[----:B------:R-:W-:Y:S04]  /*11440*/  STL [R1+0x24], R3 ;  /* 0x0000240301007387 */ /* 0x000fe80000100800 */
[----:B------:R-:W2:Y:S01]  /*11450*/  LDL.LU R21, [R1+0x454] ;  /* 0x0004540001157983 */ /* 0x000ea20000300800 */
[C---:B------:R-:W-:Y:S02]  /*11460*/  SEL R2, R5.reuse, R2, !P0 ;  /* 0x0000000205027207 */ /* 0x040fe40004000000 */
[----:B0-----:R-:W-:-:S03]  /*11470*/  SEL R0, R5, R27, !P0 ;  /* 0x0000001b05007207 */ /* 0x001fc60004000000 */
[----:B------:R-:W-:Y:S04]  /*11480*/  STL [R1+0x20], R2 ;  /* 0x0000200201007387 */ /* 0x000fe80000100800 */
[----:B--2---:R0:W-:Y:S04]  /*11490*/  STL [R1+0x2ec4], R21 ;  /* 0x002ec41501007387 */ /* 0x0041e80000100800 */
[----:B------:R-:W-:Y:S04]  /*114a0*/  STL [R1+0x1c], R0 ;  /* 0x00001c0001007387 */ /* 0x000fe80000100800 */
[----:B0-----:R-:W2:Y:S04]  /*114b0*/  LDL.LU R21, [R1+0x10] ;  /* 0x0000100001157983 */ /* 0x001ea80000300800 */
[----:B--2---:R0:W-:Y:S04]  /*114c0*/  STL [R1+0x2ec8], R21 ;  /* 0x002ec81501007387 */ /* 0x0041e80000100800 */
[----:B0-----:R-:W2:Y:S04]  /*114d0*/  LDL.LU R21, [R1+0x458] ;  /* 0x0004580001157983 */ /* 0x001ea80000300800 */
[----:B--2---:R0:W-:Y:S04]  /*114e0*/  STL [R1+0x2ecc], R21 ;  /* 0x002ecc1501007387 */ /* 0x0041e80000100800 */
[----:B0-----:R-:W2:Y:S04]  /*114f0*/  LDL.LU R21, [R1+0x45c] ;  /* 0x00045c0001157983 */ /* 0x001ea80000300800 */
[----:B------:R-:W3:Y:S04]  /*11500*/  LDL.LU R19, [R1+0x450] ;  /* 0x0004500001137983 */ /* 0x000ee80000300800 */
[----:B------:R-:W4:Y:S04]  /*11510*/  LDL.LU R16, [R1+0x44c] ;  /* 0x00044c0001107983 */ /* 0x000f280000300800 */
[----:B------:R-:W3:Y:S04]  /*11520*/  LDL.LU R11, [R1+0x440] ;  /* 0x00044000010b7983 */ /* 0x000ee80000300800 */
        /* <DEDUP_REMOVED lines=23> */
[----:B------:R-:W3:Y:S01]  /*116a0*/  LDL.LU R27, [R1+0x3ac] ;  /* 0x0003ac00011b7983 */ /* 0x000ee20000300800 */
[----:B--2---:R-:W-:-:S05]  /*116b0*/  SEL R21, R5, R21, !P0 ;  /* 0x0000001505157207 */ /* 0x004fca0004000000 */
[----:B------:R0:W-:Y:S04]  /*116c0*/  STL [R1+0x18], R21 ;  /* 0x0000181501007387 */ /* 0x0001e80000100800 */
[----:B0-----:R-:W2:Y:S02]  /*116d0*/  LDL.LU R21, [R1+0x2ecc] ;  /* 0x002ecc0001157983 */ /* 0x001ea40000300800 */
[----:B--2---:R-:W-:-:S05]  /*116e0*/  SEL R21, R5, R21, !P0 ;  /* 0x0000001505157207 */ /* 0x004fca0004000000 */
[----:B------:R0:W-:Y:S04]  /*116f0*/  STL [R1+0x14], R21 ;  /* 0x0000141501007387 */ /* 0x0001e80000100800 */
[----:B0-----:R-:W2:Y:S02]  /*11700*/  LDL.LU R21, [R1+0x2ec8] ;  /* 0x002ec80001157983 */ /* 0x001ea40000300800 */
[----:B--2---:R-:W-:-:S05]  /*11710*/  SEL R21, R5, R21, !P0 ;  /* 0x0000001505157207 */ /* 0x004fca0004000000 */
[----:B------:R0:W-:Y:S04]  /*11720*/  STL [R1+0x10], R21 ;  /* 0x0000101501007387 */ /* 0x0001e80000100800 */
[----:B0-----:R-:W2:Y:S01]  /*11730*/  LDL.LU R21, [R1+0x2ec4] ;  /* 0x002ec40001157983 */ /* 0x001ea20000300800 */
[C---:B---3--:R-:W-:Y:S02]  /*11740*/  SEL R19, R5.reuse, R19, !P0 ;  /* 0x0000001305137207 */ /* 0x048fe40004000000 */
[C---:B------:R-:W-:Y:S02]  /*11750*/  SEL R3, R5.reuse, R3, !P0 ;  /* 0x0000000305037207 */ /* 0x040fe40004000000 */
[C---:B------:R-:W-:Y:S02]  /*11760*/  SEL R4, R5.reuse, R4, !P0 ;  /* 0x0000000405047207 */ /* 0x040fe40004000000 */
[----:B--2---:R-:W-:-:S05]  /*11770*/  SEL R21, R5, R21, !P0 ;  /* 0x0000001505157207 */ /* 0x004fca0004000000 */
[----:B------:R4:W-:Y:S04]  /*11780*/  STL [R1+0xc], R21 ;  /* 0x00000c1501007387 */ /* 0x0009e80000100800 */
[----:B------:R0:W-:Y:S01]  /*11790*/  STL [R1+0x8], R19 ;  /* 0x0000081301007387 */ /* 0x0001e20000100800 */
[C---:B----4-:R-:W-:Y:S02]  /*117a0*/  SEL R21, R5.reuse, R16, !P0 ;  /* 0x0000001005157207 */ /* 0x050fe40004000000 */
[C---:B------:R-:W-:Y:S02]  /*117b0*/  SEL R16, R5.reuse, R29, !P0 ;  /* 0x0000001d05107207 */ /* 0x040fe40004000000 */
[C---:B0-----:R-:W-:Y:S02]  /*117c0*/  SEL R19, R5.reuse, R11, !P0 ;  /* 0x0000000b05137207 */ /* 0x041fe40004000000 */
[C---:B------:R-:W-:Y:S01]  /*117d0*/  SEL R11, R5.reuse, R0, !P0 ;  /* 0x00000000050b7207 */ /* 0x040fe20004000000 */
[----:B------:R-:W-:Y:S01]  /*117e0*/  STL [R1+0x64], R21 ;  /* 0x0000641501007387 */ /* 0x000fe20000100800 */
[----:B------:R-:W-:-:S03]  /*117f0*/  SEL R0, R5, R8, !P0 ;  /* 0x0000000805007207 */ /* 0x000fc60004000000 */
[----:B------:R-:W-:Y:S04]  /*11800*/  STL [R1+0x70], R19 ;  /* 0x0000701301007387 */ /* 0x000fe80000100800 */
[----:B------:R-:W-:Y:S04]  /*11810*/  STL [R1+0xbc], R16 ;  /* 0x0000bc1001007387 */ /* 0x000fe80000100800 */
[----:B------:R-:W-:Y:S04]  /*11820*/  STL [R1+0xc4], R11 ;  /* 0x0000c40b01007387 */ /* 0x000fe80000100800 */
[----:B------:R0:W-:Y:S04]  /*11830*/  STL [R1+0xd4], R0 ;  /* 0x0000d40001007387 */ /* 0x0001e80000100800 */
[----:B------:R1:W-:Y:S01]  /*11840*/  STL [R1+0xdc], R3 ;  /* 0x0000dc0301007387 */ /* 0x0003e20000100800 */
        /* <DEDUP_REMOVED lines=567> */
[----:B------:R-:W3:Y:S01]  /*13bc0*/  LDL.LU R28, [R1] ;  /* 0x00000000011c7983 */ /* 0x000ee20000300800 */
        /* <DEDUP_REMOVED lines=10> */
[C---:B----4-:R-:W-:Y:S02]  /*13c70*/  SEL R16, R5.reuse, R16, !P0 ;  /* 0x0000001005107207 */ /* 0x050fe40004000000 */
[C---:B------:R-:W-:Y:S02]  /*13c80*/  SEL R11, R5.reuse, R11, !P0 ;  /* 0x0000000b050b7207 */ /* 0x040fe40004000000 */
[----:B------:R-:W-:-:S02]  /*13c90*/  SEL R29, R5, R29, !P0 ;  /* 0x0000001d051d7207 */ /* 0x000fc40004000000 */
[C---:B------:R-:W-:Y:S02]  /*13ca0*/  SEL R8, R5.reuse, R8, !P0 ;  /* 0x0000000805087207 */ /* 0x040fe40004000000 */
[C---:B------:R-:W-:Y:S02]  /*13cb0*/  SEL R4, R5.reuse, R4, !P0 ;  /* 0x0000000405047207 */ /* 0x040fe40004000000 */
[C---:B------:R-:W-:Y:S02]  /*13cc0*/  SEL R26, R5.reuse, R26, !P0 ;  /* 0x0000001a051a7207 */ /* 0x040fe40004000000 */
[C---:B------:R-:W-:Y:S02]  /*13cd0*/  SEL R25, R5.reuse, R25, !P0 ;  /* 0x0000001905197207 */ /* 0x040fe40004000000 */
        /* <DEDUP_REMOVED lines=16> */
[----:B--2---:R-:W-:-:S05]  /*13de0*/  SEL R21, R5, R21, !P0 ;  /* 0x0000001505157207 */ /* 0x004fca0004000000 */
[----:B------:R0:W-:Y:S04]  /*13df0*/  STL [R1+0x190], R21 ;  /* 0x0001901501007387 */ /* 0x0001e80000100800 */
[----:B0-----:R-:W2:Y:S04]  /*13e00*/  LDL.LU R21, [R1+0x2e78] ;  /* 0x002e780001157983 */ /* 0x001ea80000300800 */
[----:B------:R0:W-:Y:S04]  /*13e10*/  STL [R1+0x18c], R19 ;  /* 0x00018c1301007387 */ /* 0x0001e80000100800 */
[----:B0-----:R-:W3:Y:S04]  /*13e20*/  LDL.LU R19, [R1+0x2e74] ;  /* 0x002e740001137983 */ /* 0x001ee80000300800 */
[----:B------:R0:W-:Y:S04]  /*13e30*/  STL [R1+0x188], R16 ;  /* 0x0001881001007387 */ /* 0x0001e80000100800 */
[----:B0-----:R-:W4:Y:S04]  /*13e40*/  LDL.LU R16, [R1+0x2e70] ;  /* 0x002e700001107983 */ /* 0x001f280000300800 */
[----:B------:R0:W-:Y:S04]  /*13e50*/  STL [R1+0x184], R11 ;  /* 0x0001840b01007387 */ /* 0x0001e80000100800 */
[----:B0-----:R-:W2:Y:S04]  /*13e60*/  LDL.LU R11, [R1+0x2e6c] ;  /* 0x002e6c00010b7983 */ /* 0x001ea80000300800 */
[----:B------:R0:W-:Y:S04]  /*13e70*/  STL [R1+0x17c], R29 ;  /* 0x00017c1d01007387 */ /* 0x0001e80000100800 */
[----:B0-----:R-:W2:Y:S04]  /*13e80*/  LDL.LU R29, [R1+0x2e68] ;  /* 0x002e6800011d7983 */ /* 0x001ea80000300800 */
[----:B------:R0:W-:Y:S04]  /*13e90*/  STL [R1+0x178], R8 ;  /* 0x0001780801007387 */ /* 0x0001e80000100800 */
[----:B0-----:R-:W2:Y:S04]  /*13ea0*/  LDL.LU R8, [R1+0x2e64] ;  /* 0x002e640001087983 */ /* 0x001ea80000300800 */
[----:B------:R0:W-:Y:S04]  /*13eb0*/  STL [R1+0x170], R4 ;  /* 0x0001700401007387 */ /* 0x0001e80000100800 */
[----:B0-----:R-:W2:Y:S04]  /*13ec0*/  LDL.LU R4, [R1+0x2e60] ;  /* 0x002e600001047983 */ /* 0x001ea80000300800 */
[----:B------:R0:W-:Y:S04]  /*13ed0*/  STL [R1+0x16c], R26 ;  /* 0x00016c1a01007387 */ /* 0x0001e80000100800 */
[----:B0-----:R-:W3:Y:S04]  /*13ee0*/  LDL.LU R26, [R1+0x2e5c] ;  /* 0x002e5c00011a7983 */ /* 0x001ee80000300800 */
        /* <DEDUP_REMOVED lines=31> */
[----:B0-----:R-:W4:Y:S04]  /*140e0*/  LDL.LU R2, [R1+0x2e1c] ;  /* 0x002e1c0001027983 */ /* 0x001f280000300800 */
[----:B------:R0:W-:Y:S04]  /*140f0*/  STL [R1+0x114], R27 ;  /* 0x0001141b01007387 */ /* 0x0001e80000100800 */
[----:B0-----:R-:W4:Y:S01]  /*14100*/  LDL.LU R27, [R1+0x2e18] ;  /* 0x002e1800011b7983 */ /* 0x001f220000300800 */
[----:B------:R-:W-:-:S05]  /*14110*/  SEL R0, R5, R0, !P0 ;  /* 0x0000000005007207 */ /* 0x000fca0004000000 */
[----:B------:R0:W-:Y:S02]  /*14120*/  STL [R1+0x10c], R0 ;  /* 0x00010c0001007387 */ /* 0x0001e40000100800 */
[C---:B0-----:R-:W-:Y:S02]  /*14130*/  SEL R0, R5.reuse, R3, !P0 ;  /* 0x0000000305007207 */ /* 0x041fe40004000000 */
[----:B------:R-:W-:-:S03]  /*14140*/  SEL R3, R5, R28, !P0 ;  /* 0x0000001c05037207 */ /* 0x000fc60004000000 */
[----:B------:R-:W-:Y:S04]  /*14150*/  STL [R1+0x108], R0 ;  /* 0x0001080001007387 */ /* 0x000fe80000100800 */
[----:B------:R3:W-:Y:S01]  /*14160*/  STL [R1+0x100], R3 ;  /* 0x0001000301007387 */ /* 0x0007e20000100800 */
[C---:B--2---:R-:W-:Y:S02]  /*14170*/  SEL R4, R5.reuse, R4, !P0 ;  /* 0x0000000405047207 */ /* 0x044fe40004000000 */
[C---:B---3--:R-:W-:Y:S02]  /*14180*/  SEL R3, R5.reuse, R6, !P0 ;  /* 0x0000000605037207 */ /* 0x048fe40004000000 */
[C---:B----4-:R-:W-:Y:S02]  /*14190*/  SEL R0, R5.reuse, R2, !P0 ;  /* 0x0000000205007207 */ /* 0x050fe40004000000 */
[----:B------:R-:W-:-:S02]  /*141a0*/  SEL R2, R5, R7, !P0 ;  /* 0x0000000705027207 */ /* 0x000fc40004000000 */
[----:B------:R-:W-:-:S05]  /*141b0*/  SEL R27, R5, R27, !P0 ;  /* 0x0000001b051b7207 */ /* 0x000fca0004000000 */
[----:B------:R-:W-:Y:S04]  /*141c0*/  STL [R1+0xfc], R27 ;  /* 0x0000fc1b01007387 */ /* 0x000fe80000100800 */
[----:B------:R0:W-:Y:S04]  /*141d0*/  STL [R1+0xf8], R0 ;  /* 0x0000f80001007387 */ /* 0x0001e80000100800 */
[----:B------:R1:W-:Y:S01]  /*141e0*/  STL [R1+0xf4], R3 ;  /* 0x0000f40301007387 */ /* 0x0003e20000100800 */
[----:B0-----:R-:W-:-:S03]  /*141f0*/  SEL R0, R5, R9, !P0 ;  /* 0x0000000905007207 */ /* 0x001fc60004000000 */
[----:B------:R0:W-:Y:S01]  /*14200*/  STL [R1+0xf0], R2 ;  /* 0x0000f00201007387 */ /* 0x0001e20000100800 */
[----:B-1----:R-:W-:-:S03]  /*14210*/  SEL R3, R5, R10, !P0 ;  /* 0x0000000a05037207 */ /* 0x002fc60004000000 */
[----:B------:R1:W-:Y:S01]  /*14220*/  STL [R1+0xec], R0 ;  /* 0x0000ec0001007387 */ /* 0x0003e20000100800 */
[----:B0-----:R-:W-:-:S03]  /*14230*/  SEL R2, R5, R12, !P0 ;  /* 0x0000000c05027207 */ /* 0x001fc60004000000 */
[----:B------:R0:W-:Y:S01]  /*14240*/  STL [R1+0xe8], R3 ;  /* 0x0000e80301007387 */ /* 0x0001e20000100800 */
[----:B-1----:R-:W-:-:S03]  /*14250*/  SEL R0, R5, R13, !P0 ;  /* 0x0000000d05007207 */ /* 0x002fc60004000000 */
[----:B------:R1:W-:Y:S01]  /*14260*/  STL [R1+0xe4], R2 ;  /* 0x0000e40201007387 */ /* 0x0003e20000100800 */
[C---:B------:R-:W-:Y:S02]  /*14270*/  SEL R6, R5.reuse, R17, !P0 ;  /* 0x0000001105067207 */ /* 0x040fe40004000000 */
[C---:B0-----:R-:W-:Y:S01]  /*14280*/  SEL R3, R5.reuse, R14, !P0 ;  /* 0x0000000e05037207 */ /* 0x041fe20004000000 */
[----:B-1----:R-:W2:Y:S04]  /*14290*/  LDL.LU R2, [R1+0x438] ;  /* 0x0004380001027983 */ /* 0x002ea80000300800 */
[----:B------:R0:W-:Y:S04]  /*142a0*/  STL [R1+0xe0], R0 ;  /* 0x0000e00001007387 */ /* 0x0001e80000100800 */
[----:B------:R1:W-:Y:S01]  /*142b0*/  STL [R1+0xd8], R3 ;  /* 0x0000d80301007387 */ /* 0x0003e20000100800 */
[----:B0-----:R-:W-:-:S02]  /*142c0*/  SEL R0, R5, R15, !P0 ;  /* 0x0000000f05007207 */ /* 0x001fc40004000000 */
[----:B-1----:R-:W-:-:S03]  /*142d0*/  SEL R3, R5, R18, !P0 ;  /* 0x0000001205037207 */ /* 0x002fc60004000000 */
[----:B------:R0:W-:Y:S04]  /*142e0*/  STL [R1+0xd0], R0 ;  /* 0x0000d00001007387 */ /* 0x0001e80000100800 */
[----:B------:R1:W-:Y:S04]  /*142f0*/  STL [R1+0xcc], R6 ;  /* 0x0000cc0601007387 */ /* 0x0003e80000100800 */
[----:B------:R-:W3:Y:S01]  /*14300*/  LDL.LU R15, [R1+0x5f8] ;  /* 0x0005f800010f7983 */ /* 0x000ee20000300800 */
[----:B0-----:R-:W-:-:S03]  /*14310*/  SEL R0, R5, R20, !P0 ;  /* 0x0000001405007207 */ /* 0x001fc60004000000 */
[----:B------:R0:W-:Y:S01]  /*14320*/  STL [R1+0xc8], R3 ;  /* 0x0000c80301007387 */ /* 0x0001e20000100800 */
[----:B-1----:R-:W-:-:S03]  /*14330*/  SEL R6, R5, R23, !P0 ;  /* 0x0000001705067207 */ /* 0x002fc60004000000 */
[----:B------:R-:W4:Y:S01]  /*14340*/  LDL.LU R28, [R1+0x5f4] ;  /* 0x0005f400011c7983 */ /* 0x000f220000300800 */
[----:B0-----:R-:W-:-:S03]  /*14350*/  SEL R3, R5, R22, !P0 ;  /* 0x0000001605037207 */ /* 0x001fc60004000000 */
[----:B------:R0:W-:Y:S04]  /*14360*/  STL [R1+0xc0], R0 ;  /* 0x0000c00001007387 */ /* 0x0001e80000100800 */
[----:B------:R1:W-:Y:S01]  /*14370*/  STL [R1+0xb8], R3 ;  /* 0x0000b80301007387 */ /* 0x0003e20000100800 */
[----:B0-----:R-:W-:-:S03]  /*14380*/  SEL R0, R5, R24, !P0 ;  /* 0x0000001805007207 */ /* 0x001fc60004000000 */
[----:B-1----:R-:W4:Y:S04]  /*14390*/  LDL.LU R3, [R1+0x5f0] ;  /* 0x0005f00001037983 */ /* 0x002f280000300800 */
[----:B------:R-:W-:Y:S04]  /*143a0*/  STL [R1+0xb0], R6 ;  /* 0x0000b00601007387 */ /* 0x000fe80000100800 */
[----:B------:R-:W4:Y:S04]  /*143b0*/  LDL.LU R27, [R1+0x5ec] ;  /* 0x0005ec00011b7983 */ /* 0x000f280000300800 */
[----:B------:R0:W-:Y:S04]  /*143c0*/  STL [R1+0xa8], R0 ;  /* 0x0000a80001007387 */ /* 0x0001e80000100800 */
[----:B------:R-:W4:Y:S04]  /*143d0*/  LDL.LU R22, [R1+0x54] ;  /* 0x0000540001167983 */ /* 0x000f280000300800 */
[----:B------:R-:W4:Y:S01]  /*143e0*/  LDL.LU R18, [R1+0x50] ;  /* 0x0000500001127983 */ /* 0x000f220000300800 */
[----:B0-----:R-:W-:-:S05]  /*143f0*/  SEL R0, R5, R25, !P0 ;  /* 0x0000001905007207 */ /* 0x001fca0004000000 */
[----:B------:R0:W-:Y:S04]  /*14400*/  STL [R1+0xa0], R0 ;  /* 0x0000a00001007387 */ /* 0x0001e80000100800 */
[----:B------:R-:W4:Y:S01]  /*14410*/  LDL.LU R6, [R1+0x4c] ;  /* 0x00004c0001067983 */ /* 0x000f220000300800 */
[----:B0-----:R-:W-:-:S05]  /*14420*/  SEL R0, R5, R26, !P0 ;  /* 0x0000001a05007207 */ /* 0x001fca0004000000 */
[----:B------:R0:W-:Y:S04]  /*14430*/  STL [R1+0x98], R0 ;  /* 0x0000980001007387 */ /* 0x0001e80000100800 */
[----:B------:R1:W-:Y:S04]  /*14440*/  STL [R1+0x90], R4 ;  /* 0x0000900401007387 */ /* 0x0003e80000100800 */
[----:B------:R-:W4:Y:S01]  /*14450*/  LDL.LU R7, [R1+0x48] ;  /* 0x0000480001077983 */ /* 0x000f220000300800 */
[C---:B0-----:R-:W-:Y:S02]  /*14460*/  SEL R0, R5.reuse, R8, !P0 ;  /* 0x0000000805007207 */ /* 0x041fe40004000000 */
[----:B-1----:R-:W-:-:S03]  /*14470*/  SEL R4, R5, R29, !P0 ;  /* 0x0000001d05047207 */ /* 0x002fc60004000000 */
[----:B------:R0:W-:Y:S04]  /*14480*/  STL [R1+0x8c], R0 ;  /* 0x00008c0001007387 */ /* 0x0001e80000100800 */
[----:B------:R-:W4:Y:S01]  /*14490*/  LDL.LU R20, [R1+0x44] ;  /* 0x0000440001147983 */ /* 0x000f220000300800 */
[----:B0-----:R-:W-:-:S03]  /*144a0*/  SEL R0, R5, R11, !P0 ;  /* 0x0000000b05007207 */ /* 0x001fc60004000000 */
[----:B------:R0:W-:Y:S04]  /*144b0*/  STL [R1+0x80], R4 ;  /* 0x0000800401007387 */ /* 0x0001e80000100800 */
[----:B------:R1:W-:Y:S04]  /*144c0*/  STL [R1+0x7c], R0 ;  /* 0x00007c0001007387 */ /* 0x0003e80000100800 */
[----:B------:R-:W4:Y:S01]  /*144d0*/  LDL.LU R9, [R1+0x40] ;  /* 0x0000400001097983 */ /* 0x000f220000300800 */
[----:B0-----:R-:W-:-:S05]  /*144e0*/  SEL R4, R5, R16, !P0 ;  /* 0x0000001005047207 */ /* 0x001fca0004000000 */
[----:B------:R-:W-:Y:S01]  /*144f0*/  STL [R1+0x6c], R4 ;  /* 0x00006c0401007387 */ /* 0x000fe20000100800 */
[----:B-1----:R-:W-:-:S03]  /*14500*/  SEL R0, R5, R19, !P0 ;  /* 0x0000001305007207 */ /* 0x002fc60004000000 */
[----:B------:R-:W4:Y:S04]  /*14510*/  LDL.LU R10, [R1+0x3c] ;  /* 0x00003c00010a7983 */ /* 0x000f280000300800 */
[----:B------:R-:W4:Y:S04]  /*14520*/  LDL.LU R13, [R1+0x34] ;  /* 0x00003400010d7983 */ /* 0x000f280000300800 */
[----:B------:R0:W-:Y:S02]  /*14530*/  STL [R1+0x68], R0 ;  /* 0x0000680001007387 */ /* 0x0001e40000100800 */
[----:B0-----:R-:W-:-:S05]  /*14540*/  SEL R0, R5, R21, !P0 ;  /* 0x0000001505007207 */ /* 0x001fca0004000000 */
[----:B------:R3:W-:Y:S04]  /*14550*/  STL [R1+0x2e0c], R0 ;  /* 0x002e0c0001007387 */ /* 0x0007e80000100800 */
[----:B------:R-:W4:Y:S04]  /*14560*/  LDL.LU R12, [R1+0x30] ;  /* 0x00003000010c7983 */ /* 0x000f280000300800 */
[----:B------:R-:W4:Y:S04]  /*14570*/  LDL.LU R23, [R1+0x2c] ;  /* 0x00002c0001177983 */ /* 0x000f280000300800 */
[----:B------:R-:W4:Y:S01]  /*14580*/  LDL.LU R14, [R1+0x28] ;  /* 0x00002800010e7983 */ /* 0x000f220000300800 */
[----:B--2---:R-:W-:-:S05]  /*14590*/  LEA.HI.X.SX32 R2, R2, UR11, 0x1, P5 ;  /* 0x0000000b02027c11 */ /* 0x004fca000a8f0eff */
[----:B------:R-:W-:Y:S01]  /*145a0*/  STL [R1+0x2e10], R2 ;  /* 0x002e100201007387 */ /* 0x000fe20000100800 */
[----:B---3--:R-:W-:-:S03]  /*145b0*/  IMAD R0, R15, UR7, RZ ;  /* 0x000000070f007c24 */ /* 0x008fc6000f8e02ff */
[----:B------:R-:W2:Y:S04]  /*145c0*/  LDL.LU R15, [R1+0x24] ;  /* 0x00002400010f7983 */ /* 0x000ea80000300800 */
[----:B------:R0:W-:Y:S01]  /*145d0*/  STL [R1+0x440], R0 ;  /* 0x0004400001007387 */ /* 0x0001e20000100800 */
[----:B----4-:R-:W-:-:S03]  /*145e0*/  IMAD R28, R28, UR7, RZ ;  /* 0x000000071c1c7c24 */ /* 0x010fc6000f8e02ff */
[----:B------:R-:W3:Y:S04]  /*145f0*/  LDL.LU R17, [R1+0x20] ;  /* 0x0000200001117983 */ /* 0x000ee80000300800 */
[----:B------:R-:W-:Y:S01]  /*14600*/  STL [R1+0x2e14], R28 ;  /* 0x002e141c01007387 */ /* 0x000fe20000100800 */
[----:B0-----:R-:W-:-:S03]  /*14610*/  IMAD R0, R27, UR7, RZ ;  /* 0x000000071b007c24 */ /* 0x001fc6000f8e02ff */
[----:B------:R-:W4:Y:S01]  /*14620*/  LDL.LU R27, [R1+0x1c] ;  /* 0x00001c00011b7983 */ /* 0x000f220000300800 */
[----:B------:R-:W-:-:S03]  /*14630*/  IMAD R2, R22, UR12, RZ ;  /* 0x0000000c16027c24 */ /* 0x000fc6000f8e02ff */
[----:B------:R0:W-:Y:S04]  /*14640*/  STL [R1+0xb4], R0 ;  /* 0x0000b40001007387 */ /* 0x0001e80000100800 */
[----:B------:R-:W4:Y:S04]  /*14650*/  LDL.LU R8, [R1+0x18] ;  /* 0x0000180001087983 */ /* 0x000f280000300800 */
[----:B------:R1:W-:Y:S01]  /*14660*/  STL [R1+0xac], R2 ;  /* 0x0000ac0201007387 */ /* 0x0003e20000100800 */
[----:B0-----:R-:W-:-:S03]  /*14670*/  IMAD R0, R18, UR12, RZ ;  /* 0x0000000c12007c24 */ /* 0x001fc6000f8e02ff */
[----:B------:R-:W4:Y:S04]  /*14680*/  LDL.LU R18, [R1+0x14] ;  /* 0x0000140001127983 */ /* 0x000f280000300800 */
[----:B------:R0:W-:Y:S01]  /*14690*/  STL [R1+0xa4], R0 ;  /* 0x0000a40001007387 */ /* 0x0001e20000100800 */
[----:B-1----:R-:W-:-:S03]  /*146a0*/  IMAD R2, R6, UR12, RZ ;  /* 0x0000000c06027c24 */ /* 0x002fc6000f8e02ff */
[----:B------:R-:W4:Y:S04]  /*146b0*/  LDL.LU R6, [R1+0x10] ;  /* 0x0000100001067983 */ /* 0x000f280000300800 */
[----:B------:R1:W-:Y:S04]  /*146c0*/  STL [R1+0x9c], R2 ;  /* 0x00009c0201007387 */ /* 0x0003e80000100800 */
[----:B------:R-:W4:Y:S01]  /*146d0*/  LDL.LU R4, [R1+0xc] ;  /* 0x00000c0001047983 */ /* 0x000f220000300800 */
        /* <DEDUP_REMOVED lines=12> */
[----:B------:R-:W-:Y:S01]  /*147a0*/  STL [R1+0x78], R2 ;  /* 0x0000780201007387 */ /* 0x000fe20000100800 */
[----:B0-----:R-:W-:-:S03]  /*147b0*/  IMAD R0, R13, UR12, RZ ;  /* 0x0000000c0d007c24 */ /* 0x001fc6000f8e02ff */
[----:B------:R-:W4:Y:S04]  /*147c0*/  LDL.LU R22, [R1+0xd4] ;  /* 0x0000d40001167983 */ /* 0x000f280000300800 */
[----:B------:R-:W4:Y:S04]  /*147d0*/  LDL.LU R13, [R1+0xdc] ;  /* 0x0000dc00010d7983 */ /* 0x000f280000300800 */
[----:B------:R0:W-:Y:S02]  /*147e0*/  STL [R1+0x74], R0 ;  /* 0x0000740001007387 */ /* 0x0001e40000100800 */
[----:B0-----:R-:W-:-:S02]  /*147f0*/  IMAD R0, R12, UR12, RZ ;  /* 0x0000000c0c007c24 */ /* 0x001fc4000f8e02ff */
        /* <DEDUP_REMOVED lines=8> */
[----:B--2---:R-:W-:-:S03]  /*14880*/  IMAD R2, R15, UR12, RZ ;  /* 0x0000000c0f027c24 */ /* 0x004fc6000f8e02ff */
[----:B------:R-:W2:Y:S04]  /*14890*/  LDL.LU R15, [R1+0x12c] ;  /* 0x00012c00010f7983 */ /* 0x000ea80000300800 */
[----:B------:R-:W-:Y:S01]  /*148a0*/  STL [R1+0x50], R2 ;  /* 0x0000500201007387 */ /* 0x000fe20000100800 */
[----:B---3--:R-:W-:-:S03]  /*148b0*/  IMAD R0, R17, UR12, RZ ;  /* 0x0000000c11007c24 */ /* 0x008fc6000f8e02ff */
[----:B------:R-:W3:Y:S04]  /*148c0*/  LDL.LU R24, [R1+0x14c] ;  /* 0x00014c0001187983 */ /* 0x000ee80000300800 */
[----:B------:R-:W3:Y:S04]  /*148d0*/  LDL.LU R17, [R1+0x154] ;  /* 0x0001540001117983 */ /* 0x000ee80000300800 */
[----:B------:R4:W-:Y:S04]  /*148e0*/  STL [R1+0x4c], R0 ;  /* 0x00004c0001007387 */ /* 0x0009e80000100800 */
[----:B------:R-:W3:Y:S01]  /*148f0*/  LDL.LU R23, [R1+0x168] ;  /* 0x0001680001177983 */ /* 0x000ee20000300800 */
[----:B----4-:R-:W-:-:S03]  /*14900*/  IMAD R0, R27, UR12, RZ ;  /* 0x0000000c1b007c24 */ /* 0x010fc6000f8e02ff */
[----:B------:R-:W4:Y:S04]  /*14910*/  LDL.LU R27, [R1+0x174] ;  /* 0x00017400011b7983 */ /* 0x000f280000300800 */
[----:B------:R0:W-:Y:S01]  /*14920*/  STL [R1+0x48], R0 ;  /* 0x0000480001007387 */ /* 0x0001e20000100800 */
[----:B------:R-:W-:Y:S02]  /*14930*/  IMAD R2, R8, UR12, RZ ;  /* 0x0000000c08027c24 */ /* 0x000fe4000f8e02ff */
[----:B0-----:R-:W-:Y:S02]  /*14940*/  IMAD R0, R18, UR12, RZ ;  /* 0x0000000c12007c24 */ /* 0x001fe4000f8e02ff */
[----:B------:R-:W4:Y:S04]  /*14950*/  LDL.LU R18, [R1+0x180] ;  /* 0x0001800001127983 */ /* 0x000f280000300800 */
[----:B------:R0:W-:Y:S04]  /*14960*/  STL [R1+0x44], R2 ;  /* 0x0000440201007387 */ /* 0x0001e80000100800 */
[----:B------:R-:W-:Y:S01]  /*14970*/  STL [R1+0x40], R0 ;  /* 0x0000400001007387 */ /* 0x000fe20000100800 */
[----:B0-----:R-:W-:-:S03]  /*14980*/  IMAD R2, R6, UR12, RZ ;  /* 0x0000000c06027c24 */ /* 0x001fc6000f8e02ff */
[----:B------:R-:W4:Y:S04]  /*14990*/  LDL.LU R6, [R1+0x198] ;  /* 0x0001980001067983 */ /* 0x000f280000300800 */
[----:B------:R0:W-:Y:S02]  /*149a0*/  STL [R1+0x3c], R2 ;  /* 0x00003c0201007387 */ /* 0x0001e40000100800 */
[----:B0-----:R-:W-:Y:S02]  /*149b0*/  IMAD R2, R7, UR12, RZ ;  /* 0x0000000c07027c24 */ /* 0x001fe4000f8e02ff */
[----:B------:R-:W4:Y:S01]  /*149c0*/  LDL.LU R7, [R1+0x1b4] ;  /* 0x0001b40001077983 */ /* 0x000f220000300800 */
[----:B------:R-:W-:-:S05]  /*149d0*/  IMAD R0, R4, UR12, RZ ;  /* 0x0000000c04007c24 */ /* 0x000fca000f8e02ff */
[----:B------:R0:W-:Y:S04]  /*149e0*/  STL [R1+0x38], R0 ;  /* 0x0000380001007387 */ /* 0x0001e80000100800 */
[----:B------:R1:W-:Y:S01]  /*149f0*/  STL [R1+0x34], R2 ;  /* 0x0000340201007387 */ /* 0x0003e20000100800 */
[----:B0-----:R-:W-:-:S03]  /*14a00*/  IMAD R0, R20, UR12, RZ ;  /* 0x0000000c14007c24 */ /* 0x001fc6000f8e02ff */
[----:B------:R-:W4:Y:S01]  /*14a10*/  LDL.LU R20, [R1+0x1bc] ;  /* 0x0001bc0001147983 */ /* 0x000f220000300800 */
[----:B-1----:R-:W-:-:S03]  /*14a20*/  IMAD R2, R26, UR12, RZ ;  /* 0x0000000c1a027c24 */ /* 0x002fc6000f8e02ff */
[----:B------:R0:W-:Y:S02]  /*14a30*/  STL [R1+0x30], R0 ;  /* 0x0000300001007387 */ /* 0x0001e40000100800 */
[----:B0-----:R-:W-:Y:S02]  /*14a40*/  IMAD R0, R9, UR12, RZ ;  /* 0x0000000c09007c24 */ /* 0x001fe4000f8e02ff */
[----:B------:R-:W4:Y:S04]  /*14a50*/  LDL.LU R9, [R1+0x1cc] ;  /* 0x0001cc0001097983 */ /* 0x000f280000300800 */
[----:B------:R0:W-:Y:S04]  /*14a60*/  STL [R1+0x2c], R2 ;  /* 0x00002c0201007387 */ /* 0x0001e80000100800 */
[----:B------:R1:W-:Y:S01]  /*14a70*/  STL [R1+0x28], R0 ;  /* 0x0000280001007387 */ /* 0x0003e20000100800 */
[----:B0-----:R-:W-:-:S03]  /*14a80*/  IMAD R2, R10, UR12, RZ ;  /* 0x0000000c0a027c24 */ /* 0x001fc6000f8e02ff */
[----:B------:R-:W4:Y:S01]  /*14a90*/  LDL.LU R10, [R1+0x1dc] ;  /* 0x0001dc00010a7983 */ /* 0x000f220000300800 */
[----:B-1----:R-:W-:-:S03]  /*14aa0*/  IMAD R0, R22, UR12, RZ ;  /* 0x0000000c16007c24 */ /* 0x002fc6000f8e02ff */
[----:B------:R0:W-:Y:S04]  /*14ab0*/  STL [R1+0x24], R2 ;  /* 0x0000240201007387 */ /* 0x0001e80000100800 */
[----:B------:R-:W4:Y:S04]  /*14ac0*/  LDL.LU R22, [R1+0x1fc] ;  /* 0x0001fc0001167983 */ /* 0x000f280000300800 */
[----:B------:R1:W-:Y:S01]  /*14ad0*/  STL [R1+0x20], R0 ;  /* 0x0000200001007387 */ /* 0x0003e20000100800 */
[----:B0-----:R-:W-:-:S05]  /*14ae0*/  IMAD R2, R13, UR12, RZ ;  /* 0x0000000c0d027c24 */ /* 0x001fca000f8e02ff */
[----:B------:R0:W-:Y:S01]  /*14af0*/  STL [R1+0x1c], R2 ;  /* 0x00001c0201007387 */ /* 0x0001e20000100800 */
[----:B-1----:R-:W-:-:S03]  /*14b00*/  IMAD R0, R12, UR12, RZ ;  /* 0x0000000c0c007c24 */ /* 0x002fc6000f8e02ff */
[----:B------:R-:W4:Y:S04]  /*14b10*/  LDL.LU R12, [R1+0x210] ;  /* 0x00021000010c7983 */ /* 0x000f280000300800 */
[----:B------:R-:W4:Y:S01]  /*14b20*/  LDL.LU R13, [R1+0x21c] ;  /* 0x00021c00010d7983 */ /* 0x000f220000300800 */
[----:B0-----:R-:W-:-:S03]  /*14b30*/  IMAD R2, R25, UR12, RZ ;  /* 0x0000000c19027c24 */ /* 0x001fc6000f8e02ff */
[----:B------:R0:W-:Y:S02]  /*14b40*/  STL [R1+0x18], R0 ;  /* 0x0000180001007387 */ /* 0x0001e40000100800 */
[----:B0-----:R-:W-:Y:S02]  /*14b50*/  IMAD R0, R14, UR12, RZ ;  /* 0x0000000c0e007c24 */ /* 0x001fe4000f8e02ff */
[----:B------:R-:W4:Y:S04]  /*14b60*/  LDL.LU R14, [R1+0x22c] ;  /* 0x00022c00010e7983 */ /* 0x000f280000300800 */
[----:B------:R2:W-:Y:S04]  /*14b70*/  STL [R1+0x14], R2 ;  /* 0x0000140201007387 */ /* 0x0005e80000100800 */
[----:B------:R3:W-:Y:S01]  /*14b80*/  STL [R1+0x10], R0 ;  /* 0x0000100001007387 */ /* 0x0007e20000100800 */
[----:B--2---:R-:W-:-:S03]  /*14b90*/  IMAD R2, R15, UR12, RZ ;  /* 0x0000000c0f027c24 */ /* 0x004fc6000f8e02ff */
[----:B------:R-:W2:Y:S04]  /*14ba0*/  LDL.LU R15, [R1+0x238] ;  /* 0x00023800010f7983 */ /* 0x000ea80000300800 */
[----:B------:R0:W-:Y:S01]  /*14bb0*/  STL [R1+0xc], R2 ;  /* 0x00000c0201007387 */ /* 0x0001e20000100800 */
[----:B---3--:R-:W-:Y:S02]  /*14bc0*/  IMAD R0, R24, UR12, RZ ;  /* 0x0000000c18007c24 */ /* 0x008fe4000f8e02ff */
[----:B0-----:R-:W-:Y:S02]  /*14bd0*/  IMAD R2, R17, UR12, RZ ;  /* 0x0000000c11027c24 */ /* 0x001fe4000f8e02ff */
[----:B------:R-:W3:Y:S04]  /*14be0*/  LDL.LU R17, [R1+0x24c] ;  /* 0x00024c0001117983 */ /* 0x000ee80000300800 */
[----:B------:R0:W-:Y:S04]  /*14bf0*/  STL [R1+0x8], R0 ;  /* 0x0000080001007387 */ /* 0x0001e80000100800 */
[----:B------:R-:W-:Y:S01]  /*14c00*/  STL [R1+0x4], R2 ;  /* 0x0000040201007387 */ /* 0x000fe20000100800 */
[----:B0-----:R-:W-:-:S02]  /*14c10*/  IMAD R0, R23, UR12, RZ ;  /* 0x0000000c17007c24 */ /* 0x001fc4000f8e02ff */
[----:B----4-:R-:W-:Y:S02]  /*14c20*/  IMAD R4, R27, UR12, RZ ;  /* 0x0000000c1b047c24 */ /* 0x010fe4000f8e02ff */
[----:B------:R-:W4:Y:S04]  /*14c30*/  LDL.LU R27, [R1+0x250] ;  /* 0x00025000011b7983 */ /* 0x000f280000300800 */
[----:B------:R-:W-:Y:S04]  /*14c40*/  STL [R1], R0 ;  /* 0x0000000001007387 */ /* 0x000fe80000100800 */
[----:B------:R0:W-:Y:S01]  /*14c50*/  STL [R1+0x2dc8], R4 ;  /* 0x002dc80401007387 */ /* 0x0001e20000100800 */
[----:B------:R-:W-:-:S05]  /*14c60*/  IMAD R5, R18, UR12, RZ ;  /* 0x0000000c12057c24 */ /* 0x000fca000f8e02ff */
[----:B------:R-:W-:Y:S04]  /*14c70*/  STL [R1+0x2dc4], R5 ;  /* 0x002dc40501007387 */ /* 0x000fe80000100800 */
[----:B------:R-:W4:Y:S01]  /*14c80*/  LDL.LU R18, [R1+0x258] ;  /* 0x0002580001127983 */ /* 0x000f220000300800 */
[----:B------:R-:W-:-:S05]  /*14c90*/  IMAD R6, R6, UR12, RZ ;  /* 0x0000000c06067c24 */ /* 0x000fca000f8e02ff */
[----:B------:R-:W-:Y:S01]  /*14ca0*/  STL [R1+0x2dc0], R6 ;  /* 0x002dc00601007387 */ /* 0x000fe20000100800 */
        /* <DEDUP_REMOVED lines=8> */
[----:B------:R-:W-:Y:S02]  /*14d30*/  IMAD R10, R10, UR12, RZ ;  /* 0x0000000c0a0a7c24 */ /* 0x000fe4000f8e02ff */
[----:B------:R-:W-:-:S03]  /*14d40*/  IMAD R11, R22, UR12, RZ ;  /* 0x0000000c160b7c24 */ /* 0x000fc6000f8e02ff */
[----:B------:R-:W-:Y:S04]  /*14d50*/  STL [R1+0x2dd8], R10 ;  /* 0x002dd80a01007387 */ /* 0x000fe80000100800 */
[----:B------:R-:W-:Y:S04]  /*14d60*/  STL [R1+0x2ddc], R11 ;  /* 0x002ddc0b01007387 */ /* 0x000fe80000100800 */
[----:B------:R-:W4:Y:S01]  /*14d70*/  LDL.LU R21, [R1+0x280] ;  /* 0x0002800001157983 */ /* 0x000f220000300800 */
[----:B------:R-:W-:Y:S02]  /*14d80*/  IMAD R12, R12, UR12, RZ ;  /* 0x0000000c0c0c7c24 */ /* 0x000fe4000f8e02ff */
[----:B------:R-:W-:-:S05]  /*14d90*/  IMAD R13, R13, UR12, RZ ;  /* 0x0000000c0d0d7c24 */ /* 0x000fca000f8e02ff */
[----:B------:R-:W-:Y:S01]  /*14da0*/  STL.64 [R1+0x2db8], R12 ;  /* 0x002db80c01007387 */ /* 0x000fe20000100a00 */
[----:B------:R-:W-:-:S05]  /*14db0*/  IMAD R14, R14, UR12, RZ ;  /* 0x0000000c0e0e7c24 */ /* 0x000fca000f8e02ff */
[----:B------:R-:W-:Y:S04]  /*14dc0*/  STL [R1+0x2de0], R14 ;  /* 0x002de00e01007387 */ /* 0x000fe80000100800 */
[----:B------:R-:W4:Y:S01]  /*14dd0*/  LDL.LU R22, [R1+0x284] ;  /* 0x0002840001167983 */ /* 0x000f220000300800 */
[----:B--2---:R-:W-:-:S05]  /*14de0*/  IMAD R15, R15, UR12, RZ ;  /* 0x0000000c0f0f7c24 */ /* 0x004fca000f8e02ff */
[----:B------:R-:W-:Y:S04]  /*14df0*/  STL [R1+0x2de4], R15 ;  /* 0x002de40f01007387 */ /* 0x000fe80000100800 */
[----:B------:R-:W2:Y:S01]  /*14e00*/  LDL.LU R23, [R1+0x28c] ;  /* 0x00028c0001177983 */ /* 0x000ea20000300800 */
[----:B---3--:R-:W-:-:S05]  /*14e10*/  IMAD R16, R17, UR12, RZ ;  /* 0x0000000c11107c24 */ /* 0x008fca000f8e02ff */
[----:B------:R-:W-:Y:S04]  /*14e20*/  STL [R1+0x2de8], R16 ;  /* 0x002de81001007387 */ /* 0x000fe80000100800 */
[----:B------:R-:W3:Y:S04]  /*14e30*/  LDL.LU R24, [R1+0x294] ;  /* 0x0002940001187983 */ /* 0x000ee80000300800 */
[----:B------:R-:W3:Y:S04]  /*14e40*/  LDL.LU R25, [R1+0x2a0] ;  /* 0x0002a00001197983 */ /* 0x000ee80000300800 */
[----:B------:R-:W3:Y:S01]  /*14e50*/  LDL.LU R26, [R1+0x2a4] ;  /* 0x0002a400011a7983 */ /* 0x000ee20000300800 */
[----:B----4-:R-:W-:-:S03]  /*14e60*/  IMAD R17, R27, UR12, RZ ;  /* 0x0000000c1b117c24 */ /* 0x010fc6000f8e02ff */
[----:B------:R-:W4:Y:S04]  /*14e70*/  LDL.LU R27, [R1+0x2ac] ;  /* 0x0002ac00011b7983 */ /* 0x000f280000300800 */
[----:B------:R1:W-:Y:S04]  /*14e80*/  STL [R1+0x2dec], R17 ;  /* 0x002dec1101007387 */ /* 0x0003e80000100800 */
[----:B------:R-:W3:Y:S04]  /*14e90*/  LDL.LU R29, [R1+0x2c0] ;  /* 0x0002c000011d7983 */ /* 0x000ee80000300800 */
[----:B0-----:R-:W3:Y:S01]  /*14ea0*/  LDL.LU R4, [R1+0x2c8] ;  /* 0x0002c80001047983 */ /* 0x001ee20000300800 */
[----:B------:R-:W-:-:S05]  /*14eb0*/  IMAD R18, R18, UR12, RZ ;  /* 0x0000000c12127c24 */ /* 0x000fca000f8e02ff */
[----:B------:R3:W-:Y:S04]  /*14ec0*/  STL [R1+0x2df0], R18 ;  /* 0x002df01201007387 */ /* 0x0007e80000100800 */
[----:B------:R-:W4:Y:S04]  /*14ed0*/  LDL.LU R28, [R1+0x2d0] ;  /* 0x0002d000011c7983 */ /* 0x000f280000300800 */
[----:B-1----:R-:W4:Y:S04]  /*14ee0*/  LDL.LU R17, [R1+0x2dc] ;  /* 0x0002dc0001117983 */ /* 0x002f280000300800 */
[----:B------:R-:W4:Y:S04]  /*14ef0*/  LDL.LU R16, [R1+0x2e4] ;  /* 0x0002e40001107983 */ /* 0x000f280000300800 */
[----:B------:R-:W4:Y:S01]  /*14f00*/  LDL.LU R2, [R1+0x2e8] ;  /* 0x0002e80001027983 */ /* 0x000f220000300800 */
[----:B------:R-:W-:-:S05]  /*14f10*/  IMAD R19, R19, UR12, RZ ;  /* 0x0000000c13137c24 */ /* 0x000fca000f8e02ff */
[----:B------:R4:W-:Y:S04]  /*14f20*/  STL [R1+0x2df4], R19 ;  /* 0x002df41301007387 */ /* 0x0009e80000100800 */
[----:B------:R-:W4:Y:S04]  /*14f30*/  LDL.LU R0, [R1+0x2ec] ;  /* 0x0002ec0001007983 */ /* 0x000f280000300800 */
[----:B------:R-:W4:Y:S04]  /*14f40*/  LDL.LU R15, [R1+0x2fc] ;  /* 0x0002fc00010f7983 */ /* 0x000f280000300800 */
[----:B------:R-:W4:Y:S01]  /*14f50*/  LDL.LU R12, [R1+0x300] ;  /* 0x00030000010c7983 */ /* 0x000f220000300800 */
[----:B------:R-:W-:-:S05]  /*14f60*/  IMAD R20, R20, UR12, RZ ;  /* 0x0000000c14147c24 */ /* 0x000fca000f8e02ff */
[----:B------:R-:W-:Y:S04]  /*14f70*/  STL [R1+0x2df8], R20 ;  /* 0x002df81401007387 */ /* 0x000fe80000100800 */
[----:B------:R-:W4:Y:S04]  /*14f80*/  LDL.LU R14, [R1+0x308] ;  /* 0x00030800010e7983 */ /* 0x000f280000300800 */
[----:B------:R-:W4:Y:S04]  /*14f90*/  LDL.LU R11, [R1+0x31c] ;  /* 0x00031c00010b7983 */ /* 0x000f280000300800 */
[----:B------:R-:W4:Y:S01]  /*14fa0*/  LDL.LU R10, [R1+0x324] ;  /* 0x00032400010a7983 */ /* 0x000f220000300800 */
[----:B------:R-:W-:-:S05]  /*14fb0*/  IMAD R21, R21, UR12, RZ ;  /* 0x0000000c15157c24 */ /* 0x000fca000f8e02ff */
[----:B------:R-:W-:Y:S04]  /*14fc0*/  STL [R1+0x2dfc], R21 ;  /* 0x002dfc1501007387 */ /* 0x000fe80000100800 */
[----:B------:R-:W4:Y:S04]  /*14fd0*/  LDL.LU R9, [R1+0x330] ;  /* 0x0003300001097983 */ /* 0x000f280000300800 */
[----:B------:R-:W4:Y:S01]  /*14fe0*/  LDL.LU R8, [R1+0x334] ;  /* 0x0003340001087983 */ /* 0x000f220000300800 */
[----:B------:R-:W-:-:S05]  /*14ff0*/  IMAD R22, R22, UR12, RZ ;  /* 0x0000000c16167c24 */ /* 0x000fca000f8e02ff */
[----:B------:R-:W-:Y:S01]  /*15000*/  STL [R1+0x2e00], R22 ;  /* 0x002e001601007387 */ /* 0x000fe20000100800 */
[----:B--2---:R-:W-:-:S05]  /*15010*/  IMAD R23, R23, UR12, RZ ;  /* 0x0000000c17177c24 */ /* 0x004fca000f8e02ff */
[----:B------:R-:W-:Y:S04]  /*15020*/  STL [R1+0x2e04], R23 ;  /* 0x002e041701007387 */ /* 0x000fe80000100800 */
[----:B------:R-:W2:Y:S04]  /*15030*/  LDL.LU R7, [R1+0x33c] ;  /* 0x00033c0001077983 */ /* 0x000ea80000300800 */
[----:B------:R-:W2:Y:S04]  /*15040*/  LDL.LU R6, [R1+0x34c] ;  /* 0x00034c0001067983 */ /* 0x000ea80000300800 */
[----:B------:R-:W2:Y:S01]  /*15050*/  LDL.LU R5, [R1+0x350] ;  /* 0x0003500001057983 */ /* 0x000ea20000300800 */
[----:B---3--:R-:W-:-:S03]  /*15060*/  IMAD R18, R4, UR12, RZ ;  /* 0x0000000c04127c24 */ /* 0x008fc6000f8e02ff */
[----:B------:R-:W3:Y:S04]  /*15070*/  LDL.LU R4, [R1+0x354] ;  /* 0x0003540001047983 */ /* 0x000ee80000300800 */
[----:B------:R0:W-:Y:S01]  /*15080*/  STL [R1+0x64], R18 ;  /* 0x0000641201007387 */ /* 0x0001e20000100800 */
[----:B----4-:R-:W-:-:S03]  /*15090*/  IMAD R19, R28, UR12, RZ ;  /* 0x0000000c1c137c24 */ /* 0x010fc6000f8e02ff */
[----:B------:R-:W4:Y:S01]  /*150a0*/  LDL.LU R28, [R1+0x36c] ;  /* 0x00036c00011c7983 */ /* 0x000f220000300800 */
[----:B0-----:R-:W-:-:S03]  /*150b0*/  IMAD R18, R17, UR12, RZ ;  /* 0x0000000c11127c24 */ /* 0x001fc6000f8e02ff */
[----:B------:R-:W-:Y:S01]  /*150c0*/  STL [R1+0x70], R19 ;  /* 0x0000701301007387 */ /* 0x000fe20000100800 */
[----:B------:R-:W-:-:S03]  /*150d0*/  IMAD R16, R16, UR12, RZ ;  /* 0x0000000c10107c24 */ /* 0x000fc6000f8e02ff */
[----:B------:R-:W-:Y:S01]  /*150e0*/  STL [R1+0xbc], R18 ;  /* 0x0000bc1201007387 */ /* 0x000fe20000100800 */
[----:B------:R-:W-:-:S03]  /*150f0*/  IMAD R17, R2, UR12, RZ ;  /* 0x0000000c02117c24 */ /* 0x000fc6000f8e02ff */
[----:B------:R-:W4:Y:S04]  /*15100*/  LDL.LU R2, [R1+0x370] ;  /* 0x0003700001027983 */ /* 0x000f280000300800 */
[----:B------:R0:W-:Y:S04]  /*15110*/  STL [R1+0xc4], R16 ;  /* 0x0000c41001007387 */ /* 0x0001e80000100800 */
[----:B------:R-:W-:Y:S01]  /*15120*/  STL [R1+0xd4], R17 ;  /* 0x0000d41101007387 */ /* 0x000fe20000100800 */
[----:B0-----:R-:W-:-:S03]  /*15130*/  IMAD R16, R0, UR12, RZ ;  /* 0x0000000c00107c24 */ /* 0x001fc6000f8e02ff */
[----:B------:R-:W4:Y:S01]  /*15140*/  LDL.LU R0, [R1+0x378] ;  /* 0x0003780001007983 */ /* 0x000f220000300800 */
[----:B------:R-:W-:-:S03]  /*15150*/  IMAD R15, R15, UR12, RZ ;  /* 0x0000000c0f0f7c24 */ /* 0x000fc6000f8e02ff */
[----:B------:R0:W-:Y:S02]  /*15160*/  STL [R1+0xdc], R16 ;  /* 0x0000dc1001007387 */ /* 0x0001e40000100800 */
[----:B0-----:R-:W-:Y:S02]  /*15170*/  IMAD R16, R12, UR12, RZ ;  /* 0x0000000c0c107c24 */ /* 0x001fe4000f8e02ff */
[----:B------:R-:W4:Y:S04]  /*15180*/  LDL.LU R12, [R1+0x380] ;  /* 0x00038000010c7983 */ /* 0x000f280000300800 */
[----:B------:R0:W-:Y:S04]  /*15190*/  STL [R1+0x104], R15 ;  /* 0x0001040f01007387 */ /* 0x0001e80000100800 */
[----:B------:R-:W-:Y:S01]  /*151a0*/  STL [R1+0x110], R16 ;  /* 0x0001101001007387 */ /* 0x000fe20000100800 */
[----:B0-----:R-:W-:-:S02]  /*151b0*/  IMAD R15, R14, UR12, RZ ;  /* 0x0000000c0e0f7c24 */ /* 0x001fc4000f8e02ff */
[----:B------:R-:W-:Y:S02]  /*151c0*/  IMAD R14, R11, UR12, RZ ;  /* 0x0000000c0b0e7c24 */ /* 0x000fe4000f8e02ff */
[----:B------:R-:W4:Y:S04]  /*151d0*/  LDL.LU R11, [R1+0x388] ;  /* 0x00038800010b7983 */ /* 0x000f280000300800 */
[----:B------:R0:W-:Y:S04]  /*151e0*/  STL [R1+0x11c], R15 ;  /* 0x00011c0f01007387 */ /* 0x0001e80000100800 */
[----:B------:R1:W-:Y:S01]  /*151f0*/  STL [R1+0x12c], R14 ;  /* 0x00012c0e01007387 */ /* 0x0003e20000100800 */
[----:B0-----:R-:W-:-:S03]  /*15200*/  IMAD R15, R10, UR12, RZ ;  /* 0x0000000c0a0f7c24 */ /* 0x001fc6000f8e02ff */
[----:B------:R-:W4:Y:S01]  /*15210*/  LDL.LU R10, [R1+0x38c] ;  /* 0x00038c00010a7983 */ /* 0x000f220000300800 */
[----:B-1----:R-:W-:-:S03]  /*15220*/  IMAD R14, R9, UR12, RZ ;  /* 0x0000000c090e7c24 */ /* 0x002fc6000f8e02ff */
[----:B------:R-:W-:Y:S04]  /*15230*/  STL [R1+0x14c], R15 ;  /* 0x00014c0f01007387 */ /* 0x000fe80000100800 */
[----:B------:R-:W4:Y:S01]  /*15240*/  LDL.LU R9, [R1+0x394] ;  /* 0x0003940001097983 */ /* 0x000f220000300800 */
[----:B------:R-:W-:-:S03]  /*15250*/  IMAD R8, R8, UR12, RZ ;  /* 0x0000000c08087c24 */ /* 0x000fc6000f8e02ff */
[----:B------:R-:W-:Y:S04]  /*15260*/  STL [R1+0x154], R14 ;  /* 0x0001540e01007387 */ /* 0x000fe80000100800 */
[----:B------:R-:W4:Y:S04]  /*15270*/  LDL.LU R22, [R1+0x39c] ;  /* 0x00039c0001167983 */ /* 0x000f280000300800 */
[----:B------:R-:W4:Y:S04]  /*15280*/  LDL.LU R20, [R1+0x3a0] ;  /* 0x0003a00001147983 */ /* 0x000f280000300800 */
[----:B------:R0:W-:Y:S04]  /*15290*/  STL [R1+0x168], R8 ;  /* 0x0001680801007387 */ /* 0x0001e80000100800 */
[----:B------:R-:W4:Y:S04]  /*152a0*/  LDL.LU R19, [R1+0x3a8] ;  /* 0x0003a80001137983 */ /* 0x000f280000300800 */
[----:B0-----:R-:W4:Y:S04]  /*152b0*/  LDL.LU R8, [R1+0x3b0] ;  /* 0x0003b00001087983 */ /* 0x001f280000300800 */
[----:B------:R-:W4:Y:S01]  /*152c0*/  LDL.LU R18, [R1+0x3b8] ;  /* 0x0003b80001127983 */ /* 0x000f220000300800 */
[----:B--2---:R-:W-:-:S03]  /*152d0*/  IMAD R14, R7, UR12, RZ ;  /* 0x0000000c070e7c24 */ /* 0x004fc6000f8e02ff */
[----:B------:R-:W2:Y:S01]  /*152e0*/  LDL.LU R7, [R1+0x3bc] ;  /* 0x0003bc0001077983 */ /* 0x000ea20000300800 */
[----:B------:R-:W-:-:S03]  /*152f0*/  IMAD R15, R6, UR12, RZ ;  /* 0x0000000c060f7c24 */ /* 0x000fc6000f8e02ff */
[----:B------:R0:W-:Y:S04]  /*15300*/  STL [R1+0x174], R14 ;  /* 0x0001740e01007387 */ /* 0x0001e80000100800 */
[----:B------:R-:W2:Y:S04]  /*15310*/  LDL.LU R6, [R1+0x3c4] ;  /* 0x0003c40001067983 */ /* 0x000ea80000300800 */
[----:B------:R3:W-:Y:S01]  /*15320*/  STL [R1+0x180], R15 ;  /* 0x0001800f01007387 */ /* 0x0007e20000100800 */
[----:B0-----:R-:W-:-:S03]  /*15330*/  IMAD R14, R5, UR12, RZ ;  /* 0x0000000c050e7c24 */ /* 0x001fc6000f8e02ff */
[----:B------:R-:W2:Y:S04]  /*15340*/  LDL.LU R5, [R1+0x3cc] ;  /* 0x0003cc0001057983 */ /* 0x000ea80000300800 */
[----:B------:R4:W-:Y:S01]  /*15350*/  STL [R1+0x198], R14 ;  /* 0x0001980e01007387 */ /* 0x0009e20000100800 */
[----:B---3--:R-:W-:-:S03]  /*15360*/  IMAD R15, R4, UR12, RZ ;  /* 0x0000000c040f7c24 */ /* 0x008fc6000f8e02ff */
[----:B------:R-:W3:Y:S04]  /*15370*/  LDL.LU R4, [R1+0x3d0] ;  /* 0x0003d00001047983 */ /* 0x000ee80000300800 */
[----:B------:R0:W-:Y:S04]  /*15380*/  STL [R1+0x1b4], R15 ;  /* 0x0001b40f01007387 */ /* 0x0001e80000100800 */
[----:B------:R-:W3:Y:S04]  /*15390*/  LDL.LU R17, [R1+0x3d4] ;  /* 0x0003d40001117983 */ /* 0x000ee80000300800 */
[----:B------:R-:W3:Y:S01]  /*153a0*/  LDL.LU R16, [R1+0x3dc] ;  /* 0x0003dc0001107983 */ /* 0x000ee20000300800 */
[----:B----4-:R-:W-:-:S05]  /*153b0*/  IMAD R14, R28, UR12, RZ ;  /* 0x0000000c1c0e7c24 */ /* 0x010fca000f8e02ff */
[----:B------:R-:W-:Y:S04]  /*153c0*/  STL [R1+0x1bc], R14 ;  /* 0x0001bc0e01007387 */ /* 0x000fe80000100800 */
[----:B------:R-:W4:Y:S01]  /*153d0*/  LDL.LU R28, [R1+0x3e4] ;  /* 0x0003e400011c7983 */ /* 0x000f220000300800 */
[----:B0-----:R-:W-:-:S03]  /*153e0*/  IMAD R15, R2, UR12, RZ ;  /* 0x0000000c020f7c24 */ /* 0x001fc6000f8e02ff */
[----:B------:R-:W4:Y:S04]  /*153f0*/  LDL.LU R2, [R1+0x3e8] ;  /* 0x0003e80001027983 */ /* 0x000f280000300800 */
[----:B------:R0:W-:Y:S04]  /*15400*/  STL [R1+0x1cc], R15 ;  /* 0x0001cc0f01007387 */ /* 0x0001e80000100800 */
[----:B0-----:R-:W4:Y:S01]  /*15410*/  LDL.LU R15, [R1+0x3ec] ;  /* 0x0003ec00010f7983 */ /* 0x001f220000300800 */
[----:B------:R-:W-:-:S03]  /*15420*/  IMAD R14, R0, UR12, RZ ;  /* 0x0000000c000e7c24 */ /* 0x000fc6000f8e02ff */
[----:B------:R-:W4:Y:S04]  /*15430*/  LDL.LU R0, [R1+0x3f4] ;  /* 0x0003f40001007983 */ /* 0x000f280000300800 */
[----:B------:R0:W-:Y:S01]  /*15440*/  STL [R1+0x1dc], R14 ;  /* 0x0001dc0e01007387 */ /* 0x0001e20000100800 */
[----:B------:R-:W-:-:S03]  /*15450*/  IMAD R12, R12, UR12, RZ ;  /* 0x0000000c0c0c7c24 */ /* 0x000fc6000f8e02ff */
[----:B0-----:R-:W4:Y:S04]  /*15460*/  LDL.LU R14, [R1+0x3f8] ;  /* 0x0003f800010e7983 */ /* 0x001f280000300800 */
[----:B------:R0:W-:Y:S04]  /*15470*/  STL [R1+0x1fc], R12 ;  /* 0x0001fc0c01007387 */ /* 0x0001e80000100800 */
[----:B0-----:R-:W4:Y:S01]  /*15480*/  LDL.LU R12, [R1+0x400] ;  /* 0x00040000010c7983 */ /* 0x001f220000300800 */
[----:B------:R-:W-:-:S05]  /*15490*/  IMAD R11, R11, UR12, RZ ;  /* 0x0000000c0b0b7c24 */ /* 0x000fca000f8e02ff */
[----:B------:R0:W-:Y:S04]  /*154a0*/  STL [R1+0x210], R11 ;  /* 0x0002100b01007387 */ /* 0x0001e80000100800 */
[----:B0-----:R-:W4:Y:S01]  /*154b0*/  LDL.LU R11, [R1+0x408] ;  /* 0x00040800010b7983 */ /* 0x001f220000300800 */
[----:B------:R-:W-:-:S05]  /*154c0*/  IMAD R10, R10, UR12, RZ ;  /* 0x0000000c0a0a7c24 */ /* 0x000fca000f8e02ff */
[----:B------:R0:W-:Y:S01]  /*154d0*/  STL [R1+0x21c], R10 ;  /* 0x00021c0a01007387 */ /* 0x0001e20000100800 */
[----:B------:R-:W-:-:S03]  /*154e0*/  IMAD R9, R9, UR12, RZ ;  /* 0x0000000c09097c24 */ /* 0x000fc6000f8e02ff */
[----:B0-----:R-:W4:Y:S01]  /*154f0*/  LDL.LU R10, [R1+0x434] ;  /* 0x00043400010a7983 */ /* 0x001f220000300800 */
[----:B------:R-:W-:-:S03]  /*15500*/  IMAD R22, R22, UR12, RZ ;  /* 0x0000000c16167c24 */ /* 0x000fc6000f8e02ff */
[----:B------:R0:W-:Y:S04]  /*15510*/  STL [R1+0x22c], R9 ;  /* 0x00022c0901007387 */ /* 0x0001e80000100800 */
[----:B0-----:R-:W4:Y:S01]  /*15520*/  LDL.LU R9, [R1+0x430] ;  /* 0x0004300001097983 */ /* 0x001f220000300800 */
[----:B------:R-:W-:-:S03]  /*15530*/  IMAD R19, R19, UR12, RZ ;  /* 0x0000000c13137c24 */ /* 0x000fc6000f8e02ff */
[----:B------:R0:W-:Y:S02]  /*15540*/  STL [R1+0x238], R22 ;  /* 0x0002381601007387 */ /* 0x0001e40000100800 */
[----:B0-----:R-:W-:Y:S02]  /*15550*/  IMAD R22, R20, UR12, RZ ;  /* 0x0000000c14167c24 */ /* 0x001fe4000f8e02ff */
[----:B------:R-:W-:-:S03]  /*15560*/  IMAD R20, R8, UR12, RZ ;  /* 0x0000000c08147c24 */ /* 0x000fc6000f8e02ff */
[----:B------:R-:W-:Y:S04]  /*15570*/  STL [R1+0x24c], R22 ;  /* 0x00024c1601007387 */ /* 0x000fe80000100800 */
[----:B------:R-:W4:Y:S04]  /*15580*/  LDL.LU R8, [R1+0x42c] ;  /* 0x00042c0001087983 */ /* 0x000f280000300800 */
[----:B------:R0:W-:Y:S04]  /*15590*/  STL [R1+0x250], R19 ;  /* 0x0002501301007387 */ /* 0x0001e80000100800 */
[----:B------:R-:W-:Y:S01]  /*155a0*/  STL [R1+0x258], R20 ;  /* 0x0002581401007387 */ /* 0x000fe20000100800 */
[----:B0-----:R-:W-:-:S02]  /*155b0*/  IMAD R19, R18, UR12, RZ ;  /* 0x0000000c12137c24 */ /* 0x001fc4000f8e02ff */
[----:B--2---:R-:W-:Y:S02]  /*155c0*/  IMAD R18, R7, UR12, RZ ;  /* 0x0000000c07127c24 */ /* 0x004fe4000f8e02ff */
[----:B------:R-:W2:Y:S04]  /*155d0*/  LDL.LU R7, [R1+0x428] ;  /* 0x0004280001077983 */ /* 0x000ea80000300800 */
[----:B------:R0:W-:Y:S04]  /*155e0*/  STL [R1+0x26c], R19 ;  /* 0x00026c1301007387 */ /* 0x0001e80000100800 */
[----:B------:R1:W-:Y:S01]  /*155f0*/  STL [R1+0x274], R18 ;  /* 0x0002741201007387 */ /* 0x0003e20000100800 */
[----:B0-----:R-:W-:-:S03]  /*15600*/  IMAD R19, R6, UR12, RZ ;  /* 0x0000000c06137c24 */ /* 0x001fc6000f8e02ff */
[----:B------:R-:W2:Y:S01]  /*15610*/  LDL.LU R6, [R1+0x424] ;  /* 0x0004240001067983 */ /* 0x000ea20000300800 */
[----:B-1----:R-:W-:-:S03]  /*15620*/  IMAD R18, R5, UR12, RZ ;  /* 0x0000000c05127c24 */ /* 0x002fc6000f8e02ff */
[----:B------:R3:W-:Y:S04]  /*15630*/  STL [R1+0x280], R19 ;  /* 0x0002801301007387 */ /* 0x0007e80000100800 */
[----:B------:R-:W2:Y:S04]  /*15640*/  LDL.LU R5, [R1+0x420] ;  /* 0x0004200001057983 */ /* 0x000ea80000300800 */
[----:B------:R0:W-:Y:S01]  /*15650*/  STL [R1+0x284], R18 ;  /* 0x0002841201007387 */ /* 0x0001e20000100800 */
[----:B---3--:R-:W-:-:S03]  /*15660*/  IMAD R19, R4, UR12, RZ ;  /* 0x0000000c04137c24 */ /* 0x008fc6000f8e02ff */
[----:B------:R-:W3:Y:S01]  /*15670*/  LDL.LU R4, [R1+0x41c] ;  /* 0x00041c0001047983 */ /* 0x000ee20000300800 */
[----:B0-----:R-:W-:-:S03]  /*15680*/  IMAD R18, R17, UR12, RZ ;  /* 0x0000000c11127c24 */ /* 0x001fc6000f8e02ff */
[----:B------:R-:W-:Y:S01]  /*15690*/  STL [R1+0x28c], R19 ;  /* 0x00028c1301007387 */ /* 0x000fe20000100800 */
[----:B------:R-:W-:-:S03]  /*156a0*/  IMAD R16, R16, UR12, RZ ;  /* 0x0000000c10107c24 */ /* 0x000fc6000f8e02ff */
[----:B------:R-:W-:Y:S01]  /*156b0*/  STL [R1+0x294], R18 ;  /* 0x0002941201007387 */ /* 0x000fe20000100800 */
[----:B----4-:R-:W-:-:S03]  /*156c0*/  IMAD R17, R28, UR12, RZ ;  /* 0x0000000c1c117c24 */ /* 0x010fc6000f8e02ff */
        /* <DEDUP_REMOVED lines=10> */
[----:B------:R-:W-:Y:S01]  /*15770*/  STL [R1+0x2c8], R16 ;  /* 0x0002c81001007387 */ /* 0x000fe20000100800 */
[----:B0-----:R-:W-:Y:S02]  /*15780*/  IMAD R15, R14, UR12, RZ ;  /* 0x0000000c0e0f7c24 */ /* 0x001fe4000f8e02ff */
[----:B------:R-:W-:Y:S02]  /*15790*/  IMAD R14, R12, UR12, RZ ;  /* 0x0000000c0c0e7c24 */ /* 0x000fe4000f8e02ff */
[----:B------:R-:W4:Y:S04]  /*157a0*/  LDL.LU R12, [R1+0x40c] ;  /* 0x00040c00010c7983 */ /* 0x000f280000300800 */
[----:B------:R0:W-:Y:S04]  /*157b0*/  STL [R1+0x2d0], R15 ;  /* 0x0002d00f01007387 */ /* 0x0001e80000100800 */
[----:B------:R1:W-:Y:S01]  /*157c0*/  STL [R1+0x2dc], R14 ;  /* 0x0002dc0e01007387 */ /* 0x0003e20000100800 */
[----:B0-----:R-:W-:-:S03]  /*157d0*/  IMAD R15, R11, UR12, RZ ;  /* 0x0000000c0b0f7c24 */ /* 0x001fc6000f8e02ff */
[----:B------:R-:W4:Y:S04]  /*157e0*/  LDL.LU R11, [R1+0x404] ;  /* 0x00040400010b7983 */ /* 0x000f280000300800 */
[----:B------:R-:W-:Y:S01]  /*157f0*/  STL [R1+0x2e4], R15 ;  /* 0x0002e40f01007387 */ /* 0x000fe20000100800 */
[----:B-1----:R-:W-:-:S03]  /*15800*/  IMAD R14, R10, UR12, RZ ;  /* 0x0000000c0a0e7c24 */ /* 0x002fc6000f8e02ff */
[----:B------:R-:W4:Y:S04]  /*15810*/  LDL.LU R10, [R1+0x3fc] ;  /* 0x0003fc00010a7983 */ /* 0x000f280000300800 */
[----:B------:R-:W-:Y:S04]  /*15820*/  STL [R1+0x2e8], R14 ;  /* 0x0002e80e01007387 */ /* 0x000fe80000100800 */
[----:B------:R-:W4:Y:S01]  /*15830*/  LDL.LU R22, [R1+0x3f0] ;  /* 0x0003f00001167983 */ /* 0x000f220000300800 */
[----:B------:R-:W-:-:S03]  /*15840*/  IMAD R9, R9, UR12, RZ ;  /* 0x0000000c09097c24 */ /* 0x000fc6000f8e02ff */
[----:B------:R-:W4:Y:S04]  /*15850*/  LDL.LU R20, [R1+0x3e0] ;  /* 0x0003e00001147983 */ /* 0x000f280000300800 */
[----:B------:R0:W-:Y:S04]  /*15860*/  STL [R1+0x2ec], R9 ;  /* 0x0002ec0901007387 */ /* 0x0001e80000100800 */
[----:B------:R-:W4:Y:S04]  /*15870*/  LDL.LU R19, [R1+0x3d8] ;  /* 0x0003d80001137983 */ /* 0x000f280000300800 */
[----:B0-----:R-:W4:Y:S04]  /*15880*/  LDL.LU R9, [R1+0x3c8] ;  /* 0x0003c80001097983 */ /* 0x001f280000300800 */
[----:B------:R-:W4:Y:S01]  /*15890*/  LDL.LU R18, [R1+0x3c0] ;  /* 0x0003c00001127983 */ /* 0x000f220000300800 */
[----:B------:R-:W-:-:S03]  /*158a0*/  IMAD R14, R8, UR12, RZ ;  /* 0x0000000c080e7c24 */ /* 0x000fc6000f8e02ff */
[----:B------:R-:W4:Y:S04]  /*158b0*/  LDL.LU R8, [R1+0x3b4] ;  /* 0x0003b40001087983 */ /* 0x000f280000300800 */
[----:B------:R2:W-:Y:S02]  /*158c0*/  STL [R1+0x2fc], R14 ;  /* 0x0002fc0e01007387 */ /* 0x0005e40000100800 */
[----:B--2---:R-:W-:Y:S02]  /*158d0*/  IMAD R14, R7, UR12, RZ ;  /* 0x0000000c070e7c24 */ /* 0x004fe4000f8e02ff */
[----:B------:R-:W2:Y:S04]  /*158e0*/  LDL.LU R7, [R1+0x3ac] ;  /* 0x0003ac0001077983 */ /* 0x000ea80000300800 */
[----:B------:R0:W-:Y:S01]  /*158f0*/  STL [R1+0x300], R14 ;  /* 0x0003000e01007387 */ /* 0x0001e20000100800 */
[----:B------:R-:W-:-:S03]  /*15900*/  IMAD R15, R6, UR12, RZ ;  /* 0x0000000c060f7c24 */ /* 0x000fc6000f8e02ff */
[----:B------:R-:W2:Y:S01]  /*15910*/  LDL.LU R6, [R1+0x3a4] ;  /* 0x0003a40001067983 */ /* 0x000ea20000300800 */
[----:B0-----:R-:W-:-:S03]  /*15920*/  IMAD R14, R5, UR12, RZ ;  /* 0x0000000c050e7c24 */ /* 0x001fc6000f8e02ff */
[----:B------:R-:W-:Y:S04]  /*15930*/  STL [R1+0x308], R15 ;  /* 0x0003080f01007387 */ /* 0x000fe80000100800 */
[----:B------:R-:W2:Y:S04]  /*15940*/  LDL.LU R5, [R1+0x398] ;  /* 0x0003980001057983 */ /* 0x000ea80000300800 */
[----:B------:R-:W-:Y:S01]  /*15950*/  STL [R1+0x31c], R14 ;  /* 0x00031c0e01007387 */ /* 0x000fe20000100800 */
[----:B---3--:R-:W-:-:S03]  /*15960*/  IMAD R4, R4, UR12, RZ ;  /* 0x0000000c04047c24 */ /* 0x008fc6000f8e02ff */
[----:B------:R-:W3:Y:S04]  /*15970*/  LDL.LU R17, [R1+0x390] ;  /* 0x0003900001117983 */ /* 0x000ee80000300800 */
[----:B------:R-:W3:Y:S04]  /*15980*/  LDL.LU R16, [R1+0x384] ;  /* 0x0003840001107983 */ /* 0x000ee80000300800 */
[----:B------:R0:W-:Y:S04]  /*15990*/  STL [R1+0x324], R4 ;  /* 0x0003240401007387 */ /* 0x0001e80000100800 */
[----:B0-----:R-:W3:Y:S01]  /*159a0*/  LDL.LU R4, [R1+0x37c] ;  /* 0x00037c0001047983 */ /* 0x001ee20000300800 */
[----:B----4-:R-:W-:-:S03]  /*159b0*/  IMAD R15, R28, UR12, RZ ;  /* 0x0000000c1c0f7c24 */ /* 0x010fc6000f8e02ff */
[----:B------:R-:W4:Y:S04]  /*159c0*/  LDL.LU R28, [R1+0x374] ;  /* 0x00037400011c7983 */ /* 0x000f280000300800 */
[----:B------:R0:W-:Y:S01]  /*159d0*/  STL [R1+0x330], R15 ;  /* 0x0003300f01007387 */ /* 0x0001e20000100800 */
[----:B------:R-:W-:-:S03]  /*159e0*/  IMAD R14, R2, UR12, RZ ;  /* 0x0000000c020e7c24 */ /* 0x000fc6000f8e02ff */
[----:B0-----:R-:W4:Y:S04]  /*159f0*/  LDL.LU R15, [R1+0x368] ;  /* 0x00036800010f7983 */ /* 0x001f280000300800 */
        /* <DEDUP_REMOVED lines=15> */
[----:B0-----:R-:W4:Y:S04]  /*15af0*/  LDL.LU R10, [R1+0x344] ;  /* 0x00034400010a7983 */ /* 0x001f280000300800 */
[----:B------:R0:W-:Y:S01]  /*15b00*/  STL [R1+0x36c], R22 ;  /* 0x00036c1601007387 */ /* 0x0001e20000100800 */
[----:B------:R-:W-:Y:S02]  /*15b10*/  IMAD R19, R19, UR12, RZ ;  /* 0x0000000c13137c24 */ /* 0x000fe4000f8e02ff */
[----:B0-----:R-:W-:Y:S02]  /*15b20*/  IMAD R22, R20, UR12, RZ ;  /* 0x0000000c14167c24 */ /* 0x001fe4000f8e02ff */
[----:B------:R-:W-:-:S03]  /*15b30*/  IMAD R20, R9, UR12, RZ ;  /* 0x0000000c09147c24 */ /* 0x000fc6000f8e02ff */
[----:B------:R-:W-:Y:S04]  /*15b40*/  STL [R1+0x370], R22 ;  /* 0x0003701601007387 */ /* 0x000fe80000100800 */
        /* <DEDUP_REMOVED lines=8> */
[----:B--2---:R-:W-:-:S03]  /*15bd0*/  IMAD R19, R7, UR12, RZ ;  /* 0x0000000c07137c24 */ /* 0x004fc6000f8e02ff */
[----:B------:R-:W2:Y:S04]  /*15be0*/  LDL.LU R7, [R1+0x32c] ;  /* 0x00032c0001077983 */ /* 0x000ea80000300800 */
[----:B------:R1:W-:Y:S01]  /*15bf0*/  STL [R1+0x394], R19 ;  /* 0x0003941301007387 */ /* 0x0003e20000100800 */
[----:B0-----:R-:W-:-:S03]  /*15c00*/  IMAD R18, R6, UR12, RZ ;  /* 0x0000000c06127c24 */ /* 0x001fc6000f8e02ff */
[----:B------:R-:W2:Y:S04]  /*15c10*/  LDL.LU R6, [R1+0x328] ;  /* 0x0003280001067983 */ /* 0x000ea80000300800 */
[----:B------:R3:W-:Y:S01]  /*15c20*/  STL [R1+0x39c], R18 ;  /* 0x00039c1201007387 */ /* 0x0007e20000100800 */
[----:B-1----:R-:W-:-:S03]  /*15c30*/  IMAD R19, R5, UR12, RZ ;  /* 0x0000000c05137c24 */ /* 0x002fc6000f8e02ff */
[----:B------:R-:W2:Y:S01]  /*15c40*/  LDL.LU R5, [R1+0x320] ;  /* 0x0003200001057983 */ /* 0x000ea20000300800 */
[----:B---3--:R-:W-:-:S03]  /*15c50*/  IMAD R18, R17, UR12, RZ ;  /* 0x0000000c11127c24 */ /* 0x008fc6000f8e02ff */
[----:B------:R-:W-:Y:S01]  /*15c60*/  STL [R1+0x398], R19 ;  /* 0x0003981301007387 */ /* 0x000fe20000100800 */
[----:B------:R-:W-:-:S03]  /*15c70*/  IMAD R16, R16, UR12, RZ ;  /* 0x0000000c10107c24 */ /* 0x000fc6000f8e02ff */
[----:B------:R-:W-:Y:S01]  /*15c80*/  STL [R1+0x390], R18 ;  /* 0x0003901201007387 */ /* 0x000fe20000100800 */
[----:B------:R-:W-:-:S03]  /*15c90*/  IMAD R17, R4, UR12, RZ ;  /* 0x0000000c04117c24 */ /* 0x000fc6000f8e02ff */
[----:B------:R-:W3:Y:S04]  /*15ca0*/  LDL.LU R4, [R1+0x318] ;  /* 0x0003180001047983 */ /* 0x000ee80000300800 */
[----:B------:R4:W-:Y:S04]  /*15cb0*/  STL [R1+0x384], R16 ;  /* 0x0003841001007387 */ /* 0x0009e80000100800 */
[----:B------:R-:W-:Y:S01]  /*15cc0*/  STL [R1+0x37c], R17 ;  /* 0x00037c1101007387 */ /* 0x000fe20000100800 */
        /* <DEDUP_REMOVED lines=19> */
[----:B------:R-:W4:Y:S04]  /*15e00*/  LDL.LU R22, [R1+0x2f4] ;  /* 0x0002f40001167983 */ /* 0x000f280000300800 */
[----:B------:R-:W4:Y:S01]  /*15e10*/  LDL.LU R20, [R1+0x2f0] ;  /* 0x0002f00001147983 */ /* 0x000f220000300800 */
[----:B------:R-:W-:-:S05]  /*15e20*/  IMAD R10, R10, UR12, RZ ;  /* 0x0000000c0a0a7c24 */ /* 0x000fca000f8e02ff */
[----:B------:R0:W-:Y:S04]  /*15e30*/  STL [R1+0x344], R10 ;  /* 0x0003440a01007387 */ /* 0x0001e80000100800 */
[----:B------:R-:W4:Y:S04]  /*15e40*/  LDL.LU R19, [R1+0x2e0] ;  /* 0x0002e00001137983 */ /* 0x000f280000300800 */
[----:B0-----:R-:W4:Y:S04]  /*15e50*/  LDL.LU R10, [R1+0x2d8] ;  /* 0x0002d800010a7983 */ /* 0x001f280000300800 */
[----:B------:R-:W4:Y:S01]  /*15e60*/  LDL.LU R18, [R1+0x2d4] ;  /* 0x0002d40001127983 */ /* 0x000f220000300800 */
[----:B------:R-:W-:-:S03]  /*15e70*/  IMAD R14, R9, UR12, RZ ;  /* 0x0000000c090e7c24 */ /* 0x000fc6000f8e02ff */
[----:B------:R-:W4:Y:S04]  /*15e80*/  LDL.LU R9, [R1+0x2cc] ;  /* 0x0002cc0001097983 */ /* 0x000f280000300800 */
[----:B------:R0:W-:Y:S02]  /*15e90*/  STL [R1+0x340], R14 ;  /* 0x0003400e01007387 */ /* 0x0001e40000100800 */
[----:B0-----:R-:W-:Y:S02]  /*15ea0*/  IMAD R14, R8, UR12, RZ ;  /* 0x0000000c080e7c24 */ /* 0x001fe4000f8e02ff */
[----:B------:R-:W4:Y:S04]  /*15eb0*/  LDL.LU R8, [R1+0x2c4] ;  /* 0x0002c40001087983 */ /* 0x000f280000300800 */
[----:B------:R0:W-:Y:S01]  /*15ec0*/  STL [R1+0x338], R14 ;  /* 0x0003380e01007387 */ /* 0x0001e20000100800 */
[----:B--2---:R-:W-:-:S03]  /*15ed0*/  IMAD R15, R7, UR12, RZ ;  /* 0x0000000c070f7c24 */ /* 0x004fc6000f8e02ff */
[----:B------:R-:W2:Y:S04]  /*15ee0*/  LDL.LU R7, [R1+0x2bc] ;  /* 0x0002bc0001077983 */ /* 0x000ea80000300800 */
[----:B------:R-:W-:Y:S01]  /*15ef0*/  STL [R1+0x32c], R15 ;  /* 0x00032c0f01007387 */ /* 0x000fe20000100800 */
[----:B0-----:R-:W-:-:S03]  /*15f00*/  IMAD R14, R6, UR12, RZ ;  /* 0x0000000c060e7c24 */ /* 0x001fc6000f8e02ff */
[----:B------:R-:W2:Y:S04]  /*15f10*/  LDL.LU R6, [R1+0x2b8] ;  /* 0x0002b80001067983 */ /* 0x000ea80000300800 */
[----:B------:R-:W-:Y:S04]  /*15f20*/  STL [R1+0x328], R14 ;  /* 0x0003280e01007387 */ /* 0x000fe80000100800 */
[----:B------:R-:W2:Y:S01]  /*15f30*/  LDL.LU R17, [R1+0x2b4] ;  /* 0x0002b40001117983 */ /* 0x000ea20000300800 */
[----:B------:R-:W-:-:S03]  /*15f40*/  IMAD R5, R5, UR12, RZ ;  /* 0x0000000c05057c24 */ /* 0x000fc6000f8e02ff */
[----:B------:R-:W2:Y:S04]  /*15f50*/  LDL.LU R16, [R1+0x2b0] ;  /* 0x0002b00001107983 */ /* 0x000ea80000300800 */
[----:B------:R0:W-:Y:S04]  /*15f60*/  STL [R1+0x320], R5 ;  /* 0x0003200501007387 */ /* 0x0001e80000100800 */
[----:B0-----:R-:W2:Y:S01]  /*15f70*/  LDL.LU R5, [R1+0x2a8] ;  /* 0x0002a80001057983 */ /* 0x001ea20000300800 */
[----:B---3--:R-:W-:-:S03]  /*15f80*/  IMAD R15, R4, UR12, RZ ;  /* 0x0000000c040f7c24 */ /* 0x008fc6000f8e02ff */
[----:B------:R-:W3:Y:S04]  /*15f90*/  LDL.LU R4, [R1+0x29c] ;  /* 0x00029c0001047983 */ /* 0x000ee80000300800 */
[----:B------:R0:W-:Y:S01]  /*15fa0*/  STL [R1+0x318], R15 ;  /* 0x0003180f01007387 */ /* 0x0001e20000100800 */
[----:B----4-:R-:W-:-:S03]  /*15fb0*/  IMAD R14, R28, UR12, RZ ;  /* 0x0000000c1c0e7c24 */ /* 0x010fc6000f8e02ff */
        /* <DEDUP_REMOVED lines=32> */
[----:B------:R0:W-:Y:S01]  /*161c0*/  STL [R1+0x2c4], R19 ;  /* 0x0002c41301007387 */ /* 0x0001e20000100800 */
[----:B--2---:R-:W-:-:S03]  /*161d0*/  IMAD R18, R7, UR12, RZ ;  /* 0x0000000c07127c24 */ /* 0x004fc6000f8e02ff */
[----:B------:R-:W2:Y:S04]  /*161e0*/  LDL.LU R7, [R1+0x254] ;  /* 0x0002540001077983 */ /* 0x000ea80000300800 */
[----:B------:R1:W-:Y:S01]  /*161f0*/  STL [R1+0x2bc], R18 ;  /* 0x0002bc1201007387 */ /* 0x0003e20000100800 */
[----:B0-----:R-:W-:-:S03]  /*16200*/  IMAD R19, R6, UR12, RZ ;  /* 0x0000000c06137c24 */ /* 0x001fc6000f8e02ff */
[----:B------:R-:W2:Y:S01]  /*16210*/  LDL.LU R6, [R1+0x248] ;  /* 0x0002480001067983 */ /* 0x000ea20000300800 */
[----:B-1----:R-:W-:-:S03]  /*16220*/  IMAD R18, R17, UR12, RZ ;  /* 0x0000000c11127c24 */ /* 0x002fc6000f8e02ff */
[----:B------:R-:W-:Y:S01]  /*16230*/  STL [R1+0x2b8], R19 ;  /* 0x0002b81301007387 */ /* 0x000fe20000100800 */
[----:B------:R-:W-:-:S03]  /*16240*/  IMAD R16, R16, UR12, RZ ;  /* 0x0000000c10107c24 */ /* 0x000fc6000f8e02ff */
[----:B------:R-:W-:Y:S01]  /*16250*/  STL [R1+0x2b4], R18 ;  /* 0x0002b41201007387 */ /* 0x000fe20000100800 */
[----:B------:R-:W-:-:S03]  /*16260*/  IMAD R17, R5, UR12, RZ ;  /* 0x0000000c05117c24 */ /* 0x000fc6000f8e02ff */
[----:B------:R-:W2:Y:S04]  /*16270*/  LDL.LU R5, [R1+0x244] ;  /* 0x0002440001057983 */ /* 0x000ea80000300800 */
[----:B------:R3:W-:Y:S04]  /*16280*/  STL [R1+0x2b0], R16 ;  /* 0x0002b01001007387 */ /* 0x0007e80000100800 */
[----:B------:R-:W-:Y:S01]  /*16290*/  STL [R1+0x2a8], R17 ;  /* 0x0002a81101007387 */ /* 0x000fe20000100800 */
[----:B---3--:R-:W-:-:S03]  /*162a0*/  IMAD R16, R4, UR12, RZ ;  /* 0x0000000c04107c24 */ /* 0x008fc6000f8e02ff */
[----:B------:R-:W3:Y:S04]  /*162b0*/  LDL.LU R4, [R1+0x240] ;  /* 0x0002400001047983 */ /* 0x000ee80000300800 */
[----:B------:R0:W-:Y:S01]  /*162c0*/  STL [R1+0x29c], R16 ;  /* 0x00029c1001007387 */ /* 0x0001e20000100800 */
[----:B----4-:R-:W-:Y:S02]  /*162d0*/  IMAD R15, R15, UR12, RZ ;  /* 0x0000000c0f0f7c24 */ /* 0x010fe4000f8e02ff */
        /* <DEDUP_REMOVED lines=28> */
[----:B------:R-:W-:-:S03]  /*164a0*/  IMAD R15, R8, UR12, RZ ;  /* 0x0000000c080f7c24 */ /* 0x000fc6000f8e02ff */
[----:B------:R-:W4:Y:S04]  /*164b0*/  LDL.LU R8, [R1+0x200] ;  /* 0x0002000001087983 */ /* 0x000f280000300800 */
[----:B------:R-:W-:Y:S01]  /*164c0*/  STL [R1+0x25c], R15 ;  /* 0x00025c0f01007387 */ /* 0x000fe20000100800 */
[----:B--2---:R-:W-:-:S03]  /*164d0*/  IMAD R14, R7, UR12, RZ ;  /* 0x0000000c070e7c24 */ /* 0x004fc6000f8e02ff */
[----:B------:R-:W2:Y:S04]  /*164e0*/  LDL.LU R7, [R1+0x1f8] ;  /* 0x0001f80001077983 */ /* 0x000ea80000300800 */
[----:B------:R-:W-:Y:S04]  /*164f0*/  STL [R1+0x254], R14 ;  /* 0x0002540e01007387 */ /* 0x000fe80000100800 */
[----:B------:R-:W2:Y:S04]  /*16500*/  LDL.LU R17, [R1+0x1f4] ;  /* 0x0001f40001117983 */ /* 0x000ea80000300800 */
[----:B------:R-:W2:Y:S01]  /*16510*/  LDL.LU R16, [R1+0x1f0] ;  /* 0x0001f00001107983 */ /* 0x000ea20000300800 */
[----:B------:R-:W-:-:S05]  /*16520*/  IMAD R6, R6, UR12, RZ ;  /* 0x0000000c06067c24 */ /* 0x000fca000f8e02ff */
[----:B------:R0:W-:Y:S04]  /*16530*/  STL [R1+0x248], R6 ;  /* 0x0002480601007387 */ /* 0x0001e80000100800 */
[----:B0-----:R-:W2:Y:S01]  /*16540*/  LDL.LU R6, [R1+0x1ec] ;  /* 0x0001ec0001067983 */ /* 0x001ea20000300800 */
[----:B------:R-:W-:-:S03]  /*16550*/  IMAD R15, R5, UR12, RZ ;  /* 0x0000000c050f7c24 */ /* 0x000fc6000f8e02ff */
[----:B------:R-:W2:Y:S04]  /*16560*/  LDL.LU R5, [R1+0x1e8] ;  /* 0x0001e80001057983 */ /* 0x000ea80000300800 */
[----:B------:R0:W-:Y:S01]  /*16570*/  STL [R1+0x244], R15 ;  /* 0x0002440f01007387 */ /* 0x0001e20000100800 */
[----:B---3--:R-:W-:-:S03]  /*16580*/  IMAD R14, R4, UR12, RZ ;  /* 0x0000000c040e7c24 */ /* 0x008fc6000f8e02ff */
[----:B0-----:R-:W3:Y:S04]  /*16590*/  LDL.LU R15, [R1+0x1e4] ;  /* 0x0001e400010f7983 */ /* 0x001ee80000300800 */
[----:B------:R-:W3:Y:S04]  /*165a0*/  LDL.LU R4, [R1+0x1e0] ;  /* 0x0001e00001047983 */ /* 0x000ee80000300800 */
[----:B------:R0:W-:Y:S01]  /*165b0*/  STL [R1+0x240], R14 ;  /* 0x0002400e01007387 */ /* 0x0001e20000100800 */
[----:B----4-:R-:W-:-:S03]  /*165c0*/  IMAD R28, R28, UR12, RZ ;  /* 0x0000000c1c1c7c24 */ /* 0x010fc6000f8e02ff */
        /* <DEDUP_REMOVED lines=13> */
[----:B------:R0:W-:Y:S02]  /*166a0*/  STL [R1+0x224], R22 ;  /* 0x0002241601007387 */ /* 0x0001e40000100800 */
[----:B0-----:R-:W-:Y:S02]  /*166b0*/  IMAD R22, R20, UR12, RZ ;  /* 0x0000000c14167c24 */ /* 0x001fe4000f8e02ff */
[----:B------:R-:W-:-:S03]  /*166c0*/  IMAD R19, R19, UR12, RZ ;  /* 0x0000000c13137c24 */ /* 0x000fc6000f8e02ff */
[----:B------:R-:W-:Y:S01]  /*166d0*/  STL [R1+0x220], R22 ;  /* 0x0002201601007387 */ /* 0x000fe20000100800 */
[----:B------:R-:W-:-:S03]  /*166e0*/  IMAD R20, R11, UR12, RZ ;  /* 0x0000000c0b147c24 */ /* 0x000fc6000f8e02ff */
[----:B------:R-:W4:Y:S04]  /*166f0*/  LDL.LU R11, [R1+0x1c0] ;  /* 0x0001c000010b7983 */ /* 0x000f280000300800 */
[----:B------:R0:W-:Y:S04]  /*16700*/  STL [R1+0x218], R19 ;  /* 0x0002181301007387 */ /* 0x0001e80000100800 */
[----:B------:R-:W-:Y:S01]  /*16710*/  STL [R1+0x214], R20 ;  /* 0x0002141401007387 */ /* 0x000fe20000100800 */
[----:B0-----:R-:W-:Y:S02]  /*16720*/  IMAD R19, R18, UR12, RZ ;  /* 0x0000000c12137c24 */ /* 0x001fe4000f8e02ff */
[----:B------:R-:W-:-:S02]  /*16730*/  IMAD R18, R10, UR12, RZ ;  /* 0x0000000c0a127c24 */ /* 0x000fc4000f8e02ff */
[----:B------:R-:W4:Y:S04]  /*16740*/  LDL.LU R10, [R1+0x1b8] ;  /* 0x0001b800010a7983 */ /* 0x000f280000300800 */
[----:B------:R0:W-:Y:S04]  /*16750*/  STL [R1+0x20c], R19 ;  /* 0x00020c1301007387 */ /* 0x0001e80000100800 */
[----:B------:R1:W-:Y:S01]  /*16760*/  STL [R1+0x208], R18 ;  /* 0x0002081201007387 */ /* 0x0003e20000100800 */
[----:B0-----:R-:W-:-:S03]  /*16770*/  IMAD R19, R9, UR12, RZ ;  /* 0x0000000c09137c24 */ /* 0x001fc6000f8e02ff */
[----:B------:R-:W4:Y:S04]  /*16780*/  LDL.LU R9, [R1+0x1b0] ;  /* 0x0001b00001097983 */ /* 0x000f280000300800 */
[----:B------:R2:W-:Y:S01]  /*16790*/  STL [R1+0x204], R19 ;  /* 0x0002041301007387 */ /* 0x0005e20000100800 */
[----:B-1----:R-:W-:-:S03]  /*167a0*/  IMAD R18, R8, UR12, RZ ;  /* 0x0000000c08127c24 */ /* 0x002fc6000f8e02ff */
[----:B------:R-:W4:Y:S04]  /*167b0*/  LDL.LU R8, [R1+0x1ac] ;  /* 0x0001ac0001087983 */ /* 0x000f280000300800 */
[----:B------:R0:W-:Y:S01]  /*167c0*/  STL [R1+0x200], R18 ;  /* 0x0002001201007387 */ /* 0x0001e20000100800 */
[----:B--2---:R-:W-:-:S03]  /*167d0*/  IMAD R19, R7, UR12, RZ ;  /* 0x0000000c07137c24 */ /* 0x004fc6000f8e02ff */
[----:B------:R-:W2:Y:S01]  /*167e0*/  LDL.LU R7, [R1+0x1a8] ;  /* 0x0001a80001077983 */ /* 0x000ea20000300800 */
[----:B0-----:R-:W-:-:S03]  /*167f0*/  IMAD R18, R17, UR12, RZ ;  /* 0x0000000c11127c24 */ /* 0x001fc6000f8e02ff */
[----:B------:R-:W-:Y:S01]  /*16800*/  STL [R1+0x1f8], R19 ;  /* 0x0001f81301007387 */ /* 0x000fe20000100800 */
[----:B------:R-:W-:-:S03]  /*16810*/  IMAD R16, R16, UR12, RZ ;  /* 0x0000000c10107c24 */ /* 0x000fc6000f8e02ff */
[----:B------:R-:W-:Y:S01]  /*16820*/  STL [R1+0x1f4], R18 ;  /* 0x0001f41201007387 */ /* 0x000fe20000100800 */
[----:B------:R-:W-:-:S03]  /*16830*/  IMAD R17, R6, UR12, RZ ;  /* 0x0000000c06117c24 */ /* 0x000fc6000f8e02ff */
[----:B------:R-:W2:Y:S04]  /*16840*/  LDL.LU R6, [R1+0x1a4] ;  /* 0x0001a40001067983 */ /* 0x000ea80000300800 */
[----:B------:R0:W-:Y:S04]  /*16850*/  STL [R1+0x1f0], R16 ;  /* 0x0001f01001007387 */ /* 0x0001e80000100800 */
[----:B------:R-:W-:Y:S01]  /*16860*/  STL [R1+0x1ec], R17 ;  /* 0x0001ec1101007387 */ /* 0x000fe20000100800 */
[----:B0-----:R-:W-:-:S03]  /*16870*/  IMAD R16, R5, UR12, RZ ;  /* 0x0000000c05107c24 */ /* 0x001fc6000f8e02ff */
[----:B------:R-:W2:Y:S04]  /*16880*/  LDL.LU R5, [R1+0x1a0] ;  /* 0x0001a00001057983 */ /* 0x000ea80000300800 */
[----:B------:R0:W-:Y:S01]  /*16890*/  STL [R1+0x1e8], R16 ;  /* 0x0001e81001007387 */ /* 0x0001e20000100800 */
[----:B---3--:R-:W-:Y:S02]  /*168a0*/  IMAD R15, R15, UR12, RZ ;  /* 0x0000000c0f0f7c24 */ /* 0x008fe4000f8e02ff */
[----:B0-----:R-:W-:Y:S02]  /*168b0*/  IMAD R16, R4, UR12, RZ ;  /* 0x0000000c04107c24 */ /* 0x001fe4000f8e02ff */
[----:B------:R-:W3:Y:S04]  /*168c0*/  LDL.LU R4, [R1+0x19c] ;  /* 0x00019c0001047983 */ /* 0x000ee80000300800 */
[----:B------:R4:W-:Y:S04]  /*168d0*/  STL [R1+0x1e4], R15 ;  /* 0x0001e40f01007387 */ /* 0x0009e80000100800 */
[----:B------:R-:W-:Y:S01]  /*168e0*/  STL [R1+0x1e0], R16 ;  /* 0x0001e01001007387 */ /* 0x000fe20000100800 */
[----:B----4-:R-:W-:-:S02]  /*168f0*/  IMAD R15, R14, UR12, RZ ;  /* 0x0000000c0e0f7c24 */ /* 0x010fc4000f8e02ff */
[----:B------:R-:W-:Y:S02]  /*16900*/  IMAD R14, R28, UR12, RZ ;  /* 0x0000000c1c0e7c24 */ /* 0x000fe4000f8e02ff */
        /* <DEDUP_REMOVED lines=8> */
[----:B------:R1:W-:Y:S04]  /*16990*/  STL [R1+0x1c8], R14 ;  /* 0x0001c80e01007387 */ /* 0x0003e80000100800 */
[----:B------:R-:W4:Y:S04]  /*169a0*/  LDL.LU R22, [R1+0x188] ;  /* 0x0001880001167983 */ /* 0x000f280000300800 */
[----:B------:R-:W4:Y:S01]  /*169b0*/  LDL.LU R20, [R1+0x184] ;  /* 0x0001840001147983 */ /* 0x000f220000300800 */
[----:B------:R-:W-:-:S05]  /*169c0*/  IMAD R12, R12, UR12, RZ ;  /* 0x0000000c0c0c7c24 */ /* 0x000fca000f8e02ff */
[----:B------:R1:W-:Y:S04]  /*169d0*/  STL [R1+0x1c4], R12 ;  /* 0x0001c40c01007387 */ /* 0x0003e80000100800 */
[----:B------:R-:W4:Y:S04]  /*169e0*/  LDL.LU R19, [R1+0x17c] ;  /* 0x00017c0001137983 */ /* 0x000f280000300800 */
[----:B0-----:R-:W4:Y:S04]  /*169f0*/  LDL.LU R15, [R1+0x178] ;  /* 0x00017800010f7983 */ /* 0x001f280000300800 */
[----:B------:R-:W4:Y:S04]  /*16a00*/  LDL.LU R18, [R1+0x170] ;  /* 0x0001700001127983 */ /* 0x000f280000300800 */
[----:B-1----:R-:W4:Y:S01]  /*16a10*/  LDL.LU R14, [R1+0x16c] ;  /* 0x00016c00010e7983 */ /* 0x002f220000300800 */
[----:B------:R-:W-:-:S05]  /*16a20*/  IMAD R11, R11, UR12, RZ ;  /* 0x0000000c0b0b7c24 */ /* 0x000fca000f8e02ff */
[----:B------:R0:W-:Y:S04]  /*16a30*/  STL [R1+0x1c0], R11 ;  /* 0x0001c00b01007387 */ /* 0x0001e80000100800 */
[----:B------:R-:W4:Y:S01]  /*16a40*/  LDL.LU R12, [R1+0x164] ;  /* 0x00016400010c7983 */ /* 0x000f220000300800 */
[----:B------:R-:W-:-:S05]  /*16a50*/  IMAD R10, R10, UR12, RZ ;  /* 0x0000000c0a0a7c24 */ /* 0x000fca000f8e02ff */
[----:B------:R1:W-:Y:S04]  /*16a60*/  STL [R1+0x1b8], R10 ;  /* 0x0001b80a01007387 */ /* 0x0003e80000100800 */
[----:B0-----:R-:W4:Y:S01]  /*16a70*/  LDL.LU R11, [R1+0x160] ;  /* 0x00016000010b7983 */ /* 0x001f220000300800 */
[----:B------:R-:W-:-:S05]  /*16a80*/  IMAD R9, R9, UR12, RZ ;  /* 0x0000000c09097c24 */ /* 0x000fca000f8e02ff */
[----:B------:R0:W-:Y:S01]  /*16a90*/  STL [R1+0x1b0], R9 ;  /* 0x0001b00901007387 */ /* 0x0001e20000100800 */
[----:B------:R-:W-:-:S03]  /*16aa0*/  IMAD R8, R8, UR12, RZ ;  /* 0x0000000c08087c24 */ /* 0x000fc6000f8e02ff */
[----:B-1----:R-:W4:Y:S04]  /*16ab0*/  LDL.LU R10, [R1+0x15c] ;  /* 0x00015c00010a7983 */ /* 0x002f280000300800 */
[----:B------:R1:W-:Y:S04]  /*16ac0*/  STL [R1+0x1ac], R8 ;  /* 0x0001ac0801007387 */ /* 0x0003e80000100800 */
[----:B------:R-:W4:Y:S04]  /*16ad0*/  LDL.LU R17, [R1+0x158] ;  /* 0x0001580001117983 */ /* 0x000f280000300800 */
[----:B------:R-:W4:Y:S01]  /*16ae0*/  LDL.LU R16, [R1+0x150] ;  /* 0x0001500001107983 */ /* 0x000f220000300800 */
[----:B--2---:R-:W-:-:S05]  /*16af0*/  IMAD R7, R7, UR12, RZ ;  /* 0x0000000c07077c24 */ /* 0x004fca000f8e02ff */
[----:B------:R2:W-:Y:S04]  /*16b00*/  STL [R1+0x1a8], R7 ;  /* 0x0001a80701007387 */ /* 0x0005e80000100800 */
[----:B0-----:R-:W4:Y:S04]  /*16b10*/  LDL.LU R9, [R1+0x148] ;  /* 0x0001480001097983 */ /* 0x001f280000300800 */
[----:B-1----:R-:W4:Y:S01]  /*16b20*/  LDL.LU R8, [R1+0x144] ;  /* 0x0001440001087983 */ /* 0x002f220000300800 */
[----:B------:R-:W-:-:S05]  /*16b30*/  IMAD R6, R6, UR12, RZ ;  /* 0x0000000c06067c24 */ /* 0x000fca000f8e02ff */
[----:B------:R0:W-:Y:S04]  /*16b40*/  STL [R1+0x1a4], R6 ;  /* 0x0001a40601007387 */ /* 0x0001e80000100800 */
[----:B--2---:R-:W2:Y:S04]  /*16b50*/  LDL.LU R7, [R1+0x140] ;  /* 0x0001400001077983 */ /* 0x004ea80000300800 */
[----:B0-----:R-:W2:Y:S01]  /*16b60*/  LDL.LU R6, [R1+0x13c] ;  /* 0x00013c0001067983 */ /* 0x001ea20000300800 */
[----:B------:R-:W-:-:S05]  /*16b70*/  IMAD R5, R5, UR12, RZ ;  /* 0x0000000c05057c24 */ /* 0x000fca000f8e02ff */
[----:B------:R0:W-:Y:S04]  /*16b80*/  STL [R1+0x1a0], R5 ;  /* 0x0001a00501007387 */ /* 0x0001e80000100800 */
[----:B0-----:R-:W2:Y:S01]  /*16b90*/  LDL.LU R5, [R1+0x138] ;  /* 0x0001380001057983 */ /* 0x001ea20000300800 */
[----:B---3--:R-:W-:-:S05]  /*16ba0*/  IMAD R4, R4, UR12, RZ ;  /* 0x0000000c04047c24 */ /* 0x008fca000f8e02ff */
[----:B------:R0:W-:Y:S04]  /*16bb0*/  STL [R1+0x19c], R4 ;  /* 0x00019c0401007387 */ /* 0x0001e80000100800 */
[----:B0-----:R-:W3:Y:S01]  /*16bc0*/  LDL.LU R4, [R1+0x134] ;  /* 0x0001340001047983 */ /* 0x001ee20000300800 */
[----:B----4-:R-:W-:-:S05]  /*16bd0*/  IMAD R28, R28, UR12, RZ ;  /* 0x0000000c1c1c7c24 */ /* 0x010fca000f8e02ff */
        /* <DEDUP_REMOVED lines=28> */
[----:B0-----:R-:W-:-:S03]  /*16da0*/  IMAD R19, R10, UR12, RZ ;  /* 0x0000000c0a137c24 */ /* 0x001fc6000f8e02ff */
[----:B------:R-:W4:Y:S01]  /*16db0*/  LDL.LU R10, [R1+0x108] ;  /* 0x00010800010a7983 */ /* 0x000f220000300800 */
[----:B-1----:R-:W-:Y:S02]  /*16dc0*/  IMAD R18, R17, UR12, RZ ;  /* 0x0000000c11127c24 */ /* 0x002fe4000f8e02ff */
[----:B------:R-:W-:Y:S01]  /*16dd0*/  IMAD R17, R16, UR12, RZ ;  /* 0x0000000c10117c24 */ /* 0x000fe2000f8e02ff */
[----:B------:R-:W-:Y:S04]  /*16de0*/  STL [R1+0x15c], R19 ;  /* 0x00015c1301007387 */ /* 0x000fe80000100800 */
[----:B------:R-:W-:Y:S01]  /*16df0*/  STL [R1+0x158], R18 ;  /* 0x0001581201007387 */ /* 0x000fe20000100800 */
[----:B------:R-:W-:-:S03]  /*16e00*/  IMAD R16, R9, UR12, RZ ;  /* 0x0000000c09107c24 */ /* 0x000fc6000f8e02ff */
[----:B------:R-:W4:Y:S04]  /*16e10*/  LDL.LU R9, [R1+0x100] ;  /* 0x0001000001097983 */ /* 0x000f280000300800 */
[----:B------:R0:W-:Y:S04]  /*16e20*/  STL [R1+0x150], R17 ;  /* 0x0001501101007387 */ /* 0x0001e80000100800 */
[----:B------:R2:W-:Y:S01]  /*16e30*/  STL [R1+0x148], R16 ;  /* 0x0001481001007387 */ /* 0x0005e20000100800 */
[----:B0-----:R-:W-:-:S03]  /*16e40*/  IMAD R17, R8, UR12, RZ ;  /* 0x0000000c08117c24 */ /* 0x001fc6000f8e02ff */
[----:B------:R-:W4:Y:S04]  /*16e50*/  LDL.LU R8, [R1+0xfc] ;  /* 0x0000fc0001087983 */ /* 0x000f280000300800 */
[----:B------:R-:W-:Y:S01]  /*16e60*/  STL [R1+0x144], R17 ;  /* 0x0001441101007387 */ /* 0x000fe20000100800 */
[----:B--2---:R-:W-:-:S03]  /*16e70*/  IMAD R16, R7, UR12, RZ ;  /* 0x0000000c07107c24 */ /* 0x004fc6000f8e02ff */
[----:B------:R-:W2:Y:S01]  /*16e80*/  LDL.LU R7, [R1+0xf8] ;  /* 0x0000f80001077983 */ /* 0x000ea20000300800 */
[----:B------:R-:W-:-:S03]  /*16e90*/  IMAD R6, R6, UR12, RZ ;  /* 0x0000000c06067c24 */ /* 0x000fc6000f8e02ff */
[----:B------:R-:W-:Y:S04]  /*16ea0*/  STL [R1+0x140], R16 ;  /* 0x0001401001007387 */ /* 0x000fe80000100800 */
[----:B------:R0:W-:Y:S04]  /*16eb0*/  STL [R1+0x13c], R6 ;  /* 0x00013c0601007387 */ /* 0x0001e80000100800 */
[----:B0-----:R-:W2:Y:S01]  /*16ec0*/  LDL.LU R6, [R1+0xf4] ;  /* 0x0000f40001067983 */ /* 0x001ea20000300800 */
[----:B------:R-:W-:-:S05]  /*16ed0*/  IMAD R16, R5, UR12, RZ ;  /* 0x0000000c05107c24 */ /* 0x000fca000f8e02ff */
[----:B------:R-:W-:Y:S01]  /*16ee0*/  STL [R1+0x138], R16 ;  /* 0x0001381001007387 */ /* 0x000fe20000100800 */
        /* <DEDUP_REMOVED lines=8> */
[----:B------:R-:W4:Y:S04]  /*16f70*/  LDL.LU R28, [R1+0xe8] ;  /* 0x0000e800011c7983 */ /* 0x000f280000300800 */
[----:B0-----:R-:W4:Y:S01]  /*16f80*/  LDL.LU R2, [R1+0xe4] ;  /* 0x0000e40001027983 */ /* 0x001f220000300800 */
[----:B------:R-:W-:-:S05]  /*16f90*/  IMAD R0, R0, UR12, RZ ;  /* 0x0000000c00007c24 */ /* 0x000fca000f8e02ff */
[----:B------:R0:W-:Y:S04]  /*16fa0*/  STL [R1+0x124], R0 ;  /* 0x0001240001007387 */ /* 0x0001e80000100800 */
[----:B0-----:R-:W4:Y:S04]  /*16fb0*/  LDL.LU R0, [R1+0xe0] ;  /* 0x0000e00001007983 */ /* 0x001f280000300800 */
[----:B------:R-:W4:Y:S04]  /*16fc0*/  LDL.LU R18, [R1+0xd8] ;  /* 0x0000d80001127983 */ /* 0x000f280000300800 */
[----:B------:R-:W4:Y:S01]  /*16fd0*/  LDL.LU R22, [R1+0xd0] ;  /* 0x0000d00001167983 */ /* 0x000f220000300800 */
[----:B------:R-:W-:-:S03]  /*16fe0*/  IMAD R15, R15, UR12, RZ ;  /* 0x0000000c0f0f7c24 */ /* 0x000fc6000f8e02ff */
[----:B------:R-:W4:Y:S04]  /*16ff0*/  LDL.LU R17, [R1+0xcc] ;  /* 0x0000cc0001117983 */ /* 0x000f280000300800 */
[----:B------:R0:W-:Y:S04]  /*17000*/  STL [R1+0x120], R15 ;  /* 0x0001200f01007387 */ /* 0x0001e80000100800 */
[----:B------:R-:W4:Y:S01]  /*17010*/  LDL.LU R16, [R1+0xc8] ;  /* 0x0000c80001107983 */ /* 0x000f220000300800 */
[----:B------:R-:W-:-:S05]  /*17020*/  IMAD R14, R14, UR12, RZ ;  /* 0x0000000c0e0e7c24 */ /* 0x000fca000f8e02ff */
[----:B------:R1:W-:Y:S04]  /*17030*/  STL [R1+0x118], R14 ;  /* 0x0001180e01007387 */ /* 0x0003e80000100800 */
[----:B0-----:R-:W4:Y:S01]  /*17040*/  LDL.LU R15, [R1+0xc0] ;  /* 0x0000c000010f7983 */ /* 0x001f220000300800 */
[----:B------:R-:W-:-:S05]  /*17050*/  IMAD R12, R12, UR12, RZ ;  /* 0x0000000c0c0c7c24 */ /* 0x000fca000f8e02ff */
[----:B------:R-:W-:Y:S01]  /*17060*/  STL [R1+0x114], R12 ;  /* 0x0001140c01007387 */ /* 0x000fe20000100800 */
[----:B------:R-:W-:-:S03]  /*17070*/  IMAD R11, R11, UR12, RZ ;  /* 0x0000000c0b0b7c24 */ /* 0x000fc6000f8e02ff */
[----:B-1----:R-:W4:Y:S04]  /*17080*/  LDL.LU R14, [R1+0xb8] ;  /* 0x0000b800010e7983 */ /* 0x002f280000300800 */
[----:B------:R0:W-:Y:S01]  /*17090*/  STL [R1+0x10c], R11 ;  /* 0x00010c0b01007387 */ /* 0x0001e20000100800 */
[----:B------:R-:W-:-:S03]  /*170a0*/  IMAD R10, R10, UR12, RZ ;  /* 0x0000000c0a0a7c24 */ /* 0x000fc6000f8e02ff */
[----:B------:R-:W4:Y:S04]  /*170b0*/  LDL.LU R20, [R1+0xb0] ;  /* 0x0000b00001147983 */ /* 0x000f280000300800 */
[----:B------:R-:W4:Y:S04]  /*170c0*/  LDL.LU R19, [R1+0xa8] ;  /* 0x0000a80001137983 */ /* 0x000f280000300800 */
[----:B------:R1:W-:Y:S04]  /*170d0*/  STL [R1+0x108], R10 ;  /* 0x0001080a01007387 */ /* 0x0003e80000100800 */
[----:B0-----:R-:W4:Y:S04]  /*170e0*/  LDL.LU R11, [R1+0xa0] ;  /* 0x0000a000010b7983 */ /* 0x001f280000300800 */
[----:B-1----:R-:W4:Y:S01]  /*170f0*/  LDL.LU R10, [R1+0x98] ;  /* 0x00009800010a7983 */ /* 0x002f220000300800 */
[----:B------:R-:W-:-:S05]  /*17100*/  IMAD R9, R9, UR12, RZ ;  /* 0x0000000c09097c24 */ /* 0x000fca000f8e02ff */
[----:B------:R0:W-:Y:S04]  /*17110*/  STL [R1+0x100], R9 ;  /* 0x0001000901007387 */ /* 0x0001e80000100800 */
[----:B------:R-:W4:Y:S04]  /*17120*/  LDL.LU R12, [R1+0x90] ;  /* 0x00009000010c7983 */ /* 0x000f280000300800 */
[----:B0-----:R-:W4:Y:S01]  /*17130*/  LDL.LU R9, [R1+0x8c] ;  /* 0x00008c0001097983 */ /* 0x001f220000300800 */
[----:B------:R-:W-:-:S05]  /*17140*/  IMAD R8, R8, UR12, RZ ;  /* 0x0000000c08087c24 */ /* 0x000fca000f8e02ff */
[----:B------:R0:W-:Y:S01]  /*17150*/  STL [R1+0xfc], R8 ;  /* 0x0000fc0801007387 */ /* 0x0001e20000100800 */
[----:B--2---:R-:W-:-:S03]  /*17160*/  IMAD R7, R7, UR12, RZ ;  /* 0x0000000c07077c24 */ /* 0x004fc6000f8e02ff */
[----:B0-----:R-:W2:Y:S04]  /*17170*/  LDL.LU R8, [R1+0x80] ;  /* 0x0000800001087983 */ /* 0x001ea80000300800 */
[----:B------:R0:W-:Y:S04]  /*17180*/  STL [R1+0xf8], R7 ;  /* 0x0000f80701007387 */ /* 0x0001e80000100800 */
        /* <DEDUP_REMOVED lines=9> */
[----:B0-----:R-:W4:Y:S01]  /*17220*/  LDL R4, [R1+0x440] ;  /* 0x0004400001047983 */ /* 0x001f220000100800 */
[----:B------:R-:W-:Y:S02]  /*17230*/  IMAD R28, R28, UR12, RZ ;  /* 0x0000000c1c1c7c24 */ /* 0x000fe4000f8e02ff */
[----:B------:R-:W-:-:S03]  /*17240*/  IMAD R2, R2, UR12, RZ ;  /* 0x0000000c02027c24 */ /* 0x000fc6000f8e02ff */
[----:B------:R0:W-:Y:S04]  /*17250*/  STL [R1+0xe8], R28 ;  /* 0x0000e81c01007387 */ /* 0x0001e80000100800 */
[----:B0-----:R-:W3:Y:S04]  /*17260*/  LDL.LU R28, [R1+0x2e14] ;  /* 0x002e1400011c7983 */ /* 0x001ee80000300800 */
[----:B------:R0:W-:Y:S01]  /*17270*/  STL [R1+0xe4], R2 ;  /* 0x0000e40201007387 */ /* 0x0001e20000100800 */
[----:B------:R-:W-:-:S03]  /*17280*/  IMAD R0, R0, UR12, RZ ;  /* 0x0000000c00007c24 */ /* 0x000fc6000f8e02ff */
[----:B0-----:R-:W3:Y:S04]  /*17290*/  LDL.LU R2, [R1+0x2e10] ;  /* 0x002e100001027983 */ /* 0x001ee80000300800 */
[----:B------:R0:W-:Y:S04]  /*172a0*/  STL [R1+0xe0], R0 ;  /* 0x0000e00001007387 */ /* 0x0001e80000100800 */
[----:B0-----:R-:W3:Y:S01]  /*172b0*/  LDL.LU R0, [R1+0x2e0c] ;  /* 0x002e0c0001007983 */ /* 0x001ee20000300800 */
[----:B------:R-:W-:Y:S02]  /*172c0*/  IMAD R18, R18, UR12, RZ ;  /* 0x0000000c12127c24 */ /* 0x000fe4000f8e02ff */
[----:B------:R-:W-:-:S03]  /*172d0*/  IMAD R22, R22, UR12, RZ ;  /* 0x0000000c16167c24 */ /* 0x000fc6000f8e02ff */
[----:B------:R0:W-:Y:S04]  /*172e0*/  STL [R1+0xd8], R18 ;  /* 0x0000d81201007387 */ /* 0x0001e80000100800 */
[----:B0-----:R-:W4:Y:S04]  /*172f0*/  LDL.LU R18, [R1+0xb4] ;  /* 0x0000b40001127983 */ /* 0x001f280000300800 */
[----:B------:R0:W-:Y:S02]  /*17300*/  STL [R1+0xd0], R22 ;  /* 0x0000d01601007387 */ /* 0x0001e40000100800 */
[----:B0-----:R-:W-:-:S02]  /*17310*/  IMAD R22, R17, UR12, RZ ;  /* 0x0000000c11167c24 */ /* 0x001fc4000f8e02ff */
[----:B------:R-:W4:Y:S04]  /*17320*/  LDL.LU R17, [R1+0xac] ;  /* 0x0000ac0001117983 */ /* 0x000f280000300800 */
[----:B------:R0:W-:Y:S02]  /*17330*/  STL [R1+0xcc], R22 ;  /* 0x0000cc1601007387 */ /* 0x0001e40000100800 */
[----:B0-----:R-:W-:Y:S02]  /*17340*/  IMAD R22, R16, UR12, RZ ;  /* 0x0000000c10167c24 */ /* 0x001fe4000f8e02ff */
[----:B------:R-:W4:Y:S04]  /*17350*/  LDL.LU R16, [R1+0xa4] ;  /* 0x0000a40001107983 */ /* 0x000f280000300800 */
[----:B------:R0:W-:Y:S02]  /*17360*/  STL [R1+0xc8], R22 ;  /* 0x0000c81601007387 */ /* 0x0001e40000100800 */
[----:B0-----:R-:W-:-:S02]  /*17370*/  IMAD R22, R15, UR12, RZ ;  /* 0x0000000c0f167c24 */ /* 0x001fc4000f8e02ff */
[----:B------:R-:W4:Y:S04]  /*17380*/  LDL.LU R15, [R1+0x9c] ;  /* 0x00009c00010f7983 */ /* 0x000f280000300800 */
[----:B------:R0:W-:Y:S01]  /*17390*/  STL [R1+0xc0], R22 ;  /* 0x0000c01601007387 */ /* 0x0001e20000100800 */
[----:B------:R-:W-:Y:S02]  /*173a0*/  IMAD R19, R19, UR12, RZ ;  /* 0x0000000c13137c24 */ /* 0x000fe4000f8e02ff */
[----:B0-----:R-:W-:Y:S02]  /*173b0*/  IMAD R22, R14, UR12, RZ ;  /* 0x0000000c0e167c24 */ /* 0x001fe4000f8e02ff */
[----:B------:R-:W4:Y:S04]  /*173c0*/  LDL.LU R14, [R1+0x94] ;  /* 0x00009400010e7983 */ /* 0x000f280000300800 */
[----:B------:R0:W-:Y:S02]  /*173d0*/  STL [R1+0xb8], R22 ;  /* 0x0000b81601007387 */ /* 0x0001e40000100800 */
[----:B0-----:R-:W-:-:S02]  /*173e0*/  IMAD R22, R20, UR12, RZ ;  /* 0x0000000c14167c24 */ /* 0x001fc4000f8e02ff */
[----:B------:R-:W-:-:S03]  /*173f0*/  IMAD R20, R11, UR12, RZ ;  /* 0x0000000c0b147c24 */ /* 0x000fc6000f8e02ff */
[----:B------:R-:W-:Y:S04]  /*17400*/  STL [R1+0xb0], R22 ;  /* 0x0000b01601007387 */ /* 0x000fe80000100800 */
[----:B------:R-:W4:Y:S04]  /*17410*/  LDL.LU R11, [R1+0x88] ;  /* 0x00008800010b7983 */ /* 0x000f280000300800 */
[----:B------:R0:W-:Y:S04]  /*17420*/  STL [R1+0xa8], R19 ;  /* 0x0000a81301007387 */ /* 0x0001e80000100800 */
[----:B------:R-:W-:Y:S01]  /*17430*/  STL [R1+0xa0], R20 ;  /* 0x0000a01401007387 */ /* 0x000fe20000100800 */
[----:B0-----:R-:W-:-:S03]  /*17440*/  IMAD R19, R10, UR12, RZ ;  /* 0x0000000c0a137c24 */ /* 0x001fc6000f8e02ff */
[----:B------:R-:W4:Y:S04]  /*17450*/  LDL.LU R10, [R1+0x84] ;  /* 0x00008400010a7983 */ /* 0x000f280000300800 */
[----:B------:R0:W-:Y:S01]  /*17460*/  STL [R1+0x98], R19 ;  /* 0x0000981301007387 */ /* 0x0001e20000100800 */
[----:B------:R-:W-:Y:S02]  /*17470*/  IMAD R12, R12, UR12, RZ ;  /* 0x0000000c0c0c7c24 */ /* 0x000fe4000f8e02ff */
[----:B0-----:R-:W-:Y:S02]  /*17480*/  IMAD R19, R9, UR12, RZ ;  /* 0x0000000c09137c24 */ /* 0x001fe4000f8e02ff */
[----:B------:R-:W4:Y:S04]  /*17490*/  LDL.LU R9, [R1+0x78] ;  /* 0x0000780001097983 */ /* 0x000f280000300800 */
[----:B------:R2:W-:Y:S04]  /*174a0*/  STL [R1+0x90], R12 ;  /* 0x0000900c01007387 */ /* 0x0005e80000100800 */
[----:B------:R-:W-:Y:S01]  /*174b0*/  STL [R1+0x8c], R19 ;  /* 0x00008c1301007387 */ /* 0x000fe20000100800 */
[----:B--2---:R-:W-:-:S03]  /*174c0*/  IMAD R12, R8, UR12, RZ ;  /* 0x0000000c080c7c24 */ /* 0x004fc6000f8e02ff */
[----:B------:R-:W2:Y:S04]  /*174d0*/  LDL.LU R8, [R1+0x74] ;  /* 0x0000740001087983 */ /* 0x000ea80000300800 */
[----:B------:R-:W-:Y:S01]  /*174e0*/  STL [R1+0x80], R12 ;  /* 0x0000800c01007387 */ /* 0x000fe20000100800 */
[----:B------:R-:W-:-:S05]  /*174f0*/  IMAD R7, R7, UR12, RZ ;  /* 0x0000000c07077c24 */ /* 0x000fca000f8e02ff */
[----:B------:R0:W-:Y:S04]  /*17500*/  STL [R1+0x7c], R7 ;  /* 0x00007c0701007387 */ /* 0x0001e80000100800 */
[----:B0-----:R-:W2:Y:S01]  /*17510*/  LDL.LU R7, [R1+0x60] ;  /* 0x0000600001077983 */ /* 0x001ea20000300800 */
[----:B------:R-:W-:-:S05]  /*17520*/  IMAD R6, R6, UR12, RZ ;  /* 0x0000000c06067c24 */ /* 0x000fca000f8e02ff */
[----:B------:R3:W-:Y:S02]  /*17530*/  STL [R1+0x6c], R6 ;  /* 0x00006c0601007387 */ /* 0x0007e40000100800 */
[----:B---3--:R-:W-:Y:S02]  /*17540*/  IMAD R6, R0, UR12, RZ ;  /* 0x0000000c00067c24 */ /* 0x008fe4000f8e02ff */
[----:B------:R-:W3:Y:S01]  /*17550*/  LDL.LU R0, [R1+0x2e08] ;  /* 0x002e080001007983 */ /* 0x000ee20000300800 */
[----:B------:R-:W-:-:S05]  /*17560*/  IMAD R5, R5, UR12, RZ ;  /* 0x0000000c05057c24 */ /* 0x000fca000f8e02ff */
[----:B------:R0:W-:Y:S04]  /*17570*/  STL [R1+0x68], R5 ;  /* 0x0000680501007387 */ /* 0x0001e80000100800 */
[----:B0-----:R-:W2:Y:S01]  /*17580*/  LDL.LU R5, [R1+0x5c] ;  /* 0x00005c0001057983 */ /* 0x001ea20000300800 */
[----:B----4-:R-:W-:-:S03]  /*17590*/  LEA R22, P2, R4, UR8, 0x1 ;  /* 0x0000000804167c11 */ /* 0x010fc6000f8408ff */
[----:B------:R0:W-:Y:S04]  /*175a0*/  STL [R1+0x58], R6 ;  /* 0x0000580601007387 */ /* 0x0001e80000100800 */
[----:B------:R-:W-:Y:S04]  /*175b0*/  STL [R1+0x1d78], R22 ;  /* 0x001d781601007387 */ /* 0x000fe80000100800 */
[----:B------:R-:W4:Y:S01]  /*175c0*/  LDL.LU R4, [R1+0x54] ;  /* 0x0000540001047983 */ /* 0x000f220000300800 */
[----:B------:R-:W-:Y:S01]  /*175d0*/  IMAD R3, R3, UR7, RZ ;  /* 0x0000000703037c24 */ /* 0x000fe2000f8e02ff */
[----:B------:R-:W-:-:S02]  /*175e0*/  LEA R12, P0, R28, UR8, 0x1 ;  /* 0x000000081c0c7c11 */ /* 0x000fc4000f8008ff */
[----:B------:R-:W-:Y:S02]  /*175f0*/  STL [R1+0x2db0], R28 ;  /* 0x002db01c01007387 */ /* 0x000fe40000100800 */
[----:B------:R-:W-:Y:S02]  /*17600*/  LEA R20, P1, R3, UR8, 0x1 ;  /* 0x0000000803147c11 */ /* 0x000fe4000f8208ff */
[----:B------:R1:W-:Y:S04]  /*17610*/  STL [R1+0x1d70], R12 ;  /* 0x001d700c01007387 */ /* 0x0003e80000100800 */
[----:B------:R3:W-:Y:S04]  /*17620*/  STL [R1+0x2db4], R3 ;  /* 0x002db40301007387 */ /* 0x0007e80000100800 */
[----:B------:R-:W-:Y:S04]  /*17630*/  STL [R1+0x1d68], R20 ;  /* 0x001d681401007387 */ /* 0x000fe80000100800 */
[----:B0-----:R-:W2:Y:S01]  /*17640*/  LDL.LU R6, [R1+0x50] ;  /* 0x0000500001067983 */ /* 0x001ea20000300800 */
[----:B-1----:R-:W-:-:S04]  /*17650*/  LEA R12, P4, R18, UR8, 0x1 ;  /* 0x00000008120c7c11 */ /* 0x002fc8000f8808ff */
[----:B------:R-:W-:Y:S02]  /*17660*/  LEA.HI.X.SX32 R13, R18, UR9, 0x1, P4 ;  /* 0x00000009120d7c11 */ /* 0x000fe4000a0f0eff */
[-C--:B---3--:R-:W-:Y:S02]  /*17670*/  LEA R3, P3, R17, R0.reuse, 0x1 ;  /* 0x0000000011037211 */ /* 0x088fe400078608ff */
[----:B------:R-:W-:-:S03]  /*17680*/  LEA R19, P6, R16, R0, 0x1 ;  /* 0x0000000010137211 */ /* 0x000fc600078c08ff */
[----:B------:R0:W-:Y:S04]  /*17690*/  STL [R1+0x2d74], R3 ;  /* 0x002d740301007387 */ /* 0x0001e80000100800 */
[----:B------:R-:W-:Y:S04]  /*176a0*/  STL [R1+0x2d78], R19 ;  /* 0x002d781301007387 */ /* 0x000fe80000100800 */
[----:B------:R-:W3:Y:S01]  /*176b0*/  LDL.LU R23, [R1+0x4c] ;  /* 0x00004c0001177983 */ /* 0x000ee20000300800 */
[----:B0-----:R-:W-:-:S05]  /*176c0*/  LEA R3, P5, R15, R0, 0x1 ;  /* 0x000000000f037211 */ /* 0x001fca00078a08ff */
[----:B------:R0:W-:Y:S04]  /*176d0*/  STL [R1+0x2d6c], R3 ;  /* 0x002d6c0301007387 */ /* 0x0001e80000100800 */
[----:B------:R-:W3:Y:S01]  /*176e0*/  LDL.LU R22, [R1+0x48] ;  /* 0x0000480001167983 */ /* 0x000ee20000300800 */
[----:B------:R-:W-:Y:S02]  /*176f0*/  LEA R18, P4, R14, R0, 0x1 ;  /* 0x000000000e127211 */ /* 0x000fe400078808ff */
[----:B0-----:R-:W-:Y:S02]  /*17700*/  LEA.HI.X.SX32 R3, R17, R2, 0x1, P3 ;  /* 0x0000000211037211 */ /* 0x001fe400018f0eff */
[----:B------:R-:W-:Y:S01]  /*17710*/  LEA R17, P3, R11, R0, 0x1 ;  /* 0x000000000b117211 */ /* 0x000fe200078608ff */
[----:B------:R-:W-:Y:S04]  /*17720*/  STL [R1+0x2d70], R18 ;  /* 0x002d701201007387 */ /* 0x000fe80000100800 */
[----:B------:R-:W-:Y:S04]  /*17730*/  STL.64 [R1+0x1d60], R12 ;  /* 0x001d600c01007387 */ /* 0x000fe80000100a00 */
[----:B------:R0:W-:Y:S04]  /*17740*/  STL [R1+0x2d64], R3 ;  /* 0x002d640301007387 */ /* 0x0001e80000100800 */
[----:B------:R-:W-:Y:S04]  /*17750*/  STL [R1+0x2d68], R17 ;  /* 0x002d681101007387 */ /* 0x000fe80000100800 */
[----:B------:R-:W3:Y:S01]  /*17760*/  LDL.LU R21, [R1+0x44] ;  /* 0x0000440001157983 */ /* 0x000ee20000300800 */
[----:B------:R-:W-:-:S02]  /*17770*/  LEA.HI.X.SX32 R16, R16, R2, 0x1, P6 ;  /* 0x0000000210107211 */ /* 0x000fc400030f0eff */
[----:B0-----:R-:W-:-:S03]  /*17780*/  LEA R3, P6, R10, R0, 0x1 ;  /* 0x000000000a037211 */ /* 0x001fc600078c08ff */
[----:B------:R0:W-:Y:S04]  /*17790*/  STL [R1+0x2d5c], R16 ;  /* 0x002d5c1001007387 */ /* 0x0001e80000100800 */
[----:B------:R1:W-:Y:S01]  /*177a0*/  STL [R1+0x2d60], R3 ;  /* 0x002d600301007387 */ /* 0x0003e20000100800 */
[----:B0-----:R-:W-:-:S05]  /*177b0*/  LEA.HI.X.SX32 R16, R15, R2, 0x1, P5 ;  /* 0x000000020f107211 */ /* 0x001fca00028f0eff */
[----:B------:R-:W-:Y:S04]  /*177c0*/  STL [R1+0x2d54], R16 ;  /* 0x002d541001007387 */ /* 0x000fe80000100800 */
[----:B------:R-:W3:Y:S01]  /*177d0*/  LDL.LU R20, [R1+0x40] ;  /* 0x0000400001147983 */ /* 0x000ee20000300800 */
[----:B------:R-:W-:Y:S02]  /*177e0*/  LEA R15, P5, R9, R0, 0x1 ;  /* 0x00000000090f7211 */ /* 0x000fe400078a08ff */
[----:B-1----:R-:W-:Y:S02]  /*177f0*/  LEA.HI.X.SX32 R3, R14, R2, 0x1, P4 ;  /* 0x000000020e037211 */ /* 0x002fe400020f0eff */
[----:B--2---:R-:W-:Y:S01]  /*17800*/  LEA R14, P4, R8, R0, 0x1 ;  /* 0x00000000080e7211 */ /* 0x004fe200078808ff */
[----:B------:R-:W-:Y:S04]  /*17810*/  STL [R1+0x2d58], R15 ;  /* 0x002d580f01007387 */ /* 0x000fe80000100800 */
[----:B------:R0:W-:Y:S04]  /*17820*/  STL [R1+0x2d4c], R3 ;  /* 0x002d4c0301007387 */ /* 0x0001e80000100800 */
[----:B------:R-:W-:Y:S04]  /*17830*/  STL [R1+0x2d50], R14 ;  /* 0x002d500e01007387 */ /* 0x000fe80000100800 */
[----:B------:R-:W2:Y:S01]  /*17840*/  LDL.LU R19, [R1+0x3c] ;  /* 0x00003c0001137983 */ /* 0x000ea20000300800 */
[----:B0-----:R-:W-:-:S02]  /*17850*/  LEA.HI.X.SX32 R3, R11, R2, 0x1, P3 ;  /* 0x000000020b037211 */ /* 0x001fc400018f0eff */
[----:B------:R-:W-:-:S03]  /*17860*/  LEA R11, P3, R7, R0, 0x1 ;  /* 0x00000000070b7211 */ /* 0x000fc600078608ff */
[----:B------:R0:W-:Y:S04]  /*17870*/  STL [R1+0x2d44], R3 ;  /* 0x002d440301007387 */ /* 0x0001e80000100800 */
[----:B------:R-:W-:Y:S04]  /*17880*/  STL [R1+0x2d48], R11 ;  /* 0x002d480b01007387 */ /* 0x000fe80000100800 */
[----:B------:R-:W2:Y:S01]  /*17890*/  LDL.LU R18, [R1+0x38] ;  /* 0x0000380001127983 */ /* 0x000ea20000300800 */
[----:B0-----:R-:W-:Y:S02]  /*178a0*/  LEA.HI.X.SX32 R3, R10, R2, 0x1, P6 ;  /* 0x000000020a037211 */ /* 0x001fe400030f0eff */
[----:B------:R-:W-:-:S03]  /*178b0*/  LEA R10, P6, R5, R0, 0x1 ;  /* 0x00000000050a7211 */ /* 0x000fc600078c08ff */
[----:B------:R0:W-:Y:S04]  /*178c0*/  STL [R1+0x2d3c], R3 ;  /* 0x002d3c0301007387 */ /* 0x0001e80000100800 */
[----:B------:R-:W2:Y:S04]  /*178d0*/  LDL.LU R17, [R1+0x34] ;  /* 0x0000340001117983 */ /* 0x000ea80000300800 */
[----:B------:R-:W-:Y:S01]  /*178e0*/  STL [R1+0x2d40], R10 ;  /* 0x002d400a01007387 */ /* 0x000fe20000100800 */
[----:B0-----:R-:W-:-:S03]  /*178f0*/  LEA.HI.X.SX32 R3, R9, R2, 0x1, P5 ;  /* 0x0000000209037211 */ /* 0x001fc600028f0eff */
[----:B------:R-:W2:Y:S01]  /*17900*/  LDL.LU R16, [R1+0x30] ;  /* 0x0000300001107983 */ /* 0x000ea20000300800 */
[----:B----4-:R-:W-:-:S03]  /*17910*/  LEA R9, P5, R4, R0, 0x1 ;  /* 0x0000000004097211 */ /* 0x010fc600078a08ff */
[----:B------:R0:W-:Y:S04]  /*17920*/  STL [R1+0x2d34], R3 ;  /* 0x002d340301007387 */ /* 0x0001e80000100800 */
[----:B------:R-:W4:Y:S04]  /*17930*/  LDL.LU R15, [R1+0x2c] ;  /* 0x00002c00010f7983 */ /* 0x000f280000300800 */
[----:B------:R-:W-:Y:S01]  /*17940*/  STL [R1+0x2d38], R9 ;  /* 0x002d380901007387 */ /* 0x000fe20000100800 */
[----:B0-----:R-:W-:-:S03]  /*17950*/  LEA.HI.X.SX32 R3, R8, R2, 0x1, P4 ;  /* 0x0000000208037211 */ /* 0x001fc600020f0eff */
[----:B------:R-:W4:Y:S01]  /*17960*/  LDL.LU R14, [R1+0x28] ;  /* 0x00002800010e7983 */ /* 0x000f220000300800 */
[----:B------:R-:W-:-:S03]  /*17970*/  LEA R8, P4, R6, R0, 0x1 ;  /* 0x0000000006087211 */ /* 0x000fc600078808ff */
[----:B------:R0:W-:Y:S04]  /*17980*/  STL [R1+0x2d2c], R3 ;  /* 0x002d2c0301007387 */ /* 0x0001e80000100800 */
[----:B------:R-:W4:Y:S04]  /*17990*/  LDL.LU R11, [R1+0x24] ;  /* 0x00002400010b7983 */ /* 0x000f280000300800 */
[----:B------:R-:W-:Y:S01]  /*179a0*/  STL [R1+0x2d30], R8 ;  /* 0x002d300801007387 */ /* 0x000fe20000100800 */
[----:B0-----:R-:W-:-:S03]  /*179b0*/  LEA.HI.X.SX32 R3, R7, R2, 0x1, P3 ;  /* 0x0000000207037211 */ /* 0x001fc600018f0eff */
[----:B------:R-:W4:Y:S04]  /*179c0*/  LDL.LU R10, [R1+0x20] ;  /* 0x00002000010a7983 */ /* 0x000f280000300800 */
[----:B------:R0:W-:Y:S04]  /*179d0*/  STL [R1+0x2d24], R3 ;  /* 0x002d240301007387 */ /* 0x0001e80000100800 */
[----:B------:R-:W4:Y:S01]  /*179e0*/  LDL.LU R9, [R1+0x1c] ;  /* 0x00001c0001097983 */ /* 0x000f220000300800 */
[----:B0-----:R-:W-:Y:S02]  /*179f0*/  LEA.HI.X.SX32 R3, R5, R2, 0x1, P6 ;  /* 0x0000000205037211 */ /* 0x001fe400030f0eff */
[----:B---3--:R-:W-:-:S05]  /*17a00*/  LEA R7, P3, R23, R0, 0x1 ;  /* 0x0000000017077211 */ /* 0x008fca00078608ff */
[----:B------:R0:W-:Y:S04]  /*17a10*/  STL [R1+0x2d28], R7 ;  /* 0x002d280701007387 */ /* 0x0001e80000100800 */
[----:B------:R-:W3:Y:S04]  /*17a20*/  LDL.LU R8, [R1+0x18] ;  /* 0x0000180001087983 */ /* 0x000ee80000300800 */
[----:B------:R1:W-:Y:S01]  /*17a30*/  STL [R1+0x2d1c], R3 ;  /* 0x002d1c0301007387 */ /* 0x0003e20000100800 */
[----:B------:R-:W-:-:S03]  /*17a40*/  LEA R5, P6, R22, R0, 0x1 ;  /* 0x0000000016057211 */ /* 0x000fc600078c08ff */
[----:B0-----:R-:W3:Y:S04]  /*17a50*/  LDL.LU R7, [R1+0x14] ;  /* 0x0000140001077983 */ /* 0x001ee80000300800 */
[----:B------:R0:W-:Y:S01]  /*17a60*/  STL [R1+0x2d20], R5 ;  /* 0x002d200501007387 */ /* 0x0001e20000100800 */
[----:B-1----:R-:W-:-:S03]  /*17a70*/  LEA.HI.X.SX32 R3, R4, R2, 0x1, P5 ;  /* 0x0000000204037211 */ /* 0x002fc600028f0eff */
[----:B------:R-:W3:Y:S04]  /*17a80*/  LDL.LU R4, [R1+0x10] ;  /* 0x0000100001047983 */ /* 0x000ee80000300800 */
[----:B------:R1:W-:Y:S04]  /*17a90*/  STL [R1+0x2d14], R3 ;  /* 0x002d140301007387 */ /* 0x0003e80000100800 */
[----:B0-----:R-:W3:Y:S01]  /*17aa0*/  LDL.LU R5, [R1+0xc] ;  /* 0x00000c0001057983 */ /* 0x001ee20000300800 */
[----:B------:R-:W-:Y:S02]  /*17ab0*/  LEA R28, P5, R21, R0, 0x1 ;  /* 0x00000000151c7211 */ /* 0x000fe400078a08ff */
[----:B-1----:R-:W-:-:S03]  /*17ac0*/  LEA.HI.X.SX32 R3, R6, R2, 0x1, P4 ;  /* 0x0000000206037211 */ /* 0x002fc600020f0eff */
[----:B------:R-:W-:Y:S04]  /*17ad0*/  STL [R1+0x2d18], R28 ;  /* 0x002d181c01007387 */ /* 0x000fe80000100800 */
[----:B------:R-:W3:Y:S04]  /*17ae0*/  LDL.LU R6, [R1+0x8] ;  /* 0x0000080001067983 */ /* 0x000ee80000300800 */
[----:B------:R0:W-:Y:S04]  /*17af0*/  STL [R1+0x2d0c], R3 ;  /* 0x002d0c0301007387 */ /* 0x0001e80000100800 */
[----:B0-----:R-:W3:Y:S01]  /*17b00*/  LDL.LU R3, [R1+0x4] ;  /* 0x0000040001037983 */ /* 0x001ee20000300800 */
[----:B------:R-:W-:-:S05]  /*17b10*/  LEA R28, P4, R20, R0, 0x1 ;  /* 0x00000000141c7211 */ /* 0x000fca00078808ff */
[----:B------:R0:W-:Y:S04]  /*17b20*/  STL [R1+0x2d10], R28 ;  /* 0x002d101c01007387 */ /* 0x0001e80000100800 */
[----:B0-----:R-:W3:Y:S01]  /*17b30*/  LDL.LU R28, [R1] ;  /* 0x00000000011c7983 */ /* 0x001ee20000300800 */
[-C--:B------:R-:W-:Y:S02]  /*17b40*/  LEA.HI.X.SX32 R23, R23, R2.reuse, 0x1, P3 ;  /* 0x0000000217177211 */ /* 0x080fe400018f0eff */
[----:B------:R-:W-:-:S03]  /*17b50*/  LEA.HI.X.SX32 R22, R22, R2, 0x1, P6 ;  /* 0x0000000216167211 */ /* 0x000fc600030f0eff */
[----:B------:R2:W-:Y:S02]  /*17b60*/  STL [R1+0x2d04], R23 ;  /* 0x002d041701007387 */ /* 0x0005e40000100800 */
[----:B--2---:R-:W-:-:S05]  /*17b70*/  LEA R23, P3, R19, R0, 0x1 ;  /* 0x0000000013177211 */ /* 0x004fca00078608ff */
[----:B------:R0:W-:Y:S01]  /*17b80*/  STL [R1+0x2d08], R23 ;  /* 0x002d081701007387 */ /* 0x0001e20000100800 */
[----:B------:R-:W-:-:S03]  /*17b90*/  LEA.HI.X.SX32 R21, R21, R2, 0x1, P5 ;  /* 0x0000000215157211 */ /* 0x000fc600028f0eff */
[----:B0-----:R-:W2:Y:S04]  /*17ba0*/  LDL.LU R23, [R1+0x2e04] ;  /* 0x002e040001177983 */ /* 0x001ea80000300800 */
[----:B------:R0:W-:Y:S02]  /*17bb0*/  STL [R1+0x2cfc], R22 ;  /* 0x002cfc1601007387 */ /* 0x0001e40000100800 */
[----:B0-----:R-:W-:-:S05]  /*17bc0*/  LEA R22, P6, R18, R0, 0x1 ;  /* 0x0000000012167211 */ /* 0x001fca00078c08ff */
        /* <DEDUP_REMOVED lines=14> */
[----:B----4-:R-:W-:-:S05]  /*17cb0*/  LEA R19, P3, R15, R0, 0x1 ;  /* 0x000000000f137211 */ /* 0x010fca00078608ff */
[----:B------:R0:W-:Y:S01]  /*17cc0*/  STL [R1+0x2ce8], R19 ;  /* 0x002ce81301007387 */ /* 0x0001e20000100800 */
[----:B------:R-:W-:-:S03]  /*17cd0*/  LEA.HI.X.SX32 R17, R17, R2, 0x1, P5 ;  /* 0x0000000211117211 */ /* 0x000fc600028f0eff */
[----:B0-----:R-:W4:Y:S04]  /*17ce0*/  LDL.LU R19, [R1+0x2df4] ;  /* 0x002df40001137983 */ /* 0x001f280000300800 */
        /* <DEDUP_REMOVED lines=21> */
[----:B---3--:R-:W-:-:S05]  /*17e40*/  LEA R14, P6, R8, R0, 0x1 ;  /* 0x00000000080e7211 */ /* 0x008fca00078c08ff */
[----:B------:R0:W-:Y:S01]  /*17e50*/  STL [R1+0x2cc0], R14 ;  /* 0x002cc00e01007387 */ /* 0x0001e20000100800 */
[----:B------:R-:W-:-:S03]  /*17e60*/  LEA.HI.X.SX32 R10, R10, R2, 0x1, P4 ;  /* 0x000000020a0a7211 */ /* 0x000fc600020f0eff */
[----:B0-----:R-:W3:Y:S04]  /*17e70*/  LDL.LU R14, [R1+0x2de0] ;  /* 0x002de000010e7983 */ /* 0x001ee80000300800 */
        /* <DEDUP_REMOVED lines=22> */
[----:B------:R0:W-:Y:S04]  /*17fe0*/  STL [R1+0x2c98], R7 ;  /* 0x002c980701007387 */ /* 0x0001e80000100800 */
[----:B0-----:R-:W2:Y:S04]  /*17ff0*/  LDL.LU R7, [R1+0x2dcc] ;  /* 0x002dcc0001077983 */ /* 0x001ea80000300800 */
[----:B------:R0:W-:Y:S02]  /*18000*/  STL [R1+0x2c8c], R4 ;  /* 0x002c8c0401007387 */ /* 0x0001e40000100800 */
[----:B0-----:R-:W-:-:S05]  /*18010*/  LEA R4, P4, R28, R0, 0x1 ;  /* 0x000000001c047211 */ /* 0x001fca00078808ff */
[----:B------:R0:W-:Y:S04]  /*18020*/  STL [R1+0x2c90], R4 ;  /* 0x002c900401007387 */ /* 0x0001e80000100800 */
[----:B0-----:R-:W2:Y:S01]  /*18030*/  LDL.LU R4, [R1+0x2dc8] ;  /* 0x002dc80001047983 */ /* 0x001ea20000300800 */
[----:B------:R-:W-:-:S05]  /*18040*/  LEA.HI.X.SX32 R5, R5, R2, 0x1, P3 ;  /* 0x0000000205057211 */ /* 0x000fca00018f0eff */
[----:B------:R2:W-:Y:S02]  /*18050*/  STL [R1+0x2c84], R5 ;  /* 0x002c840501007387 */ /* 0x0005e40000100800 */
[----:B--2---:R-:W-:-:S05]  /*18060*/  LEA R5, P3, R4, R0, 0x1 ;  /* 0x0000000004057211 */ /* 0x004fca00078608ff */
[----:B------:R0:W-:Y:S04]  /*18070*/  STL [R1+0x2c88], R5 ;  /* 0x002c880501007387 */ /* 0x0001e80000100800 */
[----:B0-----:R-:W2:Y:S01]  /*18080*/  LDL.LU R5, [R1+0x2dc4] ;  /* 0x002dc40001057983 */ /* 0x001ea20000300800 */
[----:B------:R-:W-:-:S05]  /*18090*/  LEA.HI.X.SX32 R6, R6, R2, 0x1, P6 ;  /* 0x0000000206067211 */ /* 0x000fca00030f0eff */
[----:B------:R2:W-:Y:S02]  /*180a0*/  STL [R1+0x2c7c], R6 ;  /* 0x002c7c0601007387 */ /* 0x0005e40000100800 */
[----:B--2---:R-:W-:-:S05]  /*180b0*/  LEA R6, P6, R5, R0, 0x1 ;  /* 0x0000000005067211 */ /* 0x004fca00078c08ff */
[----:B------:R0:W-:Y:S04]  /*180c0*/  STL [R1+0x2c80], R6 ;  /* 0x002c800601007387 */ /* 0x0001e80000100800 */
[----:B0-----:R-:W2:Y:S01]  /*180d0*/  LDL.LU R6, [R1+0x2dc0] ;  /* 0x002dc00001067983 */ /* 0x001ea20000300800 */
[-C--:B------:R-:W-:Y:S02]  /*180e0*/  LEA.HI.X.SX32 R3, R3, R2.reuse, 0x1, P5 ;  /* 0x0000000203037211 */ /* 0x080fe400028f0eff */
[----:B------:R-:W-:-:S03]  /*180f0*/  LEA.HI.X.SX32 R28, R28, R2, 0x1, P4 ;  /* 0x000000021c1c7211 */ /* 0x000fc600020f0eff */
[----:B------:R2:W-:Y:S01]  /*18100*/  STL [R1+0x2c74], R3 ;  /* 0x002c740301007387 */ /* 0x0005e20000100800 */
[----:B------:R-:W-:Y:S02]  /*18110*/  LEA.HI.X.SX32 R4, R4, R2, 0x1, P3 ;  /* 0x0000000204047211 */ /* 0x000fe400018f0eff */
[----:B--2---:R-:W-:-:S05]  /*18120*/  LEA R3, P5, R6, R0, 0x1 ;  /* 0x0000000006037211 */ /* 0x004fca00078a08ff */
[----:B------:R0:W-:Y:S04]  /*18130*/  STL [R1+0x2c78], R3 ;  /* 0x002c780301007387 */ /* 0x0001e80000100800 */
[----:B------:R1:W-:Y:S01]  /*18140*/  STL [R1+0x2c6c], R28 ;  /* 0x002c6c1c01007387 */ /* 0x0003e20000100800 */
[-C--:B0-----:R-:W-:Y:S02]  /*18150*/  LEA R3, P4, R7, R0.reuse, 0x1 ;  /* 0x0000000007037211 */ /* 0x081fe400078808ff */
[----:B-1----:R-:W-:-:S03]  /*18160*/  LEA R28, P3, R8, R0, 0x1 ;  /* 0x00000000081c7211 */ /* 0x002fc600078608ff */
[----:B------:R0:W-:Y:S04]  /*18170*/  STL [R1+0x2c70], R3 ;  /* 0x002c700301007387 */ /* 0x0001e80000100800 */
[----:B------:R1:W-:Y:S04]  /*18180*/  STL [R1+0x2c64], R4 ;  /* 0x002c640401007387 */ /* 0x0003e80000100800 */
[----:B------:R2:W-:Y:S01]  /*18190*/  STL [R1+0x2c68], R28 ;  /* 0x002c681c01007387 */ /* 0x0005e20000100800 */
[----:B0-----:R-:W-:Y:S01]  /*181a0*/  LEA.HI.X.SX32 R3, R5, R2, 0x1, P6 ;  /* 0x0000000205037211 */ /* 0x001fe200030f0eff */
[----:B------:R-:W-:-:S02]  /*181b0*/  IMAD.MOV.U32 R5, RZ, RZ, R13 ;  /* 0x000000ffff057224 */ /* 0x000fc400078e000d */
[----:B-1----:R-:W-:Y:S02]  /*181c0*/  IMAD.MOV.U32 R4, RZ, RZ, R12 ;  /* 0x000000ffff047224 */ /* 0x002fe400078e000c */
[----:B------:R-:W3:Y:S01]  /*181d0*/  LDL.LU.64 R12, [R1+0x2db8] ;  /* 0x002db800010c7983 */ /* 0x000ee20000300a00 */
[----:B--2---:R-:W-:-:S03]  /*181e0*/  LEA R28, P6, R9, R0, 0x1 ;  /* 0x00000000091c7211 */ /* 0x004fc600078c08ff */
[----:B------:R0:W-:Y:S01]  /*181f0*/  STL [R1+0x2c5c], R3 ;  /* 0x002c5c0301007387 */ /* 0x0001e20000100800 */
[----:B------:R-:W-:-:S03]  /*18200*/  LEA.HI.X.SX32 R7, R7, R2, 0x1, P4 ;  /* 0x0000000207077211 */ /* 0x000fc600020f0eff */
[----:B------:R-:W-:Y:S01]  /*18210*/  STL [R1+0x2c60], R28 ;  /* 0x002c601c01007387 */ /* 0x000fe20000100800 */
[----:B0-----:R-:W-:Y:S02]  /*18220*/  LEA.HI.X.SX32 R3, R6, R2, 0x1, P5 ;  /* 0x0000000206037211 */ /* 0x001fe400028f0eff */
[----:B------:R-:W-:-:S03]  /*18230*/  LEA R6, P5, R10, R0, 0x1 ;  /* 0x000000000a067211 */ /* 0x000fc600078a08ff */
[----:B------:R0:W-:Y:S04]  /*18240*/  STL [R1+0x2c54], R3 ;  /* 0x002c540301007387 */ /* 0x0001e80000100800 */
[----:B------:R1:W-:Y:S01]  /*18250*/  STL [R1+0x2c58], R6 ;  /* 0x002c580601007387 */ /* 0x0003e20000100800 */
[----:B0-----:R-:W-:-:S03]  /*18260*/  LEA R3, P4, R11, R0, 0x1 ;  /* 0x000000000b037211 */ /* 0x001fc600078808ff */
[----:B------:R-:W-:Y:S01]  /*18270*/  STL [R1+0x2c4c], R7 ;  /* 0x002c4c0701007387 */ /* 0x000fe20000100800 */
[----:B-1----:R-:W-:-:S03]  /*18280*/  LEA.HI.X.SX32 R6, R8, R2, 0x1, P3 ;  /* 0x0000000208067211 */ /* 0x002fc600018f0eff */
[----:B------:R0:W-:Y:S04]  /*18290*/  STL [R1+0x2c50], R3 ;  /* 0x002c500301007387 */ /* 0x0001e80000100800 */
[----:B------:R1:W-:Y:S01]  /*182a0*/  STL [R1+0x2c44], R6 ;  /* 0x002c440601007387 */ /* 0x0003e20000100800 */
[----:B0-----:R-:W-:Y:S02]  /*182b0*/  LEA.HI.X.SX32 R3, R9, R2, 0x1, P6 ;  /* 0x0000000209037211 */ /* 0x001fe400030f0eff */
[-C--:B---3--:R-:W-:Y:S02]  /*182c0*/  LEA R7, P3, R12, R0.reuse, 0x1 ;  /* 0x000000000c077211 */ /* 0x088fe400078608ff */
[----:B-1----:R-:W-:-:S03]  /*182d0*/  LEA R6, P6, R13, R0, 0x1 ;  /* 0x000000000d067211 */ /* 0x002fc600078c08ff */
[----:B------:R0:W-:Y:S04]  /*182e0*/  STL [R1+0x2c48], R7 ;  /* 0x002c480701007387 */ /* 0x0001e80000100800 */
[----:B------:R1:W-:Y:S04]  /*182f0*/  STL [R1+0x2c3c], R3 ;  /* 0x002c3c0301007387 */ /* 0x0003e80000100800 */
[----:B------:R2:W-:Y:S01]  /*18300*/  STL [R1+0x2c40], R6 ;  /* 0x002c400601007387 */ /* 0x0005e20000100800 */
[----:B0-----:R-:W-:Y:S02]  /*18310*/  LEA.HI.X.SX32 R7, R10, R2, 0x1, P5 ;  /* 0x000000020a077211 */ /* 0x001fe400028f0eff */
[----:B-1----:R-:W-:-:S03]  /*18320*/  LEA R3, P5, R14, R0, 0x1 ;  /* 0x000000000e037211 */ /* 0x002fc600078a08ff */
[----:B------:R-:W-:Y:S01]  /*18330*/  STL [R1+0x2c34], R7 ;  /* 0x002c340701007387 */ /* 0x000fe20000100800 */
[----:B--2---:R-:W-:-:S03]  /*18340*/  LEA.HI.X.SX32 R6, R11, R2, 0x1, P4 ;  /* 0x000000020b067211 */ /* 0x004fc600020f0eff */
[----:B------:R0:W-:Y:S04]  /*18350*/  STL [R1+0x2c38], R3 ;  /* 0x002c380301007387 */ /* 0x0001e80000100800 */
[----:B------:R1:W-:Y:S01]  /*18360*/  STL [R1+0x2c2c], R6 ;  /* 0x002c2c0601007387 */ /* 0x0003e20000100800 */
[----:B0-----:R-:W-:Y:S02]  /*18370*/  LEA R3, P4, R15, R0, 0x1 ;  /* 0x000000000f037211 */ /* 0x001fe400078808ff */
[----:B-1----:R-:W-:Y:S02]  /*18380*/  LEA.HI.X.SX32 R6, R12, R2, 0x1, P3 ;  /* 0x000000020c067211 */ /* 0x002fe400018f0eff */
[----:B------:R-:W-:Y:S01]  /*18390*/  LEA R7, P3, R16, R0, 0x1 ;  /* 0x0000000010077211 */ /* 0x000fe200078608ff */
[----:B------:R0:W-:Y:S04]  /*183a0*/  STL [R1+0x2c30], R3 ;  /* 0x002c300301007387 */ /* 0x0001e80000100800 */
[----:B------:R1:W-:Y:S04]  /*183b0*/  STL [R1+0x2c24], R6 ;  /* 0x002c240601007387 */ /* 0x0003e80000100800 */
[----:B------:R2:W-:Y:S01]  /*183c0*/  STL [R1+0x2c28], R7 ;  /* 0x002c280701007387 */ /* 0x0005e20000100800 */
[----:B0-----:R-:W-:-:S02]  /*183d0*/  LEA.HI.X.SX32 R3, R13, R2, 0x1, P6 ;  /* 0x000000020d037211 */ /* 0x001fc400030f0eff */
[----:B-1----:R-:W-:-:S03]  /*183e0*/  LEA R6, P6, R17, R0, 0x1 ;  /* 0x0000000011067211 */ /* 0x002fc600078c08ff */
[----:B------:R0:W-:Y:S01]  /*183f0*/  STL [R1+0x2c1c], R3 ;  /* 0x002c1c0301007387 */ /* 0x0001e20000100800 */
[----:B--2---:R-:W-:-:S03]  /*18400*/  LEA.HI.X.SX32 R7, R14, R2, 0x1, P5 ;  /* 0x000000020e077211 */ /* 0x004fc600028f0eff */
[----:B------:R1:W-:Y:S04]  /*18410*/  STL [R1+0x2c20], R6 ;  /* 0x002c200601007387 */ /* 0x0003e80000100800 */
[----:B------:R2:W-:Y:S01]  /*18420*/  STL [R1+0x2c14], R7 ;  /* 0x002c140701007387 */ /* 0x0005e20000100800 */
[----:B0-----:R-:W-:Y:S02]  /*18430*/  LEA R3, P5, R18, R0, 0x1 ;  /* 0x0000000012037211 */ /* 0x001fe400078a08ff */
[-C--:B-1----:R-:W-:Y:S01]  /*18440*/  LEA.HI.X.SX32 R6, R15, R2.reuse, 0x1, P4 ;  /* 0x000000020f067211 */ /* 0x082fe200020f0eff */
[----:B--2---:R-:W2:Y:S04]  /*18450*/  LDL.LU R7, [R1+0x64] ;  /* 0x0000640001077983 */ /* 0x004ea80000300800 */
[----:B------:R4:W-:Y:S04]  /*18460*/  STL [R1+0x2c18], R3 ;  /* 0x002c180301007387 */ /* 0x0009e80000100800 */
[----:B------:R0:W-:Y:S01]  /*18470*/  STL [R1+0x2c0c], R6 ;  /* 0x002c0c0601007387 */ /* 0x0001e20000100800 */
[----:B------:R-:W-:-:S02]  /*18480*/  LEA.HI.X.SX32 R8, R16, R2, 0x1, P3 ;  /* 0x0000000210087211 */ /* 0x000fc400018f0eff */
[-C--:B----4-:R-:W-:Y:S01]  /*18490*/  LEA R3, P4, R19, R0.reuse, 0x1 ;  /* 0x0000000013037211 */ /* 0x090fe200078808ff */
[----:B0-----:R-:W3:Y:S04]  /*184a0*/  LDL.LU R6, [R1+0x70] ;  /* 0x0000700001067983 */ /* 0x001ee80000300800 */
[----:B------:R0:W-:Y:S04]  /*184b0*/  STL [R1+0x2c10], R3 ;  /* 0x002c100301007387 */ /* 0x0001e80000100800 */
[----:B------:R1:W-:Y:S01]  /*184c0*/  STL [R1+0x2c04], R8 ;  /* 0x002c040801007387 */ /* 0x0003e20000100800 */
[----:B0-----:R-:W-:-:S02]  /*184d0*/  LEA R3, P3, R20, R0, 0x1 ;  /* 0x0000000014037211 */ /* 0x001fc400078608ff */
[----:B-1----:R-:W-:-:S03]  /*184e0*/  LEA.HI.X.SX32 R8, R17, R2, 0x1, P6 ;  /* 0x0000000211087211 */ /* 0x002fc600030f0eff */
[----:B------:R0:W-:Y:S01]  /*184f0*/  STL [R1+0x2c08], R3 ;  /* 0x002c080301007387 */ /* 0x0001e20000100800 */
[----:B------:R-:W-:-:S03]  /*18500*/  LEA R9, P6, R21, R0, 0x1 ;  /* 0x0000000015097211 */ /* 0x000fc600078c08ff */
[----:B0-----:R-:W4:Y:S04]  /*18510*/  LDL.LU R3, [R1+0xbc] ;  /* 0x0000bc0001037983 */ /* 0x001f280000300800 */
[----:B------:R0:W-:Y:S04]  /*18520*/  STL [R1+0x2bfc], R8 ;  /* 0x002bfc0801007387 */ /* 0x0001e80000100800 */
[----:B------:R1:W-:Y:S04]  /*18530*/  STL [R1+0x2c00], R9 ;  /* 0x002c000901007387 */ /* 0x0003e80000100800 */
[----:B------:R-:W4:Y:S01]  /*18540*/  LDL.LU R15, [R1+0xc4] ;  /* 0x0000c400010f7983 */ /* 0x000f220000300800 */
[----:B0-----:R-:W-:-:S02]  /*18550*/  LEA.HI.X.SX32 R8, R18, R2, 0x1, P5 ;  /* 0x0000000212087211 */ /* 0x001fc400028f0eff */
[----:B-1----:R-:W-:-:S03]  /*18560*/  LEA R9, P5, R22, R0, 0x1 ;  /* 0x0000000016097211 */ /* 0x002fc600078a08ff */
[----:B------:R0:W-:Y:S04]  /*18570*/  STL [R1+0x2bf4], R8 ;  /* 0x002bf40801007387 */ /* 0x0001e80000100800 */
[----:B------:R-:W4:Y:S01]  /*18580*/  LDL.LU R14, [R1+0xd4] ;  /* 0x0000d400010e7983 */ /* 0x000f220000300800 */
[----:B0-----:R-:W-:-:S03]  /*18590*/  LEA.HI.X.SX32 R8, R19, R2, 0x1, P4 ;  /* 0x0000000213087211 */ /* 0x001fc600020f0eff */
[----:B------:R0:W-:Y:S01]  /*185a0*/  STL [R1+0x2bf8], R9 ;  /* 0x002bf80901007387 */ /* 0x0001e20000100800 */
[----:B------:R-:W-:-:S03]  /*185b0*/  IMAD R24, R24, UR12, RZ ;  /* 0x0000000c18187c24 */ /* 0x000fc6000f8e02ff */
[----:B------:R1:W-:Y:S04]  /*185c0*/  STL [R1+0x2bec], R8 ;  /* 0x002bec0801007387 */ /* 0x0003e80000100800 */
[----:B------:R-:W4:Y:S01]  /*185d0*/  LDL.LU R16, [R1+0xdc] ;  /* 0x0000dc0001107983 */ /* 0x000f220000300800 */
[----:B0-----:R-:W-:Y:S02]  /*185e0*/  LEA R9, P4, R23, R0, 0x1 ;  /* 0x0000000017097211 */ /* 0x001fe400078808ff */
[----:B-1----:R-:W-:-:S03]  /*185f0*/  LEA.HI.X.SX32 R8, R20, R2, 0x1, P3 ;  /* 0x0000000214087211 */ /* 0x002fc600018f0eff */
[----:B------:R0:W-:Y:S01]  /*18600*/  STL [R1+0x2bf0], R9 ;  /* 0x002bf00901007387 */ /* 0x0001e20000100800 */
[----:B------:R-:W-:-:S03]  /*18610*/  IMAD R25, R25, UR12, RZ ;  /* 0x0000000c19197c24 */ /* 0x000fc6000f8e02ff */
[----:B------:R1:W-:Y:S01]  /*18620*/  STL [R1+0x2be4], R8 ;  /* 0x002be40801007387 */ /* 0x0003e20000100800 */
[----:B------:R-:W-:-:S03]  /*18630*/  IMAD R26, R26, UR12, RZ ;  /* 0x0000000c1a1a7c24 */ /* 0x000fc6000f8e02ff */
[----:B------:R-:W4:Y:S01]  /*18640*/  LDL.LU R28, [R1+0x104] ;  /* 0x00010400011c7983 */ /* 0x000f220000300800 */
[----:B0-----:R-:W-:Y:S02]  /*18650*/  LEA R9, P3, R24, R0, 0x1 ;  /* 0x0000000018097211 */ /* 0x001fe400078608ff */
[----:B-1----:R-:W-:-:S03]  /*18660*/  LEA.HI.X.SX32 R8, R21, R2, 0x1, P6 ;  /* 0x0000000215087211 */ /* 0x002fc600030f0eff */
[----:B------:R0:W-:Y:S01]  /*18670*/  STL [R1+0x2be8], R9 ;  /* 0x002be80901007387 */ /* 0x0001e20000100800 */
[----:B------:R-:W-:-:S03]  /*18680*/  IMAD.MOV.U32 R13, RZ, RZ, R5 ;  /* 0x000000ffff0d7224 */ /* 0x000fc600078e0005 */
[----:B------:R1:W-:Y:S01]  /*18690*/  STL [R1+0x2bdc], R8 ;  /* 0x002bdc0801007387 */ /* 0x0003e20000100800 */
[----:B------:R-:W-:-:S03]  /*186a0*/  IMAD.MOV.U32 R12, RZ, RZ, R4 ;  /* 0x000000ffff0c7224 */ /* 0x000fc600078e0004 */
[----:B------:R-:W4:Y:S01]  /*186b0*/  LDL.LU R11, [R1+0x110] ;  /* 0x00011000010b7983 */ /* 0x000f220000300800 */
[----:B0-----:R-:W-:Y:S02]  /*186c0*/  LEA R9, P6, R25, R0, 0x1 ;  /* 0x0000000019097211 */ /* 0x001fe400078c08ff */
[----:B-1----:R-:W-:Y:S02]  /*186d0*/  LEA.HI.X.SX32 R8, R22, R2, 0x1, P5 ;  /* 0x0000000216087211 */ /* 0x002fe400028f0eff */
[----:B------:R-:W-:Y:S01]  /*186e0*/  LEA R5, P5, R26, R0, 0x1 ;  /* 0x000000001a057211 */ /* 0x000fe200078a08ff */
[----:B------:R-:W-:Y:S01]  /*186f0*/  STL [R1+0x2be0], R9 ;  /* 0x002be00901007387 */ /* 0x000fe20000100800 */
[----:B------:R-:W-:Y:S01]  /*18700*/  LEA.HI.X.SX32 R4, R23, R2, 0x1, P4 ;  /* 0x0000000217047211 */ /* 0x000fe200020f0eff */
[----:B------:R-:W-:Y:S02]  /*18710*/  IMAD R27, R27, UR12, RZ ;  /* 0x0000000c1b1b7c24 */ /* 0x000fe4000f8e02ff */
[----:B------:R0:W-:Y:S04]  /*18720*/  STL [R1+0x2bd4], R8 ;  /* 0x002bd40801007387 */ /* 0x0001e80000100800 */
[----:B------:R-:W4:Y:S04]  /*18730*/  LDL.LU R10, [R1+0x11c] ;  /* 0x00011c00010a7983 */ /* 0x000f280000300800 */
[----:B------:R1:W-:Y:S04]  /*18740*/  STL [R1+0x2bd8], R5 ;  /* 0x002bd80501007387 */ /* 0x0003e80000100800 */
[----:B------:R1:W-:Y:S01]  /*18750*/  STL [R1+0x2bcc], R4 ;  /* 0x002bcc0401007387 */ /* 0x0003e20000100800 */
[----:B------:R-:W-:-:S03]  /*18760*/  IMAD R29, R29, UR12, RZ ;  /* 0x0000000c1d1d7c24 */ /* 0x000fc6000f8e02ff */
[----:B0-----:R-:W4:Y:S01]  /*18770*/  LDL.LU R8, [R1+0x12c] ;  /* 0x00012c0001087983 */ /* 0x001f220000300800 */
[----:B-1----:R-:W-:Y:S02]  /*18780*/  LEA R5, P4, R27, R0, 0x1 ;  /* 0x000000001b057211 */ /* 0x002fe400078808ff */
[----:B------:R-:W-:-:S03]  /*18790*/  LEA.HI.X.SX32 R4, R24, R2, 0x1, P3 ;  /* 0x0000000218047211 */ /* 0x000fc600018f0eff */
[----:B------:R0:W-:Y:S01]  /*187a0*/  STL [R1+0x2bd0], R5 ;  /* 0x002bd00501007387 */ /* 0x0001e20000100800 */
[----:B------:R-:W-:-:S03]  /*187b0*/  LEA.HI.X.SX32 R9, R25, R2, 0x1, P6 ;  /* 0x0000000219097211 */ /* 0x000fc600030f0eff */
[----:B------:R-:W-:Y:S01]  /*187c0*/  STL [R1+0x2bc4], R4 ;  /* 0x002bc40401007387 */ /* 0x000fe20000100800 */
[----:B0-----:R-:W-:Y:S02]  /*187d0*/  LEA R5, P3, R29, R0, 0x1 ;  /* 0x000000001d057211 */ /* 0x001fe400078608ff */
[----:B------:R-:W-:-:S03]  /*187e0*/  LEA.HI.X.SX32 R17, R26, R2, 0x1, P5 ;  /* 0x000000021a117211 */ /* 0x000fc600028f0eff */
[----:B------:R0:W-:Y:S04]  /*187f0*/  STL [R1+0x2bc8], R5 ;  /* 0x002bc80501007387 */ /* 0x0001e80000100800 */
[----:B0-----:R-:W4:Y:S04]  /*18800*/  LDL.LU R5, [R1+0x14c] ;  /* 0x00014c0001057983 */ /* 0x001f280000300800 */
[----:B------:R0:W-:Y:S01]  /*18810*/  STL [R1+0x2bbc], R9 ;  /* 0x002bbc0901007387 */ /* 0x0001e20000100800 */
[----:B--2---:R-:W-:-:S05]  /*18820*/  LEA R4, P6, R7, R0, 0x1 ;  /* 0x0000000007047211 */ /* 0x004fca00078c08ff */
[----:B------:R3:W-:Y:S04]  /*18830*/  STL [R1+0x2bc0], R4 ;  /* 0x002bc00401007387 */ /* 0x0007e80000100800 */
[----:B0-----:R-:W2:Y:S04]  /*18840*/  LDL.LU R9, [R1+0x154] ;  /* 0x0001540001097983 */ /* 0x001ea80000300800 */
[----:B------:R0:W-:Y:S01]  /*18850*/  STL [R1+0x2bb4], R17 ;  /* 0x002bb41101007387 */ /* 0x0001e20000100800 */
[----:B---3--:R-:W-:-:S05]  /*18860*/  LEA R4, P5, R6, R0, 0x1 ;  /* 0x0000000006047211 */ /* 0x008fca00078a08ff */
[----:B------:R1:W-:Y:S01]  /*18870*/  STL [R1+0x2bb8], R4 ;  /* 0x002bb80401007387 */ /* 0x0003e20000100800 */
[----:B0-----:R-:W-:-:S03]  /*18880*/  LEA.HI.X.SX32 R17, R27, R2, 0x1, P4 ;  /* 0x000000021b117211 */ /* 0x001fc600020f0eff */
[----:B-1----:R-:W3:Y:S04]  /*18890*/  LDL.LU R4, [R1+0x168] ;  /* 0x0001680001047983 */ /* 0x002ee80000300800 */
[----:B------:R0:W-:Y:S01]  /*188a0*/  STL [R1+0x2bac], R17 ;  /* 0x002bac1101007387 */ /* 0x0001e20000100800 */
[----:B----4-:R-:W-:Y:S02]  /*188b0*/  LEA R18, P4, R3, R0, 0x1 ;  /* 0x0000000003127211 */ /* 0x010fe400078808ff */
[----:B0-----:R-:W-:-:S03]  /*188c0*/  LEA.HI.X.SX32 R17, R29, R2, 0x1, P3 ;  /* 0x000000021d117211 */ /* 0x001fc600018f0eff */
[----:B------:R0:W-:Y:S01]  /*188d0*/  STL [R1+0x2bb0], R18 ;  /* 0x002bb01201007387 */ /* 0x0001e20000100800 */
[----:B------:R-:W-:-:S03]  /*188e0*/  LEA R19, P3, R15, R0, 0x1 ;  /* 0x000000000f137211 */ /* 0x000fc600078608ff */
[----:B0-----:R-:W4:Y:S04]  /*188f0*/  LDL.LU R18, [R1+0x174] ;  /* 0x0001740001127983 */ /* 0x001f280000300800 */
[----:B------:R0:W-:Y:S04]  /*18900*/  STL [R1+0x2590], R17 ;  /* 0x0025901101007387 */ /* 0x0001e80000100800 */
[----:B------:R1:W-:Y:S01]  /*18910*/  STL [R1+0x25a4], R19 ;  /* 0x0025a41301007387 */ /* 0x0003e20000100800 */
[----:B0-----:R-:W-:-:S03]  /*18920*/  LEA.HI.X.SX32 R17, R7, R2, 0x1, P6 ;  /* 0x0000000207117211 */ /* 0x001fc600030f0eff */
[----:B------:R-:W4:Y:S01]  /*18930*/  LDL.LU R7, [R1+0x180] ;  /* 0x0001800001077983 */ /* 0x000f220000300800 */
[----:B-1----:R-:W-:-:S03]  /*18940*/  LEA R19, P6, R14, R0, 0x1 ;  /* 0x000000000e137211 */ /* 0x002fc600078c08ff */
[----:B------:R0:W-:Y:S02]  /*18950*/  STL [R1+0x2594], R17 ;  /* 0x0025941101007387 */ /* 0x0001e40000100800 */
[----:B0-----:R-:W-:Y:S02]  /*18960*/  LEA.HI.X.SX32 R17, R6, R2, 0x1, P5 ;  /* 0x0000000206117211 */ /* 0x001fe400028f0eff */
[----:B------:R-:W4:Y:S04]  /*18970*/  LDL.LU R6, [R1+0x198] ;  /* 0x0001980001067983 */ /* 0x000f280000300800 */
[----:B------:R0:W-:Y:S04]  /*18980*/  STL [R1+0x25ac], R19 ;  /* 0x0025ac1301007387 */ /* 0x0001e80000100800 */
[----:B------:R1:W-:Y:S01]  /*18990*/  STL [R1+0x2598], R17 ;  /* 0x0025981101007387 */ /* 0x0003e20000100800 */
[----:B0-----:R-:W-:-:S02]  /*189a0*/  LEA R19, P5, R16, R0, 0x1 ;  /* 0x0000000010137211 */ /* 0x001fc400078a08ff */
[-C--:B-1----:R-:W-:Y:S02]  /*189b0*/  LEA.HI.X.SX32 R17, R3, R2.reuse, 0x1, P4 ;  /* 0x0000000203117211 */ /* 0x082fe400020f0eff */
[----:B------:R-:W4:Y:S01]  /*189c0*/  LDL.LU R3, [R1+0x1b4] ;  /* 0x0001b40001037983 */ /* 0x000f220000300800 */
[----:B------:R-:W-:-:S03]  /*189d0*/  LEA.HI.X.SX32 R15, R15, R2, 0x1, P3 ;  /* 0x000000020f0f7211 */ /* 0x000fc600018f0eff */
[----:B------:R0:W-:Y:S04]  /*189e0*/  STL [R1+0x25b4], R19 ;  /* 0x0025b41301007387 */ /* 0x0001e80000100800 */
[----:B------:R1:W-:Y:S01]  /*189f0*/  STL [R1+0x259c], R17 ;  /* 0x00259c1101007387 */ /* 0x0003e20000100800 */
[-C--:B0-----:R-:W-:Y:S02]  /*18a00*/  LEA R19, P4, R28, R0.reuse, 0x1 ;  /* 0x000000001c137211 */ /* 0x081fe400078808ff */
[----:B-1----:R-:W-:-:S03]  /*18a10*/  LEA R17, P3, R11, R0, 0x1 ;  /* 0x000000000b117211 */ /* 0x002fc600078608ff */
[----:B------:R0:W-:Y:S04]  /*18a20*/  STL [R1+0x25bc], R19 ;  /* 0x0025bc1301007387 */ /* 0x0001e80000100800 */
[----:B------:R1:W-:Y:S01]  /*18a30*/  STL [R1+0x25a0], R15 ;  /* 0x0025a00f01007387 */ /* 0x0003e20000100800 */
[-C--:B------:R-:W-:Y:S02]  /*18a40*/  LEA.HI.X.SX32 R16, R16, R2.reuse, 0x1, P5 ;  /* 0x0000000210107211 */ /* 0x080fe400028f0eff */
[----:B0-----:R-:W-:Y:S01]  /*18a50*/  LEA.HI.X.SX32 R19, R14, R2, 0x1, P6 ;  /* 0x000000020e137211 */ /* 0x001fe200030f0eff */
[----:B-1----:R-:W4:Y:S04]  /*18a60*/  LDL.LU R15, [R1+0x1bc] ;  /* 0x0001bc00010f7983 */ /* 0x002f280000300800 */
[----:B------:R0:W-:Y:S04]  /*18a70*/  STL [R1+0x25c4], R17 ;  /* 0x0025c41101007387 */ /* 0x0001e80000100800 */
[----:B------:R-:W4:Y:S04]  /*18a80*/  LDL.LU R14, [R1+0x1cc] ;  /* 0x0001cc00010e7983 */ /* 0x000f280000300800 */
[----:B------:R1:W-:Y:S01]  /*18a90*/  STL [R1+0x25a8], R19 ;  /* 0x0025a81301007387 */ /* 0x0003e20000100800 */
[----:B0-----:R-:W-:-:S05]  /*18aa0*/  LEA R17, P6, R10, R0, 0x1 ;  /* 0x000000000a117211 */ /* 0x001fca00078c08ff */
[----:B------:R0:W-:Y:S01]  /*18ab0*/  STL [R1+0x25cc], R17 ;  /* 0x0025cc1101007387 */ /* 0x0001e20000100800 */
[----:B-1----:R-:W-:-:S03]  /*18ac0*/  LEA R19, P5, R8, R0, 0x1 ;  /* 0x0000000008137211 */ /* 0x002fc600078a08ff */
[----:B0-----:R-:W4:Y:S04]  /*18ad0*/  LDL.LU R17, [R1+0x1dc] ;  /* 0x0001dc0001117983 */ /* 0x001f280000300800 */
[----:B------:R0:W-:Y:S04]  /*18ae0*/  STL [R1+0x25b0], R16 ;  /* 0x0025b01001007387 */ /* 0x0001e80000100800 */
[----:B------:R1:W-:Y:S01]  /*18af0*/  STL [R1+0x25d4], R19 ;  /* 0x0025d41301007387 */ /* 0x0003e20000100800 */
[----:B0-----:R-:W-:-:S03]  /*18b00*/  LEA.HI.X.SX32 R16, R28, R2, 0x1, P4 ;  /* 0x000000021c107211 */ /* 0x001fc600020f0eff */
[----:B------:R-:W4:Y:S04]  /*18b10*/  LDL.LU R28, [R1+0x1fc] ;  /* 0x0001fc00011c7983 */ /* 0x000f280000300800 */
[----:B------:R0:W-:Y:S01]  /*18b20*/  STL [R1+0x25b8], R16 ;  /* 0x0025b81001007387 */ /* 0x0001e20000100800 */
[----:B-1----:R-:W-:Y:S02]  /*18b30*/  LEA R19, P4, R5, R0, 0x1 ;  /* 0x0000000005137211 */ /* 0x002fe400078808ff */
[-C--:B0-----:R-:W-:Y:S02]  /*18b40*/  LEA.HI.X.SX32 R16, R11, R2.reuse, 0x1, P3 ;  /* 0x000000020b107211 */ /* 0x081fe400018f0eff */
[----:B------:R-:W4:Y:S04]  /*18b50*/  LDL.LU R11, [R1+0x210] ;  /* 0x00021000010b7983 */ /* 0x000f280000300800 */
[----:B------:R-:W-:Y:S04]  /*18b60*/  STL [R1+0x25dc], R19 ;  /* 0x0025dc1301007387 */ /* 0x000fe80000100800 */
[----:B------:R0:W-:Y:S02]  /*18b70*/  STL [R1+0x25c0], R16 ;  /* 0x0025c01001007387 */ /* 0x0001e40000100800 */
[----:B0-----:R-:W-:-:S02]  /*18b80*/  LEA.HI.X.SX32 R16, R10, R2, 0x1, P6 ;  /* 0x000000020a107211 */ /* 0x001fc400030f0eff */
[----:B--2---:R-:W-:-:S05]  /*18b90*/  LEA R20, P3, R9, R0, 0x1 ;  /* 0x0000000009147211 */ /* 0x004fca00078608ff */
[----:B------:R-:W-:Y:S04]  /*18ba0*/  STL [R1+0x25e4], R20 ;  /* 0x0025e41401007387 */ /* 0x000fe80000100800 */
[----:B------:R-:W2:Y:S04]  /*18bb0*/  LDL.LU R10, [R1+0x21c] ;  /* 0x00021c00010a7983 */ /* 0x000ea80000300800 */
[----:B------:R0:W-:Y:S01]  /*18bc0*/  STL [R1+0x25c8], R16 ;  /* 0x0025c81001007387 */ /* 0x0001e20000100800 */
[----:B---3--:R-:W-:Y:S02]  /*18bd0*/  LEA R19, P6, R4, R0, 0x1 ;  /* 0x0000000004137211 */ /* 0x008fe400078c08ff */
[----:B0-----:R-:W-:-:S03]  /*18be0*/  LEA.HI.X.SX32 R16, R8, R2, 0x1, P5 ;  /* 0x0000000208107211 */ /* 0x001fc600028f0eff */
[----:B------:R-:W-:Y:S04]  /*18bf0*/  STL [R1+0x25ec], R19 ;  /* 0x0025ec1301007387 */ /* 0x000fe80000100800 */
[----:B------:R-:W3:Y:S04]  /*18c00*/  LDL.LU R8, [R1+0x22c] ;  /* 0x00022c0001087983 */ /* 0x000ee80000300800 */
[----:B------:R0:W-:Y:S01]  /*18c10*/  STL [R1+0x25d0], R16 ;  /* 0x0025d01001007387 */ /* 0x0001e20000100800 */
[-C--:B------:R-:W-:Y:S02]  /*18c20*/  LEA.HI.X.SX32 R9, R9, R2.reuse, 0x1, P3 ;  /* 0x0000000209097211 */ /* 0x080fe400018f0eff */
[----:B0-----:R-:W-:-:S02]  /*18c30*/  LEA.HI.X.SX32 R16, R5, R2, 0x1, P4 ;  /* 0x0000000205107211 */ /* 0x001fc400020f0eff */
[----:B------:R-:W3:Y:S01]  /*18c40*/  LDL.LU R5, [R1+0x238] ;  /* 0x0002380001057983 */ /* 0x000ee20000300800 */
[----:B----4-:R-:W-:-:S05]  /*18c50*/  LEA R19, P5, R18, R0, 0x1 ;  /* 0x0000000012137211 */ /* 0x010fca00078a08ff */
[----:B------:R0:W-:Y:S04]  /*18c60*/  STL [R1+0x25f4], R19 ;  /* 0x0025f41301007387 */ /* 0x0001e80000100800 */
[----:B------:R1:W-:Y:S01]  /*18c70*/  STL [R1+0x25d8], R16 ;  /* 0x0025d81001007387 */ /* 0x0003e20000100800 */
[----:B0-----:R-:W-:-:S03]  /*18c80*/  LEA R19, P4, R7, R0, 0x1 ;  /* 0x0000000007137211 */ /* 0x001fc600078808ff */
[----:B-1----:R-:W4:Y:S04]  /*18c90*/  LDL.LU R16, [R1+0x24c] ;  /* 0x00024c0001107983 */ /* 0x002f280000300800 */
[----:B------:R-:W-:Y:S04]  /*18ca0*/  STL [R1+0x25fc], R19 ;  /* 0x0025fc1301007387 */ /* 0x000fe80000100800 */
[----:B------:R0:W-:Y:S02]  /*18cb0*/  STL [R1+0x25e0], R9 ;  /* 0x0025e00901007387 */ /* 0x0001e40000100800 */
[----:B0-----:R-:W-:-:S02]  /*18cc0*/  LEA.HI.X.SX32 R9, R4, R2, 0x1, P6 ;  /* 0x0000000204097211 */ /* 0x001fc400030f0eff */
[----:B------:R-:W4:Y:S01]  /*18cd0*/  LDL.LU R4, [R1+0x250] ;  /* 0x0002500001047983 */ /* 0x000f220000300800 */
[----:B------:R-:W-:Y:S02]  /*18ce0*/  LEA R19, P3, R6, R0, 0x1 ;  /* 0x0000000006137211 */ /* 0x000fe400078608ff */
[----:B------:R-:W-:-:S03]  /*18cf0*/  LEA.HI.X.SX32 R18, R18, R2, 0x1, P5 ;  /* 0x0000000212127211 */ /* 0x000fc600028f0eff */
        /* <DEDUP_REMOVED lines=8> */
[----:B------:R-:W-:-:S05]  /*18d80*/  LEA R19, P5, R15, R0, 0x1 ;  /* 0x000000000f137211 */ /* 0x000fca00078a08ff */
[----:B------:R0:W-:Y:S04]  /*18d90*/  STL [R1+0x2614], R19 ;  /* 0x0026141301007387 */ /* 0x0001e80000100800 */
[----:B------:R1:W-:Y:S01]  /*18da0*/  STL [R1+0x25f8], R18 ;  /* 0x0025f81201007387 */ /* 0x0003e20000100800 */
[----:B0-----:R-:W-:Y:S02]  /*18db0*/  LEA R19, P4, R14, R0, 0x1 ;  /* 0x000000000e137211 */ /* 0x001fe400078808ff */
[----:B-1----:R-:W-:Y:S02]  /*18dc0*/  LEA.HI.X.SX32 R18, R6, R2, 0x1, P3 ;  /* 0x0000000206127211 */ /* 0x002fe400018f0eff */
[----:B------:R-:W4:Y:S04]  /*18dd0*/  LDL.LU R6, [R1+0x274] ;  /* 0x0002740001067983 */ /* 0x000f280000300800 */
[----:B------:R0:W-:Y:S01]  /*18de0*/  STL [R1+0x261c], R19 ;  /* 0x00261c1301007387 */ /* 0x0001e20000100800 */
[----:B------:R-:W-:-:S03]  /*18df0*/  LEA R20, P3, R17, R0, 0x1 ;  /* 0x0000000011147211 */ /* 0x000fc600078608ff */
[----:B------:R1:W-:Y:S01]  /*18e00*/  STL [R1+0x2600], R18 ;  /* 0x0026001201007387 */ /* 0x0003e20000100800 */
[----:B0-----:R-:W-:-:S03]  /*18e10*/  LEA.HI.X.SX32 R19, R3, R2, 0x1, P6 ;  /* 0x0000000203137211 */ /* 0x001fc600030f0eff */
[----:B------:R-:W-:Y:S04]  /*18e20*/  STL [R1+0x2624], R20 ;  /* 0x0026241401007387 */ /* 0x000fe80000100800 */
[----:B------:R-:W4:Y:S01]  /*18e30*/  LDL.LU R3, [R1+0x280] ;  /* 0x0002800001037983 */ /* 0x000f220000300800 */
[----:B-1----:R-:W-:-:S03]  /*18e40*/  LEA R18, P6, R28, R0, 0x1 ;  /* 0x000000001c127211 */ /* 0x002fc600078c08ff */
[----:B------:R0:W-:Y:S04]  /*18e50*/  STL [R1+0x2608], R19 ;  /* 0x0026081301007387 */ /* 0x0001e80000100800 */
[----:B------:R1:W-:Y:S01]  /*18e60*/  STL [R1+0x262c], R18 ;  /* 0x00262c1201007387 */ /* 0x0003e20000100800 */
[----:B0-----:R-:W-:-:S03]  /*18e70*/  LEA.HI.X.SX32 R19, R15, R2, 0x1, P5 ;  /* 0x000000020f137211 */ /* 0x001fc600028f0eff */
[----:B------:R-:W4:Y:S01]  /*18e80*/  LDL.LU R15, [R1+0x284] ;  /* 0x00028400010f7983 */ /* 0x000f220000300800 */
[----:B-1----:R-:W-:-:S03]  /*18e90*/  LEA R18, P5, R11, R0, 0x1 ;  /* 0x000000000b127211 */ /* 0x002fc600078a08ff */
[----:B------:R0:W-:Y:S04]  /*18ea0*/  STL [R1+0x2610], R19 ;  /* 0x0026101301007387 */ /* 0x0001e80000100800 */
[----:B------:R2:W-:Y:S01]  /*18eb0*/  STL [R1+0x2634], R18 ;  /* 0x0026341201007387 */ /* 0x0005e20000100800 */
[----:B0-----:R-:W-:-:S03]  /*18ec0*/  LEA.HI.X.SX32 R19, R14, R2, 0x1, P4 ;  /* 0x000000020e137211 */ /* 0x001fc600020f0eff */
[----:B------:R-:W4:Y:S01]  /*18ed0*/  LDL.LU R14, [R1+0x28c] ;  /* 0x00028c00010e7983 */ /* 0x000f220000300800 */
[----:B------:R-:W-:-:S03]  /*18ee0*/  LEA.HI.X.SX32 R17, R17, R2, 0x1, P3 ;  /* 0x0000000211117211 */ /* 0x000fc600018f0eff */
[----:B------:R-:W-:Y:S01]  /*18ef0*/  STL [R1+0x2618], R19 ;  /* 0x0026181301007387 */ /* 0x000fe20000100800 */
[----:B--2---:R-:W-:-:S05]  /*18f00*/  LEA R18, P4, R10, R0, 0x1 ;  /* 0x000000000a127211 */ /* 0x004fca00078808ff */
[----:B------:R0:W-:Y:S04]  /*18f10*/  STL [R1+0x263c], R18 ;  /* 0x00263c1201007387 */ /* 0x0001e80000100800 */
[----:B0-----:R-:W2:Y:S04]  /*18f20*/  LDL.LU R18, [R1+0x294] ;  /* 0x0002940001127983 */ /* 0x001ea80000300800 */
[----:B------:R0:W-:Y:S01]  /*18f30*/  STL [R1+0x2620], R17 ;  /* 0x0026201101007387 */ /* 0x0001e20000100800 */
[----:B---3--:R-:W-:Y:S02]  /*18f40*/  LEA R19, P3, R8, R0, 0x1 ;  /* 0x0000000008137211 */ /* 0x008fe400078608ff */
[----:B0-----:R-:W-:-:S03]  /*18f50*/  LEA.HI.X.SX32 R17, R28, R2, 0x1, P6 ;  /* 0x000000021c117211 */ /* 0x001fc600030f0eff */
[----:B------:R0:W-:Y:S04]  /*18f60*/  STL [R1+0x2644], R19 ;  /* 0x0026441301007387 */ /* 0x0001e80000100800 */
[----:B------:R-:W3:Y:S04]  /*18f70*/  LDL.LU R28, [R1+0x2a0] ;  /* 0x0002a000011c7983 */ /* 0x000ee80000300800 */
[----:B------:R1:W-:Y:S01]  /*18f80*/  STL [R1+0x2628], R17 ;  /* 0x0026281101007387 */ /* 0x0003e20000100800 */
[----:B0-----:R-:W-:Y:S02]  /*18f90*/  LEA R19, P6, R5, R0, 0x1 ;  /* 0x0000000005137211 */ /* 0x001fe400078c08ff */
[----:B-1----:R-:W-:-:S02]  /*18fa0*/  LEA.HI.X.SX32 R17, R11, R2, 0x1, P5 ;  /* 0x000000020b117211 */ /* 0x002fc400028f0eff */
[----:B------:R-:W3:Y:S04]  /*18fb0*/  LDL.LU R11, [R1+0x2a4] ;  /* 0x0002a400010b7983 */ /* 0x000ee80000300800 */
[----:B------:R4:W-:Y:S04]  /*18fc0*/  STL [R1+0x264c], R19 ;  /* 0x00264c1301007387 */ /* 0x0009e80000100800 */
[----:B------:R0:W-:Y:S01]  /*18fd0*/  STL [R1+0x2630], R17 ;  /* 0x0026301101007387 */ /* 0x0001e20000100800 */
[----:B----4-:R-:W-:Y:S02]  /*18fe0*/  LEA R19, P5, R16, R0, 0x1 ;  /* 0x0000000010137211 */ /* 0x010fe400078a08ff */
[----:B0-----:R-:W-:-:S02]  /*18ff0*/  LEA.HI.X.SX32 R17, R10, R2, 0x1, P4 ;  /* 0x000000020a117211 */ /* 0x001fc400020f0eff */
[----:B------:R-:W4:Y:S01]  /*19000*/  LDL.LU R10, [R1+0x2ac] ;  /* 0x0002ac00010a7983 */ /* 0x000f220000300800 */
[----:B------:R-:W-:-:S03]  /*19010*/  LEA.HI.X.SX32 R8, R8, R2, 0x1, P3 ;  /* 0x0000000208087211 */ /* 0x000fc600018f0eff */
[----:B------:R0:W-:Y:S04]  /*19020*/  STL [R1+0x2654], R19 ;  /* 0x0026541301007387 */ /* 0x0001e80000100800 */
[----:B------:R-:W-:Y:S01]  /*19030*/  STL [R1+0x2638], R17 ;  /* 0x0026381101007387 */ /* 0x000fe20000100800 */
[----:B0-----:R-:W-:-:S05]  /*19040*/  LEA R19, P4, R4, R0, 0x1 ;  /* 0x0000000004137211 */ /* 0x001fca00078808ff */
[----:B------:R-:W-:Y:S04]  /*19050*/  STL [R1+0x265c], R19 ;  /* 0x00265c1301007387 */ /* 0x000fe80000100800 */
[----:B------:R0:W-:Y:S04]  /*19060*/  STL [R1+0x2640], R8 ;  /* 0x0026400801007387 */ /* 0x0001e80000100800 */
[----:B0-----:R-:W4:Y:S01]  /*19070*/  LDL.LU R8, [R1+0x2c0] ;  /* 0x0002c00001087983 */ /* 0x001f220000300800 */
[----:B------:R-:W-:Y:S02]  /*19080*/  LEA R17, P3, R9, R0, 0x1 ;  /* 0x0000000009117211 */ /* 0x000fe400078608ff */
[----:B------:R-:W-:-:S03]  /*19090*/  LEA.HI.X.SX32 R19, R5, R2, 0x1, P6 ;  /* 0x0000000205137211 */ /* 0x000fc600030f0eff */
[----:B------:R0:W-:Y:S01]  /*190a0*/  STL [R1+0x2664], R17 ;  /* 0x0026641101007387 */ /* 0x0001e20000100800 */
[----:B------:R-:W-:-:S03]  /*190b0*/  LEA.HI.X.SX32 R16, R16, R2, 0x1, P5 ;  /* 0x0000000210107211 */ /* 0x000fc600028f0eff */
[----:B------:R-:W4:Y:S04]  /*190c0*/  LDL.LU R5, [R1+0x2c8] ;  /* 0x0002c80001057983 */ /* 0x000f280000300800 */
[----:B------:R-:W-:Y:S01]  /*190d0*/  STL [R1+0x2648], R19 ;  /* 0x0026481301007387 */ /* 0x000fe20000100800 */
[----:B0-----:R-:W-:-:S05]  /*190e0*/  LEA R17, P6, R7, R0, 0x1 ;  /* 0x0000000007117211 */ /* 0x001fca00078c08ff */
[----:B------:R0:W-:Y:S04]  /*190f0*/  STL [R1+0x266c], R17 ;  /* 0x00266c1101007387 */ /* 0x0001e80000100800 */
[----:B0-----:R-:W4:Y:S04]  /*19100*/  LDL.LU R17, [R1+0x2d0] ;  /* 0x0002d00001117983 */ /* 0x001f280000300800 */
[----:B------:R0:W-:Y:S01]  /*19110*/  STL [R1+0x2650], R16 ;  /* 0x0026501001007387 */ /* 0x0001e20000100800 */
[----:B------:R-:W-:Y:S02]  /*19120*/  LEA R19, P5, R6, R0, 0x1 ;  /* 0x0000000006137211 */ /* 0x000fe400078a08ff */
[----:B0-----:R-:W-:-:S03]  /*19130*/  LEA.HI.X.SX32 R16, R4, R2, 0x1, P4 ;  /* 0x0000000204107211 */ /* 0x001fc600020f0eff */
[----:B------:R0:W-:Y:S04]  /*19140*/  STL [R1+0x2674], R19 ;  /* 0x0026741301007387 */ /* 0x0001e80000100800 */
[----:B------:R-:W4:Y:S04]  /*19150*/  LDL.LU R4, [R1+0x2dc] ;  /* 0x0002dc0001047983 */ /* 0x000f280000300800 */
[----:B------:R1:W-:Y:S01]  /*19160*/  STL [R1+0x2658], R16 ;  /* 0x0026581001007387 */ /* 0x0003e20000100800 */
[----:B0-----:R-:W-:Y:S02]  /*19170*/  LEA R19, P4, R3, R0, 0x1 ;  /* 0x0000000003137211 */ /* 0x001fe400078808ff */
[----:B-1----:R-:W-:-:S02]  /*19180*/  LEA.HI.X.SX32 R16, R9, R2, 0x1, P3 ;  /* 0x0000000209107211 */ /* 0x002fc400018f0eff */
[----:B------:R-:W4:Y:S04]  /*19190*/  LDL.LU R9, [R1+0x2e4] ;  /* 0x0002e40001097983 */ /* 0x000f280000300800 */
[----:B------:R-:W-:Y:S04]  /*191a0*/  STL [R1+0x267c], R19 ;  /* 0x00267c1301007387 */ /* 0x000fe80000100800 */
[----:B------:R0:W-:Y:S01]  /*191b0*/  STL [R1+0x2660], R16 ;  /* 0x0026601001007387 */ /* 0x0001e20000100800 */
[----:B------:R-:W-:-:S05]  /*191c0*/  LEA R20, P3, R15, R0, 0x1 ;  /* 0x000000000f147211 */ /* 0x000fca00078608ff */
[----:B------:R-:W-:Y:S01]  /*191d0*/  STL [R1+0x2684], R20 ;  /* 0x0026841401007387 */ /* 0x000fe20000100800 */
[----:B0-----:R-:W-:-:S03]  /*191e0*/  LEA.HI.X.SX32 R16, R7, R2, 0x1, P6 ;  /* 0x0000000207107211 */ /* 0x001fc600030f0eff */
[----:B------:R-:W4:Y:S01]  /*191f0*/  LDL.LU R7, [R1+0x2e8] ;  /* 0x0002e80001077983 */ /* 0x000f220000300800 */
[----:B------:R-:W-:-:S03]  /*19200*/  LEA R19, P6, R14, R0, 0x1 ;  /* 0x000000000e137211 */ /* 0x000fc600078c08ff */
[----:B------:R0:W-:Y:S04]  /*19210*/  STL [R1+0x2668], R16 ;  /* 0x0026681001007387 */ /* 0x0001e80000100800 */
[----:B------:R-:W-:Y:S01]  /*19220*/  STL [R1+0x268c], R19 ;  /* 0x00268c1301007387 */ /* 0x000fe20000100800 */
[----:B0-----:R-:W-:-:S03]  /*19230*/  LEA.HI.X.SX32 R16, R6, R2, 0x1, P5 ;  /* 0x0000000206107211 */ /* 0x001fc600028f0eff */
[----:B------:R-:W4:Y:S04]  /*19240*/  LDL.LU R6, [R1+0x2ec] ;  /* 0x0002ec0001067983 */ /* 0x000f280000300800 */
[----:B------:R0:W-:Y:S01]  /*19250*/  STL [R1+0x2670], R16 ;  /* 0x0026701001007387 */ /* 0x0001e20000100800 */
[-C--:B------:R-:W-:Y:S02]  /*19260*/  LEA.HI.X.SX32 R15, R15, R2.reuse, 0x1, P3 ;  /* 0x000000020f0f7211 */ /* 0x080fe400018f0eff */
[-C--:B0-----:R-:W-:Y:S02]  /*19270*/  LEA.HI.X.SX32 R16, R3, R2.reuse, 0x1, P4 ;  /* 0x0000000203107211 */ /* 0x081fe400020f0eff */
[----:B------:R-:W4:Y:S01]  /*19280*/  LDL.LU R3, [R1+0x2fc] ;  /* 0x0002fc0001037983 */ /* 0x000f220000300800 */
[----:B------:R-:W-:-:S02]  /*19290*/  LEA.HI.X.SX32 R14, R14, R2, 0x1, P6 ;  /* 0x000000020e0e7211 */ /* 0x000fc400030f0eff */
[----:B--2---:R-:W-:-:S05]  /*192a0*/  LEA R19, P5, R18, R0, 0x1 ;  /* 0x0000000012137211 */ /* 0x004fca00078a08ff */
[----:B------:R3:W-:Y:S04]  /*192b0*/  STL [R1+0x2694], R19 ;  /* 0x0026941301007387 */ /* 0x0007e80000100800 */
[----:B------:R0:W-:Y:S01]  /*192c0*/  STL [R1+0x2678], R16 ;  /* 0x0026781001007387 */ /* 0x0001e20000100800 */
[----:B---3--:R-:W-:-:S03]  /*192d0*/  LEA R19, P4, R28, R0, 0x1 ;  /* 0x000000001c137211 */ /* 0x008fc600078808ff */
[----:B0-----:R-:W2:Y:S04]  /*192e0*/  LDL.LU R16, [R1+0x300] ;  /* 0x0003000001107983 */ /* 0x001ea80000300800 */
[----:B------:R0:W-:Y:S04]  /*192f0*/  STL [R1+0x269c], R19 ;  /* 0x00269c1301007387 */ /* 0x0001e80000100800 */
[----:B------:R1:W-:Y:S01]  /*19300*/  STL [R1+0x2680], R15 ;  /* 0x0026800f01007387 */ /* 0x0003e20000100800 */
[----:B0-----:R-:W-:-:S03]  /*19310*/  LEA R19, P3, R11, R0, 0x1 ;  /* 0x000000000b137211 */ /* 0x001fc600078608ff */
[----:B-1----:R-:W3:Y:S01]  /*19320*/  LDL.LU R15, [R1+0x308] ;  /* 0x00030800010f7983 */ /* 0x002ee20000300800 */
[----:B------:R-:W-:-:S03]  /*19330*/  LEA.HI.X.SX32 R18, R18, R2, 0x1, P5 ;  /* 0x0000000212127211 */ /* 0x000fc600028f0eff */
[----:B------:R4:W-:Y:S04]  /*19340*/  STL [R1+0x26a4], R19 ;  /* 0x0026a41301007387 */ /* 0x0009e80000100800 */
[----:B------:R0:W-:Y:S01]  /*19350*/  STL [R1+0x2688], R14 ;  /* 0x0026880e01007387 */ /* 0x0001e20000100800 */
[----:B----4-:R-:W-:-:S03]  /*19360*/  LEA R19, P6, R10, R0, 0x1 ;  /* 0x000000000a137211 */ /* 0x010fc600078c08ff */
[----:B0-----:R-:W4:Y:S04]  /*19370*/  LDL.LU R14, [R1+0x31c] ;  /* 0x00031c00010e7983 */ /* 0x001f280000300800 */
[----:B------:R-:W-:Y:S04]  /*19380*/  STL [R1+0x26ac], R19 ;  /* 0x0026ac1301007387 */ /* 0x000fe80000100800 */
[----:B------:R0:W-:Y:S02]  /*19390*/  STL [R1+0x2690], R18 ;  /* 0x0026901201007387 */ /* 0x0001e40000100800 */
[----:B0-----:R-:W-:-:S02]  /*193a0*/  LEA.HI.X.SX32 R18, R28, R2, 0x1, P4 ;  /* 0x000000021c127211 */ /* 0x001fc400020f0eff */
[----:B------:R-:W4:Y:S01]  /*193b0*/  LDL.LU R28, [R1+0x324] ;  /* 0x00032400011c7983 */ /* 0x000f220000300800 */
[----:B------:R-:W-:-:S05]  /*193c0*/  LEA R19, P5, R8, R0, 0x1 ;  /* 0x0000000008137211 */ /* 0x000fca00078a08ff */
[----:B------:R-:W-:Y:S04]  /*193d0*/  STL [R1+0x26b4], R19 ;  /* 0x0026b41301007387 */ /* 0x000fe80000100800 */
[----:B------:R0:W-:Y:S02]  /*193e0*/  STL [R1+0x2698], R18 ;  /* 0x0026981201007387 */ /* 0x0001e40000100800 */
[----:B0-----:R-:W-:Y:S02]  /*193f0*/  LEA.HI.X.SX32 R18, R11, R2, 0x1, P3 ;  /* 0x000000020b127211 */ /* 0x001fe400018f0eff */
[----:B------:R-:W4:Y:S01]  /*19400*/  LDL.LU R11, [R1+0x330] ;  /* 0x00033000010b7983 */ /* 0x000f220000300800 */
[----:B------:R-:W-:-:S05]  /*19410*/  LEA R19, P4, R5, R0, 0x1 ;  /* 0x0000000005137211 */ /* 0x000fca00078808ff */
[----:B------:R0:W-:Y:S04]  /*19420*/  STL [R1+0x26bc], R19 ;  /* 0x0026bc1301007387 */ /* 0x0001e80000100800 */
[----:B------:R1:W-:Y:S01]  /*19430*/  STL [R1+0x26a0], R18 ;  /* 0x0026a01201007387 */ /* 0x0003e20000100800 */
[----:B------:R-:W-:Y:S02]  /*19440*/  LEA R20, P3, R17, R0, 0x1 ;  /* 0x0000000011147211 */ /* 0x000fe400078608ff */
[----:B0-----:R-:W-:-:S03]  /*19450*/  LEA.HI.X.SX32 R19, R10, R2, 0x1, P6 ;  /* 0x000000020a137211 */ /* 0x001fc600030f0eff */
[----:B------:R-:W-:Y:S04]  /*19460*/  STL [R1+0x26c4], R20 ;  /* 0x0026c41401007387 */ /* 0x000fe80000100800 */
[----:B------:R-:W4:Y:S04]  /*19470*/  LDL.LU R10, [R1+0x334] ;  /* 0x00033400010a7983 */ /* 0x000f280000300800 */
[----:B------:R0:W-:Y:S01]  /*19480*/  STL [R1+0x26a8], R19 ;  /* 0x0026a81301007387 */ /* 0x0001e20000100800 */
[----:B-1----:R-:W-:Y:S02]  /*19490*/  LEA R18, P6, R4, R0, 0x1 ;  /* 0x0000000004127211 */ /* 0x002fe400078c08ff */
[----:B0-----:R-:W-:-:S03]  /*194a0*/  LEA.HI.X.SX32 R19, R8, R2, 0x1, P5 ;  /* 0x0000000208137211 */ /* 0x001fc600028f0eff */
[----:B------:R0:W-:Y:S04]  /*194b0*/  STL [R1+0x26cc], R18 ;  /* 0x0026cc1201007387 */ /* 0x0001e80000100800 */
[----:B------:R-:W4:Y:S01]  /*194c0*/  LDL.LU R8, [R1+0x33c] ;  /* 0x00033c0001087983 */ /* 0x000f220000300800 */
[----:B0-----:R-:W-:-:S03]  /*194d0*/  LEA R18, P5, R9, R0, 0x1 ;  /* 0x0000000009127211 */ /* 0x001fc600078a08ff */
[----:B------:R0:W-:Y:S04]  /*194e0*/  STL [R1+0x26b0], R19 ;  /* 0x0026b01301007387 */ /* 0x0001e80000100800 */
[----:B------:R1:W-:Y:S01]  /*194f0*/  STL [R1+0x26d4], R18 ;  /* 0x0026d41201007387 */ /* 0x0003e20000100800 */
[-C--:B------:R-:W-:Y:S02]  /*19500*/  LEA.HI.X.SX32 R17, R17, R2.reuse, 0x1, P3 ;  /* 0x0000000211117211 */ /* 0x080fe400018f0eff */
[----:B0-----:R-:W-:Y:S02]  /*19510*/  LEA.HI.X.SX32 R19, R5, R2, 0x1, P4 ;  /* 0x0000000205137211 */ /* 0x001fe400020f0eff */
[----:B------:R-:W4:Y:S04]  /*19520*/  LDL.LU R5, [R1+0x34c] ;  /* 0x00034c0001057983 */ /* 0x000f280000300800 */
[----:B------:R-:W-:Y:S01]  /*19530*/  STL [R1+0x26b8], R19 ;  /* 0x0026b81301007387 */ /* 0x000fe20000100800 */
[----:B-1----:R-:W-:-:S05]  /*19540*/  LEA R18, P4, R7, R0, 0x1 ;  /* 0x0000000007127211 */ /* 0x002fca00078808ff */
[----:B------:R0:W-:Y:S04]  /*19550*/  STL [R1+0x26dc], R18 ;  /* 0x0026dc1201007387 */ /* 0x0001e80000100800 */
[----:B0-----:R-:W4:Y:S01]  /*19560*/  LDL.LU R18, [R1+0x350] ;  /* 0x0003500001127983 */ /* 0x001f220000300800 */
[----:B------:R-:W-:-:S03]  /*19570*/  LEA R19, P3, R6, R0, 0x1 ;  /* 0x0000000006137211 */ /* 0x000fc600078608ff */
[----:B------:R0:W-:Y:S04]  /*19580*/  STL [R1+0x26c0], R17 ;  /* 0x0026c01101007387 */ /* 0x0001e80000100800 */
[----:B------:R1:W-:Y:S01]  /*19590*/  STL [R1+0x26e4], R19 ;  /* 0x0026e41301007387 */ /* 0x0003e20000100800 */
[----:B0-----:R-:W-:-:S03]  /*195a0*/  LEA.HI.X.SX32 R17, R4, R2, 0x1, P6 ;  /* 0x0000000204117211 */ /* 0x001fc600030f0eff */
[----:B------:R-:W4:Y:S01]  /*195b0*/  LDL.LU R4, [R1+0x354] ;  /* 0x0003540001047983 */ /* 0x000f220000300800 */
[----:B-1----:R-:W-:-:S03]  /*195c0*/  LEA R19, P6, R3, R0, 0x1 ;  /* 0x0000000003137211 */ /* 0x002fc600078c08ff */
[----:B------:R0:W-:Y:S02]  /*195d0*/  STL [R1+0x26c8], R17 ;  /* 0x0026c81101007387 */ /* 0x0001e40000100800 */
[-C--:B0-----:R-:W-:Y:S02]  /*195e0*/  LEA.HI.X.SX32 R17, R9, R2.reuse, 0x1, P5 ;  /* 0x0000000209117211 */ /* 0x081fe400028f0eff */
[----:B------:R-:W4:Y:S04]  /*195f0*/  LDL.LU R9, [R1+0x36c] ;  /* 0x00036c0001097983 */ /* 0x000f280000300800 */
[----:B------:R-:W-:Y:S04]  /*19600*/  STL [R1+0x26ec], R19 ;  /* 0x0026ec1301007387 */ /* 0x000fe80000100800 */
[----:B------:R0:W-:Y:S01]  /*19610*/  STL [R1+0x26d0], R17 ;  /* 0x0026d01101007387 */ /* 0x0001e20000100800 */
[----:B------:R-:W-:-:S02]  /*19620*/  LEA.HI.X.SX32 R6, R6, R2, 0x1, P3 ;  /* 0x0000000206067211 */ /* 0x000fc400018f0eff */
[----:B0-----:R-:W-:Y:S02]  /*19630*/  LEA.HI.X.SX32 R17, R7, R2, 0x1, P4 ;  /* 0x0000000207117211 */ /* 0x001fe400020f0eff */
[----:B------:R-:W4:Y:S01]  /*19640*/  LDL.LU R7, [R1+0x370] ;  /* 0x0003700001077983 */ /* 0x000f220000300800 */
[----:B--2---:R-:W-:-:S05]  /*19650*/  LEA R19, P5, R16, R0, 0x1 ;  /* 0x0000000010137211 */ /* 0x004fca00078a08ff */
[----:B------:R3:W-:Y:S04]  /*19660*/  STL [R1+0x26f4], R19 ;  /* 0x0026f41301007387 */ /* 0x0007e80000100800 */
[----:B------:R-:W-:Y:S01]  /*19670*/  STL [R1+0x26d8], R17 ;  /* 0x0026d81101007387 */ /* 0x000fe20000100800 */
[----:B---3--:R-:W-:-:S05]  /*19680*/  LEA R19, P4, R15, R0, 0x1 ;  /* 0x000000000f137211 */ /* 0x008fca00078808ff */
[----:B------:R-:W-:Y:S04]  /*19690*/  STL [R1+0x26fc], R19 ;  /* 0x0026fc1301007387 */ /* 0x000fe80000100800 */
[----:B------:R0:W-:Y:S04]  /*196a0*/  STL [R1+0x26e0], R6 ;  /* 0x0026e00601007387 */ /* 0x0001e80000100800 */
[----:B0-----:R-:W2:Y:S01]  /*196b0*/  LDL.LU R6, [R1+0x378] ;  /* 0x0003780001067983 */ /* 0x001ea20000300800 */
[----:B----4-:R-:W-:Y:S02]  /*196c0*/  LEA R17, P3, R14, R0, 0x1 ;  /* 0x000000000e117211 */ /* 0x010fe400078608ff */
[----:B------:R-:W-:-:S03]  /*196d0*/  LEA.HI.X.SX32 R19, R3, R2, 0x1, P6 ;  /* 0x0000000203137211 */ /* 0x000fc600030f0eff */
[----:B------:R0:W-:Y:S01]  /*196e0*/  STL [R1+0x2704], R17 ;  /* 0x0027041101007387 */ /* 0x0001e20000100800 */
[----:B------:R-:W-:-:S03]  /*196f0*/  LEA.HI.X.SX32 R16, R16, R2, 0x1, P5 ;  /* 0x0000000210107211 */ /* 0x000fc600028f0eff */
[----:B------:R-:W3:Y:S04]  /*19700*/  LDL.LU R3, [R1+0x380] ;  /* 0x0003800001037983 */ /* 0x000ee80000300800 */
[----:B------:R-:W-:Y:S01]  /*19710*/  STL [R1+0x26e8], R19 ;  /* 0x0026e81301007387 */ /* 0x000fe20000100800 */
[----:B0-----:R-:W-:-:S05]  /*19720*/  LEA R17, P6, R28, R0, 0x1 ;  /* 0x000000001c117211 */ /* 0x001fca00078c08ff */
[----:B------:R0:W-:Y:S04]  /*19730*/  STL [R1+0x270c], R17 ;  /* 0x00270c1101007387 */ /* 0x0001e80000100800 */
[----:B0-----:R-:W4:Y:S04]  /*19740*/  LDL.LU R17, [R1+0x388] ;  /* 0x0003880001117983 */ /* 0x001f280000300800 */
[----:B------:R0:W-:Y:S01]  /*19750*/  STL [R1+0x26f0], R16 ;  /* 0x0026f01001007387 */ /* 0x0001e20000100800 */
[----:B------:R-:W-:Y:S02]  /*19760*/  LEA R19, P5, R11, R0, 0x1 ;  /* 0x000000000b137211 */ /* 0x000fe400078a08ff */
[----:B0-----:R-:W-:-:S03]  /*19770*/  LEA.HI.X.SX32 R16, R15, R2, 0x1, P4 ;  /* 0x000000020f107211 */ /* 0x001fc600020f0eff */
[----:B------:R-:W-:Y:S04]  /*19780*/  STL [R1+0x2714], R19 ;  /* 0x0027141301007387 */ /* 0x000fe80000100800 */
[----:B------:R-:W4:Y:S04]  /*19790*/  LDL.LU R15, [R1+0x38c] ;  /* 0x00038c00010f7983 */ /* 0x000f280000300800 */
[----:B------:R0:W-:Y:S02]  /*197a0*/  STL [R1+0x26f8], R16 ;  /* 0x0026f81001007387 */ /* 0x0001e40000100800 */
[----:B0-----:R-:W-:-:S02]  /*197b0*/  LEA.HI.X.SX32 R16, R14, R2, 0x1, P3 ;  /* 0x000000020e107211 */ /* 0x001fc400018f0eff */
[----:B------:R-:W4:Y:S01]  /*197c0*/  LDL.LU R14, [R1+0x394] ;  /* 0x00039400010e7983 */ /* 0x000f220000300800 */
[----:B------:R-:W-:-:S05]  /*197d0*/  LEA R19, P4, R10, R0, 0x1 ;  /* 0x000000000a137211 */ /* 0x000fca00078808ff */
[----:B------:R-:W-:Y:S04]  /*197e0*/  STL [R1+0x271c], R19 ;  /* 0x00271c1301007387 */ /* 0x000fe80000100800 */
[----:B------:R0:W-:Y:S01]  /*197f0*/  STL [R1+0x2700], R16 ;  /* 0x0027001001007387 */ /* 0x0001e20000100800 */
[----:B------:R-:W-:Y:S02]  /*19800*/  LEA R20, P3, R8, R0, 0x1 ;  /* 0x0000000008147211 */ /* 0x000fe400078608ff */
[----:B0-----:R-:W-:-:S03]  /*19810*/  LEA.HI.X.SX32 R16, R28, R2, 0x1, P6 ;  /* 0x000000021c107211 */ /* 0x001fc600030f0eff */
[----:B------:R-:W-:Y:S04]  /*19820*/  STL [R1+0x2724], R20 ;  /* 0x0027241401007387 */ /* 0x000fe80000100800 */
[----:B------:R-:W4:Y:S04]  /*19830*/  LDL.LU R28, [R1+0x39c] ;  /* 0x00039c00011c7983 */ /* 0x000f280000300800 */
        /* <DEDUP_REMOVED lines=9> */
[----:B------:R0:W-:Y:S01]  /*198d0*/  STL [R1+0x2734], R19 ;  /* 0x0027341301007387 */ /* 0x0001e20000100800 */
[----:B------:R-:W-:-:S03]  /*198e0*/  LEA.HI.X.SX32 R8, R8, R2, 0x1, P3 ;  /* 0x0000000208087211 */ /* 0x000fc600018f0eff */
[----:B------:R1:W-:Y:S01]  /*198f0*/  STL [R1+0x2718], R16 ;  /* 0x0027181001007387 */ /* 0x0003e20000100800 */
[----:B0-----:R-:W-:-:S03]  /*19900*/  LEA R19, P4, R4, R0, 0x1 ;  /* 0x0000000004137211 */ /* 0x001fc600078808ff */
[----:B-1----:R-:W4:Y:S04]  /*19910*/  LDL.LU R16, [R1+0x384] ;  /* 0x0003840001107983 */ /* 0x002f280000300800 */
[----:B------:R0:W-:Y:S01]  /*19920*/  STL [R1+0x273c], R19 ;  /* 0x00273c1301007387 */ /* 0x0001e20000100800 */
[----:B------:R-:W-:-:S03]  /*19930*/  LEA.HI.X.SX32 R5, R5, R2, 0x1, P6 ;  /* 0x0000000205057211 */ /* 0x000fc600030f0eff */
[----:B------:R1:W-:Y:S01]  /*19940*/  STL [R1+0x2720], R8 ;  /* 0x0027200801007387 */ /* 0x0003e20000100800 */
[----:B0-----:R-:W-:-:S03]  /*19950*/  LEA R19, P3, R9, R0, 0x1 ;  /* 0x0000000009137211 */ /* 0x001fc600078608ff */
[----:B-1----:R-:W4:Y:S01]  /*19960*/  LDL.LU R8, [R1+0x37c] ;  /* 0x00037c0001087983 */ /* 0x002f220000300800 */
        /* <DEDUP_REMOVED lines=9> */
[----:B--2---:R-:W-:-:S05]  /*19a00*/  LEA R19, P5, R6, R0, 0x1 ;  /* 0x0000000006137211 */ /* 0x004fca00078a08ff */
[----:B------:R-:W-:Y:S04]  /*19a10*/  STL [R1+0x2754], R19 ;  /* 0x0027541301007387 */ /* 0x000fe80000100800 */
[----:B------:R0:W-:Y:S02]  /*19a20*/  STL [R1+0x2738], R18 ;  /* 0x0027381201007387 */ /* 0x0001e40000100800 */
[----:B0-----:R-:W-:Y:S02]  /*19a30*/  LEA.HI.X.SX32 R18, R9, R2, 0x1, P3 ;  /* 0x0000000209127211 */ /* 0x001fe400018f0eff */
[----:B------:R-:W2:Y:S01]  /*19a40*/  LDL.LU R9, [R1+0x364] ;  /* 0x0003640001097983 */ /* 0x000ea20000300800 */
[----:B---3--:R-:W-:-:S05]  /*19a50*/  LEA R19, P4, R3, R0, 0x1 ;  /* 0x0000000003137211 */ /* 0x008fca00078808ff */
[----:B------:R0:W-:Y:S04]  /*19a60*/  STL [R1+0x275c], R19 ;  /* 0x00275c1301007387 */ /* 0x0001e80000100800 */
[----:B------:R1:W-:Y:S01]  /*19a70*/  STL [R1+0x2740], R18 ;  /* 0x0027401201007387 */ /* 0x0003e20000100800 */
[----:B----4-:R-:W-:Y:S02]  /*19a80*/  LEA R20, P3, R17, R0, 0x1 ;  /* 0x0000000011147211 */ /* 0x010fe400078608ff */
[----:B0-----:R-:W-:-:S03]  /*19a90*/  LEA.HI.X.SX32 R19, R7, R2, 0x1, P6 ;  /* 0x0000000207137211 */ /* 0x001fc600030f0eff */
[----:B------:R-:W-:Y:S04]  /*19aa0*/  STL [R1+0x2764], R20 ;  /* 0x0027641401007387 */ /* 0x000fe80000100800 */
[----:B------:R-:W3:Y:S04]  /*19ab0*/  LDL.LU R7, [R1+0x360] ;  /* 0x0003600001077983 */ /* 0x000ee80000300800 */
        /* <DEDUP_REMOVED lines=8> */
[----:B0-----:R-:W-:-:S03]  /*19b40*/  LEA.HI.X.SX32 R19, R3, R2, 0x1, P4 ;  /* 0x0000000203137211 */ /* 0x001fc600020f0eff */
[----:B------:R-:W4:Y:S01]  /*19b50*/  LDL.LU R3, [R1+0x358] ;  /* 0x0003580001037983 */ /* 0x000f220000300800 */
[----:B------:R-:W-:-:S03]  /*19b60*/  LEA.HI.X.SX32 R17, R17, R2, 0x1, P3 ;  /* 0x0000000211117211 */ /* 0x000fc600018f0eff */
        /* <DEDUP_REMOVED lines=21> */
[----:B0-----:R-:W-:-:S05]  /*19cc0*/  LEA R19, P4, R8, R0, 0x1 ;  /* 0x0000000008137211 */ /* 0x001fca00078808ff */
[----:B------:R0:W-:Y:S01]  /*19cd0*/  STL [R1+0x279c], R19 ;  /* 0x00279c1301007387 */ /* 0x0001e20000100800 */
[----:B-1----:R-:W-:-:S03]  /*19ce0*/  LEA R17, P3, R5, R0, 0x1 ;  /* 0x0000000005117211 */ /* 0x002fc600078608ff */
[----:B------:R1:W-:Y:S01]  /*19cf0*/  STL [R1+0x2780], R11 ;  /* 0x0027800b01007387 */ /* 0x0003e20000100800 */
[-C--:B------:R-:W-:Y:S02]  /*19d00*/  LEA.HI.X.SX32 R16, R16, R2.reuse, 0x1, P5 ;  /* 0x0000000210107211 */ /* 0x080fe400028f0eff */
[----:B0-----:R-:W-:Y:S01]  /*19d10*/  LEA.HI.X.SX32 R19, R10, R2, 0x1, P6 ;  /* 0x000000020a137211 */ /* 0x001fe200030f0eff */
[----:B-1----:R-:W4:Y:S04]  /*19d20*/  LDL.LU R11, [R1+0x32c] ;  /* 0x00032c00010b7983 */ /* 0x002f280000300800 */
[----:B------:R0:W-:Y:S04]  /*19d30*/  STL [R1+0x27a4], R17 ;  /* 0x0027a41101007387 */ /* 0x0001e80000100800 */
[----:B------:R-:W4:Y:S04]  /*19d40*/  LDL.LU R10, [R1+0x328] ;  /* 0x00032800010a7983 */ /* 0x000f280000300800 */
[----:B------:R-:W-:Y:S01]  /*19d50*/  STL [R1+0x2788], R19 ;  /* 0x0027881301007387 */ /* 0x000fe20000100800 */
[----:B0-----:R-:W-:-:S05]  /*19d60*/  LEA R17, P6, R4, R0, 0x1 ;  /* 0x0000000004117211 */ /* 0x001fca00078c08ff */
[----:B------:R0:W-:Y:S04]  /*19d70*/  STL [R1+0x27ac], R17 ;  /* 0x0027ac1101007387 */ /* 0x0001e80000100800 */
[----:B0-----:R-:W4:Y:S04]  /*19d80*/  LDL.LU R17, [R1+0x320] ;  /* 0x0003200001117983 */ /* 0x001f280000300800 */
[----:B------:R0:W-:Y:S02]  /*19d90*/  STL [R1+0x2790], R16 ;  /* 0x0027901001007387 */ /* 0x0001e40000100800 */
[----:B0-----:R-:W-:-:S02]  /*19da0*/  LEA.HI.X.SX32 R16, R8, R2, 0x1, P4 ;  /* 0x0000000208107211 */ /* 0x001fc400020f0eff */
[----:B--2---:R-:W-:-:S05]  /*19db0*/  LEA R19, P5, R9, R0, 0x1 ;  /* 0x0000000009137211 */ /* 0x004fca00078a08ff */
[----:B------:R-:W-:Y:S04]  /*19dc0*/  STL [R1+0x27b4], R19 ;  /* 0x0027b41301007387 */ /* 0x000fe80000100800 */
[----:B------:R-:W2:Y:S04]  /*19dd0*/  LDL.LU R8, [R1+0x318] ;  /* 0x0003180001087983 */ /* 0x000ea80000300800 */
[----:B------:R0:W-:Y:S02]  /*19de0*/  STL [R1+0x2798], R16 ;  /* 0x0027981001007387 */ /* 0x0001e40000100800 */
[----:B0-----:R-:W-:-:S02]  /*19df0*/  LEA.HI.X.SX32 R16, R5, R2, 0x1, P3 ;  /* 0x0000000205107211 */ /* 0x001fc400018f0eff */
[----:B------:R-:W2:Y:S01]  /*19e00*/  LDL.LU R5, [R1+0x314] ;  /* 0x0003140001057983 */ /* 0x000ea20000300800 */
[----:B---3--:R-:W-:-:S05]  /*19e10*/  LEA R19, P4, R7, R0, 0x1 ;  /* 0x0000000007137211 */ /* 0x008fca00078808ff */
[----:B------:R-:W-:Y:S04]  /*19e20*/  STL [R1+0x27bc], R19 ;  /* 0x0027bc1301007387 */ /* 0x000fe80000100800 */
[----:B------:R0:W-:Y:S01]  /*19e30*/  STL [R1+0x27a0], R16 ;  /* 0x0027a01001007387 */ /* 0x0001e20000100800 */
[----:B----4-:R-:W-:Y:S02]  /*19e40*/  LEA R20, P3, R6, R0, 0x1 ;  /* 0x0000000006147211 */ /* 0x010fe400078608ff */
[----:B0-----:R-:W-:-:S03]  /*19e50*/  LEA.HI.X.SX32 R16, R4, R2, 0x1, P6 ;  /* 0x0000000204107211 */ /* 0x001fc600030f0eff */
[----:B------:R-:W-:Y:S04]  /*19e60*/  STL [R1+0x27c4], R20 ;  /* 0x0027c41401007387 */ /* 0x000fe80000100800 */
[----:B------:R-:W3:Y:S04]  /*19e70*/  LDL.LU R4, [R1+0x310] ;  /* 0x0003100001047983 */ /* 0x000ee80000300800 */
[----:B------:R0:W-:Y:S01]  /*19e80*/  STL [R1+0x27a8], R16 ;  /* 0x0027a81001007387 */ /* 0x0001e20000100800 */
[----:B------:R-:W-:Y:S02]  /*19e90*/  LEA R19, P6, R3, R0, 0x1 ;  /* 0x0000000003137211 */ /* 0x000fe400078c08ff */
[----:B0-----:R-:W-:-:S03]  /*19ea0*/  LEA.HI.X.SX32 R16, R9, R2, 0x1, P5 ;  /* 0x0000000209107211 */ /* 0x001fc600028f0eff */
[----:B------:R-:W-:Y:S04]  /*19eb0*/  STL [R1+0x27cc], R19 ;  /* 0x0027cc1301007387 */ /* 0x000fe80000100800 */
[----:B------:R-:W4:Y:S04]  /*19ec0*/  LDL.LU R9, [R1+0x30c] ;  /* 0x00030c0001097983 */ /* 0x000f280000300800 */
[----:B------:R0:W-:Y:S01]  /*19ed0*/  STL [R1+0x27b0], R16 ;  /* 0x0027b01001007387 */ /* 0x0001e20000100800 */
[-C--:B------:R-:W-:Y:S02]  /*19ee0*/  LEA.HI.X.SX32 R6, R6, R2.reuse, 0x1, P3 ;  /* 0x0000000206067211 */ /* 0x080fe400018f0eff */
[----:B0-----:R-:W-:-:S02]  /*19ef0*/  LEA.HI.X.SX32 R16, R7, R2, 0x1, P4 ;  /* 0x0000000207107211 */ /* 0x001fc400020f0eff */
[----:B------:R-:W4:Y:S01]  /*19f00*/  LDL.LU R7, [R1+0x304] ;  /* 0x0003040001077983 */ /* 0x000f220000300800 */
[----:B------:R-:W-:-:S05]  /*19f10*/  LEA R19, P5, R18, R0, 0x1 ;  /* 0x0000000012137211 */ /* 0x000fca00078a08ff */
[----:B------:R0:W-:Y:S04]  /*19f20*/  STL [R1+0x27d4], R19 ;  /* 0x0027d41301007387 */ /* 0x0001e80000100800 */
[----:B------:R1:W-:Y:S01]  /*19f30*/  STL [R1+0x27b8], R16 ;  /* 0x0027b81001007387 */ /* 0x0003e20000100800 */
[----:B0-----:R-:W-:-:S03]  /*19f40*/  LEA R19, P4, R15, R0, 0x1 ;  /* 0x000000000f137211 */ /* 0x001fc600078808ff */
[----:B-1----:R-:W4:Y:S04]  /*19f50*/  LDL.LU R16, [R1+0x2f8] ;  /* 0x0002f80001107983 */ /* 0x002f280000300800 */
[----:B------:R0:W-:Y:S01]  /*19f60*/  STL [R1+0x27dc], R19 ;  /* 0x0027dc1301007387 */ /* 0x0001e20000100800 */
[----:B------:R-:W-:-:S03]  /*19f70*/  LEA.HI.X.SX32 R3, R3, R2, 0x1, P6 ;  /* 0x0000000203037211 */ /* 0x000fc600030f0eff */
[----:B------:R1:W-:Y:S01]  /*19f80*/  STL [R1+0x27c0], R6 ;  /* 0x0027c00601007387 */ /* 0x0003e20000100800 */
[----:B------:R-:W-:Y:S02]  /*19f90*/  LEA.HI.X.SX32 R18, R18, R2, 0x1, P5 ;  /* 0x0000000212127211 */ /* 0x000fe400028f0eff */
[-C--:B0-----:R-:W-:Y:S01]  /*19fa0*/  LEA R19, P3, R14, R0.reuse, 0x1 ;  /* 0x000000000e137211 */ /* 0x081fe200078608ff */
[----:B-1----:R-:W4:Y:S04]  /*19fb0*/  LDL.LU R6, [R1+0x2f4] ;  /* 0x0002f40001067983 */ /* 0x002f280000300800 */
[----:B------:R-:W-:Y:S04]  /*19fc0*/  STL [R1+0x27e4], R19 ;  /* 0x0027e41301007387 */ /* 0x000fe80000100800 */
[----:B------:R0:W-:Y:S04]  /*19fd0*/  STL [R1+0x27c8], R3 ;  /* 0x0027c80301007387 */ /* 0x0001e80000100800 */
[----:B0-----:R-:W4:Y:S01]  /*19fe0*/  LDL.LU R3, [R1+0x2f0] ;  /* 0x0002f00001037983 */ /* 0x001f220000300800 */
        /* <DEDUP_REMOVED lines=13> */
[----:B------:R-:W-:Y:S01]  /*1a0c0*/  STL [R1+0x27e0], R18 ;  /* 0x0027e01201007387 */ /* 0x000fe20000100800 */
[----:B0-----:R-:W-:-:S03]  /*1a0d0*/  LEA.HI.X.SX32 R19, R28, R2, 0x1, P6 ;  /* 0x000000021c137211 */ /* 0x001fc600030f0eff */
[----:B------:R-:W-:Y:S04]  /*1a0e0*/  STL [R1+0x2804], R20 ;  /* 0x0028041401007387 */ /* 0x000fe80000100800 */
[----:B------:R-:W4:Y:S04]  /*1a0f0*/  LDL.LU R28, [R1+0x2d4] ;  /* 0x0002d400011c7983 */ /* 0x000f280000300800 */
[----:B------:R0:W-:Y:S02]  /*1a100*/  STL [R1+0x27e8], R19 ;  /* 0x0027e81301007387 */ /* 0x0001e40000100800 */
[----:B0-----:R-:W-:-:S02]  /*1a110*/  LEA.HI.X.SX32 R19, R11, R2, 0x1, P5 ;  /* 0x000000020b137211 */ /* 0x001fc400028f0eff */
[----:B------:R-:W-:Y:S02]  /*1a120*/  LEA.HI.X.SX32 R17, R17, R2, 0x1, P3 ;  /* 0x0000000211117211 */ /* 0x000fe400018f0eff */
[----:B--2---:R-:W-:-:S05]  /*1a130*/  LEA R18, P6, R8, R0, 0x1 ;  /* 0x0000000008127211 */ /* 0x004fca00078c08ff */
[----:B------:R0:W-:Y:S04]  /*1a140*/  STL [R1+0x280c], R18 ;  /* 0x00280c1201007387 */ /* 0x0001e80000100800 */
[----:B------:R-:W2:Y:S01]  /*1a150*/  LDL.LU R11, [R1+0x2cc] ;  /* 0x0002cc00010b7983 */ /* 0x000ea20000300800 */
[----:B0-----:R-:W-:-:S03]  /*1a160*/  LEA R18, P5, R5, R0, 0x1 ;  /* 0x0000000005127211 */ /* 0x001fc600078a08ff */
[----:B------:R0:W-:Y:S04]  /*1a170*/  STL [R1+0x27f0], R19 ;  /* 0x0027f01301007387 */ /* 0x0001e80000100800 */
[----:B------:R3:W-:Y:S01]  /*1a180*/  STL [R1+0x2814], R18 ;  /* 0x0028141201007387 */ /* 0x0007e20000100800 */
[----:B0-----:R-:W-:-:S03]  /*1a190*/  LEA.HI.X.SX32 R19, R10, R2, 0x1, P4 ;  /* 0x000000020a137211 */ /* 0x001fc600020f0eff */
[----:B------:R-:W2:Y:S04]  /*1a1a0*/  LDL.LU R10, [R1+0x2c4] ;  /* 0x0002c400010a7983 */ /* 0x000ea80000300800 */
[----:B------:R-:W-:Y:S01]  /*1a1b0*/  STL [R1+0x27f8], R19 ;  /* 0x0027f81301007387 */ /* 0x000fe20000100800 */
[----:B---3--:R-:W-:-:S05]  /*1a1c0*/  LEA R18, P4, R4, R0, 0x1 ;  /* 0x0000000004127211 */ /* 0x008fca00078808ff */
[----:B------:R0:W-:Y:S04]  /*1a1d0*/  STL [R1+0x281c], R18 ;  /* 0x00281c1201007387 */ /* 0x0001e80000100800 */
[----:B0-----:R-:W3:Y:S01]  /*1a1e0*/  LDL.LU R18, [R1+0x2bc] ;  /* 0x0002bc0001127983 */ /* 0x001ee20000300800 */
[----:B----4-:R-:W-:-:S03]  /*1a1f0*/  LEA R19, P3, R9, R0, 0x1 ;  /* 0x0000000009137211 */ /* 0x010fc600078608ff */
        /* <DEDUP_REMOVED lines=17> */
[----:B------:R0:W-:Y:S04]  /*1a310*/  STL [R1+0x283c], R19 ;  /* 0x00283c1301007387 */ /* 0x0001e80000100800 */
[----:B------:R0:W-:Y:S01]  /*1a320*/  STL [R1+0x2820], R9 ;  /* 0x0028200901007387 */ /* 0x0001e20000100800 */
[----:B-1----:R-:W-:Y:S02]  /*1a330*/  LEA R17, P3, R3, R0, 0x1 ;  /* 0x0000000003117211 */ /* 0x002fe400078608ff */
[-C--:B0-----:R-:W-:Y:S01]  /*1a340*/  LEA.HI.X.SX32 R19, R7, R2.reuse, 0x1, P6 ;  /* 0x0000000207137211 */ /* 0x081fe200030f0eff */
[----:B------:R-:W4:Y:S01]  /*1a350*/  LDL.LU R9, [R1+0x2a8] ;  /* 0x0002a80001097983 */ /* 0x000f220000300800 */
[----:B------:R-:W-:-:S03]  /*1a360*/  LEA.HI.X.SX32 R16, R16, R2, 0x1, P5 ;  /* 0x0000000210107211 */ /* 0x000fc600028f0eff */
[----:B------:R0:W-:Y:S04]  /*1a370*/  STL [R1+0x2844], R17 ;  /* 0x0028441101007387 */ /* 0x0001e80000100800 */
        /* <DEDUP_REMOVED lines=21> */
[----:B------:R-:W-:Y:S02]  /*1a4d0*/  LEA R19, P6, R10, R0, 0x1 ;  /* 0x000000000a137211 */ /* 0x000fe400078c08ff */
[----:B0-----:R-:W-:-:S03]  /*1a4e0*/  LEA.HI.X.SX32 R16, R14, R2, 0x1, P5 ;  /* 0x000000020e107211 */ /* 0x001fc600028f0eff */
[----:B------:R-:W-:Y:S04]  /*1a4f0*/  STL [R1+0x286c], R19 ;  /* 0x00286c1301007387 */ /* 0x000fe80000100800 */
[----:B------:R-:W2:Y:S04]  /*1a500*/  LDL.LU R14, [R1+0x278] ;  /* 0x00027800010e7983 */ /* 0x000ea80000300800 */
[----:B------:R0:W-:Y:S01]  /*1a510*/  STL [R1+0x2850], R16 ;  /* 0x0028501001007387 */ /* 0x0001e20000100800 */
[-C--:B------:R-:W-:Y:S02]  /*1a520*/  LEA.HI.X.SX32 R11, R11, R2.reuse, 0x1, P3 ;  /* 0x000000020b0b7211 */ /* 0x080fe400018f0eff */
[----:B0-----:R-:W-:-:S02]  /*1a530*/  LEA.HI.X.SX32 R16, R28, R2, 0x1, P4 ;  /* 0x000000021c107211 */ /* 0x001fc400020f0eff */
[----:B------:R-:W2:Y:S01]  /*1a540*/  LDL.LU R28, [R1+0x270] ;  /* 0x00027000011c7983 */ /* 0x000ea20000300800 */
[----:B---3--:R-:W-:-:S05]  /*1a550*/  LEA R19, P5, R18, R0, 0x1 ;  /* 0x0000000012137211 */ /* 0x008fca00078a08ff */
[----:B------:R4:W-:Y:S04]  /*1a560*/  STL [R1+0x2874], R19 ;  /* 0x0028741301007387 */ /* 0x0009e80000100800 */
[----:B------:R0:W-:Y:S01]  /*1a570*/  STL [R1+0x2858], R16 ;  /* 0x0028581001007387 */ /* 0x0001e20000100800 */
[----:B----4-:R-:W-:-:S03]  /*1a580*/  LEA R19, P4, R8, R0, 0x1 ;  /* 0x0000000008137211 */ /* 0x010fc600078808ff */
[----:B0-----:R-:W3:Y:S04]  /*1a590*/  LDL.LU R16, [R1+0x268] ;  /* 0x0002680001107983 */ /* 0x001ee80000300800 */
[----:B------:R-:W-:Y:S04]  /*1a5a0*/  STL [R1+0x287c], R19 ;  /* 0x00287c1301007387 */ /* 0x000fe80000100800 */
[----:B------:R0:W-:Y:S04]  /*1a5b0*/  STL [R1+0x2860], R11 ;  /* 0x0028600b01007387 */ /* 0x0001e80000100800 */
[----:B0-----:R-:W4:Y:S01]  /*1a5c0*/  LDL.LU R11, [R1+0x264] ;  /* 0x00026400010b7983 */ /* 0x001f220000300800 */
[----:B------:R-:W-:-:S02]  /*1a5d0*/  LEA R19, P3, R5, R0, 0x1 ;  /* 0x0000000005137211 */ /* 0x000fc400078608ff */
[----:B------:R-:W-:-:S03]  /*1a5e0*/  LEA.HI.X.SX32 R10, R10, R2, 0x1, P6 ;  /* 0x000000020a0a7211 */ /* 0x000fc600030f0eff */
[----:B------:R0:W-:Y:S01]  /*1a5f0*/  STL [R1+0x2884], R19 ;  /* 0x0028841301007387 */ /* 0x0001e20000100800 */
[----:B------:R-:W-:-:S03]  /*1a600*/  LEA.HI.X.SX32 R18, R18, R2, 0x1, P5 ;  /* 0x0000000212127211 */ /* 0x000fc600028f0eff */
        /* <DEDUP_REMOVED lines=13> */
[----:B------:R0:W-:Y:S04]  /*1a6e0*/  STL [R1+0x289c], R19 ;  /* 0x00289c1301007387 */ /* 0x0001e80000100800 */
[----:B------:R1:W-:Y:S01]  /*1a6f0*/  STL [R1+0x2880], R18 ;  /* 0x0028801201007387 */ /* 0x0003e20000100800 */
[----:B------:R-:W-:-:S02]  /*1a700*/  LEA R20, P3, R17, R0, 0x1 ;  /* 0x0000000011147211 */ /* 0x000fc400078608ff */
        /* <DEDUP_REMOVED lines=15> */
[----:B--2---:R-:W-:-:S05]  /*1a800*/  LEA R18, P4, R15, R0, 0x1 ;  /* 0x000000000f127211 */ /* 0x004fca00078808ff */
[----:B------:R0:W-:Y:S04]  /*1a810*/  STL [R1+0x28bc], R18 ;  /* 0x0028bc1201007387 */ /* 0x0001e80000100800 */
[----:B0-----:R-:W2:Y:S01]  /*1a820*/  LDL.LU R18, [R1+0x23c] ;  /* 0x00023c0001127983 */ /* 0x001ea20000300800 */
[----:B------:R-:W-:-:S03]  /*1a830*/  LEA R19, P3, R14, R0, 0x1 ;  /* 0x000000000e137211 */ /* 0x000fc600078608ff */
[----:B------:R0:W-:Y:S04]  /*1a840*/  STL [R1+0x28a0], R17 ;  /* 0x0028a01101007387 */ /* 0x0001e80000100800 */
[----:B------:R1:W-:Y:S01]  /*1a850*/  STL [R1+0x28c4], R19 ;  /* 0x0028c41301007387 */ /* 0x0003e20000100800 */
[----:B0-----:R-:W-:-:S03]  /*1a860*/  LEA.HI.X.SX32 R17, R6, R2, 0x1, P6 ;  /* 0x0000000206117211 */ /* 0x001fc600030f0eff */
[----:B------:R-:W2:Y:S01]  /*1a870*/  LDL.LU R6, [R1+0x234] ;  /* 0x0002340001067983 */ /* 0x000ea20000300800 */
[----:B-1----:R-:W-:-:S03]  /*1a880*/  LEA R19, P6, R28, R0, 0x1 ;  /* 0x000000001c137211 */ /* 0x002fc600078c08ff */
[----:B------:R0:W-:Y:S02]  /*1a890*/  STL [R1+0x28a8], R17 ;  /* 0x0028a81101007387 */ /* 0x0001e40000100800 */
[-C--:B0-----:R-:W-:Y:S02]  /*1a8a0*/  LEA.HI.X.SX32 R17, R3, R2.reuse, 0x1, P5 ;  /* 0x0000000203117211 */ /* 0x081fe400028f0eff */
[----:B------:R-:W2:Y:S04]  /*1a8b0*/  LDL.LU R3, [R1+0x230] ;  /* 0x0002300001037983 */ /* 0x000ea80000300800 */
[----:B------:R3:W-:Y:S04]  /*1a8c0*/  STL [R1+0x28cc], R19 ;  /* 0x0028cc1301007387 */ /* 0x0007e80000100800 */
[----:B------:R0:W-:Y:S01]  /*1a8d0*/  STL [R1+0x28b0], R17 ;  /* 0x0028b01101007387 */ /* 0x0001e20000100800 */
[----:B------:R-:W-:-:S02]  /*1a8e0*/  LEA.HI.X.SX32 R14, R14, R2, 0x1, P3 ;  /* 0x000000020e0e7211 */ /* 0x000fc400018f0eff */
[----:B---3--:R-:W-:Y:S02]  /*1a8f0*/  LEA R19, P5, R16, R0, 0x1 ;  /* 0x0000000010137211 */ /* 0x008fe400078a08ff */
[----:B0-----:R-:W-:Y:S02]  /*1a900*/  LEA.HI.X.SX32 R17, R15, R2, 0x1, P4 ;  /* 0x000000020f117211 */ /* 0x001fe400020f0eff */
[----:B------:R-:W3:Y:S04]  /*1a910*/  LDL.LU R15, [R1+0x228] ;  /* 0x00022800010f7983 */ /* 0x000ee80000300800 */
[----:B------:R4:W-:Y:S04]  /*1a920*/  STL [R1+0x28d4], R19 ;  /* 0x0028d41301007387 */ /* 0x0009e80000100800 */
[----:B------:R-:W-:Y:S01]  /*1a930*/  STL [R1+0x28b8], R17 ;  /* 0x0028b81101007387 */ /* 0x000fe20000100800 */
[----:B----4-:R-:W-:-:S05]  /*1a940*/  LEA R19, P4, R11, R0, 0x1 ;  /* 0x000000000b137211 */ /* 0x010fca00078808ff */
        /* <DEDUP_REMOVED lines=24> */
[----:B------:R-:W-:-:S05]  /*1aad0*/  LEA R20, P3, R9, R0, 0x1 ;  /* 0x0000000009147211 */ /* 0x000fca00078608ff */
[----:B------:R-:W-:Y:S04]  /*1aae0*/  STL [R1+0x2904], R20 ;  /* 0x0029041401007387 */ /* 0x000fe80000100800 */
[----:B------:R-:W4:Y:S04]  /*1aaf0*/  LDL.LU R8, [R1+0x208] ;  /* 0x0002080001087983 */ /* 0x000f280000300800 */
        /* <DEDUP_REMOVED lines=9> */
[----:B------:R-:W-:Y:S02]  /*1ab90*/  LEA.HI.X.SX32 R7, R7, R2, 0x1, P6 ;  /* 0x0000000207077211 */ /* 0x000fe400030f0eff */
[----:B--2---:R-:W-:-:S05]  /*1aba0*/  LEA R19, P5, R18, R0, 0x1 ;  /* 0x0000000012137211 */ /* 0x004fca00078a08ff */
[----:B------:R0:W-:Y:S04]  /*1abb0*/  STL [R1+0x2914], R19 ;  /* 0x0029141301007387 */ /* 0x0001e80000100800 */
[----:B------:R1:W-:Y:S01]  /*1abc0*/  STL [R1+0x28f8], R16 ;  /* 0x0028f81001007387 */ /* 0x0003e20000100800 */
[----:B0-----:R-:W-:-:S03]  /*1abd0*/  LEA R19, P4, R6, R0, 0x1 ;  /* 0x0000000006137211 */ /* 0x001fc600078808ff */
[----:B-1----:R-:W2:Y:S04]  /*1abe0*/  LDL.LU R16, [R1+0x1f8] ;  /* 0x0001f80001107983 */ /* 0x002ea80000300800 */
[----:B------:R0:W-:Y:S04]  /*1abf0*/  STL [R1+0x291c], R19 ;  /* 0x00291c1301007387 */ /* 0x0001e80000100800 */
[----:B------:R1:W-:Y:S01]  /*1ac00*/  STL [R1+0x2900], R9 ;  /* 0x0029000901007387 */ /* 0x0003e20000100800 */
[----:B0-----:R-:W-:-:S03]  /*1ac10*/  LEA R19, P3, R3, R0, 0x1 ;  /* 0x0000000003137211 */ /* 0x001fc600078608ff */
[----:B-1----:R-:W2:Y:S01]  /*1ac20*/  LDL.LU R9, [R1+0x1f4] ;  /* 0x0001f40001097983 */ /* 0x002ea20000300800 */
[----:B------:R-:W-:-:S03]  /*1ac30*/  LEA.HI.X.SX32 R18, R18, R2, 0x1, P5 ;  /* 0x0000000212127211 */ /* 0x000fc600028f0eff */
[----:B------:R3:W-:Y:S04]  /*1ac40*/  STL [R1+0x2924], R19 ;  /* 0x0029241301007387 */ /* 0x0007e80000100800 */
[----:B------:R0:W-:Y:S01]  /*1ac50*/  STL [R1+0x2908], R7 ;  /* 0x0029080701007387 */ /* 0x0001e20000100800 */
[----:B---3--:R-:W-:-:S03]  /*1ac60*/  LEA R19, P6, R15, R0, 0x1 ;  /* 0x000000000f137211 */ /* 0x008fc600078c08ff */
[----:B0-----:R-:W3:Y:S04]  /*1ac70*/  LDL.LU R7, [R1+0x1f0] ;  /* 0x0001f00001077983 */ /* 0x001ee80000300800 */
[----:B------:R-:W-:Y:S04]  /*1ac80*/  STL [R1+0x292c], R19 ;  /* 0x00292c1301007387 */ /* 0x000fe80000100800 */
[----:B------:R0:W-:Y:S02]  /*1ac90*/  STL [R1+0x2910], R18 ;  /* 0x0029101201007387 */ /* 0x0001e40000100800 */
[----:B0-----:R-:W-:-:S02]  /*1aca0*/  LEA.HI.X.SX32 R18, R6, R2, 0x1, P4 ;  /* 0x0000000206127211 */ /* 0x001fc400020f0eff */
[----:B------:R-:W3:Y:S01]  /*1acb0*/  LDL.LU R6, [R1+0x1ec] ;  /* 0x0001ec0001067983 */ /* 0x000ee20000300800 */
[----:B----4-:R-:W-:-:S05]  /*1acc0*/  LEA R19, P5, R14, R0, 0x1 ;  /* 0x000000000e137211 */ /* 0x010fca00078a08ff */
        /* <DEDUP_REMOVED lines=17> */
[----:B------:R0:W-:Y:S01]  /*1ade0*/  STL [R1+0x2930], R19 ;  /* 0x0029301301007387 */ /* 0x0001e20000100800 */
[----:B------:R-:W-:-:S03]  /*1adf0*/  LEA.HI.X.SX32 R17, R17, R2, 0x1, P3 ;  /* 0x0000000211117211 */ /* 0x000fc600018f0eff */
[----:B------:R1:W-:Y:S01]  /*1ae00*/  STL [R1+0x2954], R18 ;  /* 0x0029541201007387 */ /* 0x0003e20000100800 */
[----:B0-----:R-:W-:-:S03]  /*1ae10*/  LEA.HI.X.SX32 R19, R28, R2, 0x1, P4 ;  /* 0x000000021c137211 */ /* 0x001fc600020f0eff */
        /* <DEDUP_REMOVED lines=21> */
[----:B------:R3:W-:Y:S01]  /*1af70*/  STL [R1+0x2958], R17 ;  /* 0x0029581101007387 */ /* 0x0007e20000100800 */
[----:B0-----:R-:W-:-:S05]  /*1af80*/  LEA R19, P4, R9, R0, 0x1 ;  /* 0x0000000009137211 */ /* 0x001fca00078808ff */
[----:B------:R-:W-:Y:S04]  /*1af90*/  STL [R1+0x297c], R19 ;  /* 0x00297c1301007387 */ /* 0x000fe80000100800 */
[----:B------:R0:W-:Y:S01]  /*1afa0*/  STL [R1+0x2960], R5 ;  /* 0x0029600501007387 */ /* 0x0001e20000100800 */
[----:B---3--:R-:W-:-:S03]  /*1afb0*/  LEA R17, P3, R7, R0, 0x1 ;  /* 0x0000000007117211 */ /* 0x008fc600078608ff */
[----:B0-----:R-:W2:Y:S01]  /*1afc0*/  LDL.LU R5, [R1+0x1c0] ;  /* 0x0001c00001057983 */ /* 0x001ea20000300800 */
[----:B------:R-:W-:-:S03]  /*1afd0*/  LEA.HI.X.SX32 R19, R4, R2, 0x1, P6 ;  /* 0x0000000204137211 */ /* 0x000fc600030f0eff */
[----:B------:R0:W-:Y:S01]  /*1afe0*/  STL [R1+0x2984], R17 ;  /* 0x0029841101007387 */ /* 0x0001e20000100800 */
[----:B------:R-:W-:-:S03]  /*1aff0*/  LEA.HI.X.SX32 R16, R16, R2, 0x1, P5 ;  /* 0x0000000210107211 */ /* 0x000fc600028f0eff */
[----:B------:R-:W3:Y:S04]  /*1b000*/  LDL.LU R4, [R1+0x1b8] ;  /* 0x0001b80001047983 */ /* 0x000ee80000300800 */
[----:B------:R-:W-:Y:S01]  /*1b010*/  STL [R1+0x2968], R19 ;  /* 0x0029681301007387 */ /* 0x000fe20000100800 */
[----:B0-----:R-:W-:-:S05]  /*1b020*/  LEA R17, P6, R6, R0, 0x1 ;  /* 0x0000000006117211 */ /* 0x001fca00078c08ff */
[----:B------:R0:W-:Y:S04]  /*1b030*/  STL [R1+0x298c], R17 ;  /* 0x00298c1101007387 */ /* 0x0001e80000100800 */
[----:B0-----:R-:W3:Y:S04]  /*1b040*/  LDL.LU R17, [R1+0x1b0] ;  /* 0x0001b00001117983 */ /* 0x001ee80000300800 */
[----:B------:R0:W-:Y:S01]  /*1b050*/  STL [R1+0x2970], R16 ;  /* 0x0029701001007387 */ /* 0x0001e20000100800 */
[----:B----4-:R-:W-:Y:S02]  /*1b060*/  LEA R19, P5, R3, R0, 0x1 ;  /* 0x0000000003137211 */ /* 0x010fe400078a08ff */
        /* <DEDUP_REMOVED lines=8> */
[----:B------:R0:W-:Y:S02]  /*1b0f0*/  STL [R1+0x2980], R16 ;  /* 0x0029801001007387 */ /* 0x0001e40000100800 */
[----:B0-----:R-:W-:Y:S02]  /*1b100*/  LEA.HI.X.SX32 R16, R6, R2, 0x1, P6 ;  /* 0x0000000206107211 */ /* 0x001fe400030f0eff */
[----:B------:R-:W-:-:S05]  /*1b110*/  LEA R20, P3, R14, R0, 0x1 ;  /* 0x000000000e147211 */ /* 0x000fca00078608ff */
[----:B------:R-:W-:Y:S04]  /*1b120*/  STL [R1+0x29a4], R20 ;  /* 0x0029a41401007387 */ /* 0x000fe80000100800 */
[----:B------:R-:W4:Y:S04]  /*1b130*/  LDL.LU R6, [R1+0x1a4] ;  /* 0x0001a40001067983 */ /* 0x000f280000300800 */
[----:B------:R0:W-:Y:S01]  /*1b140*/  STL [R1+0x2988], R16 ;  /* 0x0029881001007387 */ /* 0x0001e20000100800 */
[----:B------:R-:W-:Y:S02]  /*1b150*/  LEA R19, P6, R28, R0, 0x1 ;  /* 0x000000001c137211 */ /* 0x000fe400078c08ff */
[----:B0-----:R-:W-:-:S03]  /*1b160*/  LEA.HI.X.SX32 R16, R3, R2, 0x1, P5 ;  /* 0x0000000203107211 */ /* 0x001fc600028f0eff */
[----:B------:R-:W-:Y:S01]  /*1b170*/  STL [R1+0x29ac], R19 ;  /* 0x0029ac1301007387 */ /* 0x000fe20000100800 */
[----:B------:R-:W-:-:S03]  /*1b180*/  LEA.HI.X.SX32 R15, R15, R2, 0x1, P4 ;  /* 0x000000020f0f7211 */ /* 0x000fc600020f0eff */
[----:B------:R-:W4:Y:S04]  /*1b190*/  LDL.LU R3, [R1+0x1a0] ;  /* 0x0001a00001037983 */ /* 0x000f280000300800 */
[----:B------:R0:W-:Y:S01]  /*1b1a0*/  STL [R1+0x2990], R16 ;  /* 0x0029901001007387 */ /* 0x0001e20000100800 */
[----:B------:R-:W-:-:S03]  /*1b1b0*/  LEA.HI.X.SX32 R14, R14, R2, 0x1, P3 ;  /* 0x000000020e0e7211 */ /* 0x000fc600018f0eff */
[----:B0-----:R-:W4:Y:S01]  /*1b1c0*/  LDL.LU R16, [R1+0x19c] ;  /* 0x00019c0001107983 */ /* 0x001f220000300800 */
        /* <DEDUP_REMOVED lines=12> */
[----:B------:R-:W-:Y:S04]  /*1b290*/  STL [R1+0x29a8], R20 ;  /* 0x0029a81401007387 */ /* 0x000fe80000100800 */
[----:B------:R-:W4:Y:S01]  /*1b2a0*/  LDL.LU R28, [R1+0x18c] ;  /* 0x00018c00011c7983 */ /* 0x000f220000300800 */
[----:B0-----:R-:W-:-:S05]  /*1b2b0*/  LEA R19, P6, R8, R0, 0x1 ;  /* 0x0000000008137211 */ /* 0x001fca00078c08ff */
[----:B------:R-:W-:Y:S04]  /*1b2c0*/  STL [R1+0x29cc], R19 ;  /* 0x0029cc1301007387 */ /* 0x000fe80000100800 */
[----:B------:R0:W-:Y:S02]  /*1b2d0*/  STL [R1+0x29b0], R18 ;  /* 0x0029b01201007387 */ /* 0x0001e40000100800 */
[----:B0-----:R-:W-:Y:S02]  /*1b2e0*/  LEA.HI.X.SX32 R18, R11, R2, 0x1, P4 ;  /* 0x000000020b127211 */ /* 0x001fe400020f0eff */
[----:B------:R-:W4:Y:S01]  /*1b2f0*/  LDL.LU R11, [R1+0x188] ;  /* 0x00018800010b7983 */ /* 0x000f220000300800 */
[----:B--2---:R-:W-:-:S05]  /*1b300*/  LEA R19, P5, R5, R0, 0x1 ;  /* 0x0000000005137211 */ /* 0x004fca00078a08ff */
[----:B------:R3:W-:Y:S04]  /*1b310*/  STL [R1+0x29d4], R19 ;  /* 0x0029d41301007387 */ /* 0x0007e80000100800 */
[----:B------:R0:W-:Y:S01]  /*1b320*/  STL [R1+0x29b8], R18 ;  /* 0x0029b81201007387 */ /* 0x0001e20000100800 */
[----:B---3--:R-:W-:Y:S02]  /*1b330*/  LEA R19, P4, R4, R0, 0x1 ;  /* 0x0000000004137211 */ /* 0x008fe400078808ff */
[----:B0-----:R-:W-:Y:S02]  /*1b340*/  LEA.HI.X.SX32 R18, R10, R2, 0x1, P3 ;  /* 0x000000020a127211 */ /* 0x001fe400018f0eff */
[----:B------:R-:W2:Y:S04]  /*1b350*/  LDL.LU R10, [R1+0x184] ;  /* 0x00018400010a7983 */ /* 0x000ea80000300800 */
[----:B------:R0:W-:Y:S04]  /*1b360*/  STL [R1+0x29dc], R19 ;  /* 0x0029dc1301007387 */ /* 0x0001e80000100800 */
[----:B------:R4:W-:Y:S01]  /*1b370*/  STL [R1+0x29c0], R18 ;  /* 0x0029c01201007387 */ /* 0x0009e20000100800 */
[----:B------:R-:W-:-:S02]  /*1b380*/  LEA R20, P3, R17, R0, 0x1 ;  /* 0x0000000011147211 */ /* 0x000fc400078608ff */
[----:B0-----:R-:W-:-:S03]  /*1b390*/  LEA.HI.X.SX32 R19, R8, R2, 0x1, P6 ;  /* 0x0000000208137211 */ /* 0x001fc600030f0eff */
[----:B------:R-:W-:Y:S04]  /*1b3a0*/  STL [R1+0x29e4], R20 ;  /* 0x0029e41401007387 */ /* 0x000fe80000100800 */
[----:B------:R-:W3:Y:S04]  /*1b3b0*/  LDL.LU R8, [R1+0x17c] ;  /* 0x00017c0001087983 */ /* 0x000ee80000300800 */
[----:B------:R0:W-:Y:S01]  /*1b3c0*/  STL [R1+0x29c8], R19 ;  /* 0x0029c81301007387 */ /* 0x0001e20000100800 */
[----:B----4-:R-:W-:Y:S02]  /*1b3d0*/  LEA R18, P6, R9, R0, 0x1 ;  /* 0x0000000009127211 */ /* 0x010fe400078c08ff */
        /* <DEDUP_REMOVED lines=12> */
[----:B0-----:R-:W4:Y:S04]  /*1b4a0*/  LDL.LU R18, [R1+0x16c] ;  /* 0x00016c0001127983 */ /* 0x001f280000300800 */
        /* <DEDUP_REMOVED lines=11> */
[----:B------:R-:W-:Y:S02]  /*1b560*/  LEA.HI.X.SX32 R3, R3, R2, 0x1, P3 ;  /* 0x0000000203037211 */ /* 0x000fe400018f0eff */
[----:B------:R-:W-:Y:S02]  /*1b570*/  LEA R19, P5, R15, R0, 0x1 ;  /* 0x000000000f137211 */ /* 0x000fe400078a08ff */
[----:B0-----:R-:W-:-:S03]  /*1b580*/  LEA.HI.X.SX32 R17, R6, R2, 0x1, P4 ;  /* 0x0000000206117211 */ /* 0x001fc600020f0eff */
[----:B------:R0:W-:Y:S04]  /*1b590*/  STL [R1+0x2a14], R19 ;  /* 0x002a141301007387 */ /* 0x0001e80000100800 */
[----:B------:R-:W4:Y:S04]  /*1b5a0*/  LDL.LU R6, [R1+0x15c] ;  /* 0x00015c0001067983 */ /* 0x000f280000300800 */
[----:B------:R1:W-:Y:S01]  /*1b5b0*/  STL [R1+0x29f8], R17 ;  /* 0x0029f81101007387 */ /* 0x0003e20000100800 */
[----:B0-----:R-:W-:-:S05]  /*1b5c0*/  LEA R19, P4, R14, R0, 0x1 ;  /* 0x000000000e137211 */ /* 0x001fca00078808ff */
[----:B------:R0:W-:Y:S04]  /*1b5d0*/  STL [R1+0x2a1c], R19 ;  /* 0x002a1c1301007387 */ /* 0x0001e80000100800 */
[----:B------:R0:W-:Y:S01]  /*1b5e0*/  STL [R1+0x2a00], R3 ;  /* 0x002a000301007387 */ /* 0x0001e20000100800 */
[----:B-1----:R-:W-:Y:S02]  /*1b5f0*/  LEA R17, P3, R28, R0, 0x1 ;  /* 0x000000001c117211 */ /* 0x002fe400078608ff */
[----:B0-----:R-:W-:Y:S01]  /*1b600*/  LEA.HI.X.SX32 R19, R16, R2, 0x1, P6 ;  /* 0x0000000210137211 */ /* 0x001fe200030f0eff */
[----:B------:R-:W4:Y:S04]  /*1b610*/  LDL.LU R3, [R1+0x158] ;  /* 0x0001580001037983 */ /* 0x000f280000300800 */
[----:B------:R0:W-:Y:S04]  /*1b620*/  STL [R1+0x2a24], R17 ;  /* 0x002a241101007387 */ /* 0x0001e80000100800 */
[----:B0-----:R-:W4:Y:S04]  /*1b630*/  LDL.LU R17, [R1+0x150] ;  /* 0x0001500001117983 */ /* 0x001f280000300800 */
[----:B------:R0:W-:Y:S01]  /*1b640*/  STL [R1+0x2a08], R19 ;  /* 0x002a081301007387 */ /* 0x0001e20000100800 */
[----:B------:R-:W-:-:S05]  /*1b650*/  LEA R16, P6, R11, R0, 0x1 ;  /* 0x000000000b107211 */ /* 0x000fca00078c08ff */
[----:B------:R1:W-:Y:S01]  /*1b660*/  STL [R1+0x2a2c], R16 ;  /* 0x002a2c1001007387 */ /* 0x0003e20000100800 */
[----:B0-----:R-:W-:-:S03]  /*1b670*/  LEA.HI.X.SX32 R19, R15, R2, 0x1, P5 ;  /* 0x000000020f137211 */ /* 0x001fc600028f0eff */
[----:B-1----:R-:W4:Y:S04]  /*1b680*/  LDL.LU R16, [R1+0x148] ;  /* 0x0001480001107983 */ /* 0x002f280000300800 */
[----:B------:R0:W-:Y:S02]  /*1b690*/  STL [R1+0x2a10], R19 ;  /* 0x002a101301007387 */ /* 0x0001e40000100800 */
[----:B0-----:R-:W-:Y:S02]  /*1b6a0*/  LEA.HI.X.SX32 R19, R14, R2, 0x1, P4 ;  /* 0x000000020e137211 */ /* 0x001fe400020f0eff */
[----:B--2---:R-:W-:-:S05]  /*1b6b0*/  LEA R15, P5, R10, R0, 0x1 ;  /* 0x000000000a0f7211 */ /* 0x004fca00078a08ff */
[----:B------:R0:W-:Y:S04]  /*1b6c0*/  STL [R1+0x2a34], R15 ;  /* 0x002a340f01007387 */ /* 0x0001e80000100800 */
[----:B0-----:R-:W2:Y:S04]  /*1b6d0*/  LDL.LU R15, [R1+0x144] ;  /* 0x00014400010f7983 */ /* 0x001ea80000300800 */
[----:B------:R0:W-:Y:S01]  /*1b6e0*/  STL [R1+0x2a18], R19 ;  /* 0x002a181301007387 */ /* 0x0001e20000100800 */
[----:B---3--:R-:W-:Y:S02]  /*1b6f0*/  LEA R14, P4, R8, R0, 0x1 ;  /* 0x00000000080e7211 */ /* 0x008fe400078808ff */
[----:B0-----:R-:W-:-:S02]  /*1b700*/  LEA.HI.X.SX32 R19, R28, R2, 0x1, P3 ;  /* 0x000000021c137211 */ /* 0x001fc400018f0eff */
[----:B------:R-:W3:Y:S04]  /*1b710*/  LDL.LU R28, [R1+0x140] ;  /* 0x00014000011c7983 */ /* 0x000ee80000300800 */
[----:B------:R4:W-:Y:S04]  /*1b720*/  STL [R1+0x2a3c], R14 ;  /* 0x002a3c0e01007387 */ /* 0x0009e80000100800 */
[----:B------:R0:W-:Y:S01]  /*1b730*/  STL [R1+0x2a20], R19 ;  /* 0x002a201301007387 */ /* 0x0001e20000100800 */
[----:B----4-:R-:W-:Y:S02]  /*1b740*/  LEA R14, P3, R5, R0, 0x1 ;  /* 0x00000000050e7211 */ /* 0x010fe400078608ff */
[----:B0-----:R-:W-:-:S03]  /*1b750*/  LEA.HI.X.SX32 R19, R11, R2, 0x1, P6 ;  /* 0x000000020b137211 */ /* 0x001fc600030f0eff */
[----:B------:R0:W-:Y:S04]  /*1b760*/  STL [R1+0x2a44], R14 ;  /* 0x002a440e01007387 */ /* 0x0001e80000100800 */
[----:B0-----:R-:W4:Y:S01]  /*1b770*/  LDL.LU R14, [R1+0x13c] ;  /* 0x00013c00010e7983 */ /* 0x001f220000300800 */
[----:B------:R-:W-:-:S03]  /*1b780*/  LEA R11, P6, R4, R0, 0x1 ;  /* 0x00000000040b7211 */ /* 0x000fc600078c08ff */
[----:B------:R-:W-:Y:S04]  /*1b790*/  STL [R1+0x2a28], R19 ;  /* 0x002a281301007387 */ /* 0x000fe80000100800 */
[----:B------:R0:W-:Y:S04]  /*1b7a0*/  STL [R1+0x2a4c], R11 ;  /* 0x002a4c0b01007387 */ /* 0x0001e80000100800 */
[----:B0-----:R-:W4:Y:S01]  /*1b7b0*/  LDL.LU R11, [R1+0x138] ;  /* 0x00013800010b7983 */ /* 0x001f220000300800 */
[-C--:B------:R-:W-:Y:S02]  /*1b7c0*/  LEA.HI.X.SX32 R10, R10, R2.reuse, 0x1, P5 ;  /* 0x000000020a0a7211 */ /* 0x080fe400028f0eff */
[----:B------:R-:W-:-:S03]  /*1b7d0*/  LEA.HI.X.SX32 R19, R8, R2, 0x1, P4 ;  /* 0x0000000208137211 */ /* 0x000fc600020f0eff */
[----:B------:R0:W-:Y:S04]  /*1b7e0*/  STL [R1+0x2a30], R10 ;  /* 0x002a300a01007387 */ /* 0x0001e80000100800 */
[----:B0-----:R-:W4:Y:S01]  /*1b7f0*/  LDL.LU R10, [R1+0x134] ;  /* 0x00013400010a7983 */ /* 0x001f220000300800 */
[----:B------:R-:W-:-:S05]  /*1b800*/  LEA R20, P5, R18, R0, 0x1 ;  /* 0x0000000012147211 */ /* 0x000fca00078a08ff */
[----:B------:R0:W-:Y:S04]  /*1b810*/  STL [R1+0x2a54], R20 ;  /* 0x002a541401007387 */ /* 0x0001e80000100800 */
[----:B------:R-:W4:Y:S04]  /*1b820*/  LDL.LU R8, [R1+0x130] ;  /* 0x0001300001087983 */ /* 0x000f280000300800 */
[----:B------:R1:W-:Y:S01]  /*1b830*/  STL [R1+0x2a38], R19 ;  /* 0x002a381301007387 */ /* 0x0003e20000100800 */
[----:B0-----:R-:W-:Y:S02]  /*1b840*/  LEA R20, P4, R9, R0, 0x1 ;  /* 0x0000000009147211 */ /* 0x001fe400078808ff */
[----:B-1----:R-:W-:-:S03]  /*1b850*/  LEA.HI.X.SX32 R19, R5, R2, 0x1, P3 ;  /* 0x0000000205137211 */ /* 0x002fc600018f0eff */
[----:B------:R0:W-:Y:S01]  /*1b860*/  STL [R1+0x2a5c], R20 ;  /* 0x002a5c1401007387 */ /* 0x0001e20000100800 */
[----:B------:R-:W-:-:S03]  /*1b870*/  LEA.HI.X.SX32 R18, R18, R2, 0x1, P5 ;  /* 0x0000000212127211 */ /* 0x000fc600028f0eff */
[----:B------:R-:W4:Y:S01]  /*1b880*/  LDL.LU R5, [R1+0x128] ;  /* 0x0001280001057983 */ /* 0x000f220000300800 */
[----:B------:R-:W-:-:S03]  /*1b890*/  LEA R21, P3, R7, R0, 0x1 ;  /* 0x0000000007157211 */ /* 0x000fc600078608ff */
[----:B------:R1:W-:Y:S01]  /*1b8a0*/  STL [R1+0x2a40], R19 ;  /* 0x002a401301007387 */ /* 0x0003e20000100800 */
[----:B0-----:R-:W-:-:S03]  /*1b8b0*/  LEA.HI.X.SX32 R20, R4, R2, 0x1, P6 ;  /* 0x0000000204147211 */ /* 0x001fc600030f0eff */
[----:B------:R-:W-:Y:S04]  /*1b8c0*/  STL [R1+0x2a64], R21 ;  /* 0x002a641501007387 */ /* 0x000fe80000100800 */
[----:B------:R-:W4:Y:S04]  /*1b8d0*/  LDL.LU R4, [R1+0x124] ;  /* 0x0001240001047983 */ /* 0x000f280000300800 */
[----:B------:R-:W-:Y:S01]  /*1b8e0*/  STL [R1+0x2a48], R20 ;  /* 0x002a481401007387 */ /* 0x000fe20000100800 */
[----:B-1----:R-:W-:-:S05]  /*1b8f0*/  LEA R19, P6, R6, R0, 0x1 ;  /* 0x0000000006137211 */ /* 0x002fca00078c08ff */
        /* <DEDUP_REMOVED lines=11> */
[----:B------:R-:W-:Y:S01]  /*1b9b0*/  STL [R1+0x2a60], R18 ;  /* 0x002a601201007387 */ /* 0x000fe20000100800 */
[----:B------:R-:W-:-:S02]  /*1b9c0*/  LEA R20, P3, R16, R0, 0x1 ;  /* 0x0000000010147211 */ /* 0x000fc400078608ff */
[----:B0-----:R-:W-:-:S03]  /*1b9d0*/  LEA.HI.X.SX32 R19, R6, R2, 0x1, P6 ;  /* 0x0000000206137211 */ /* 0x001fc600030f0eff */
[----:B------:R-:W-:Y:S04]  /*1b9e0*/  STL [R1+0x2a84], R20 ;  /* 0x002a841401007387 */ /* 0x000fe80000100800 */
[----:B------:R-:W4:Y:S04]  /*1b9f0*/  LDL.LU R6, [R1+0x114] ;  /* 0x0001140001067983 */ /* 0x000f280000300800 */
[----:B------:R0:W-:Y:S01]  /*1ba00*/  STL [R1+0x2a68], R19 ;  /* 0x002a681301007387 */ /* 0x0001e20000100800 */
[-C--:B------:R-:W-:Y:S02]  /*1ba10*/  LEA.HI.X.SX32 R17, R17, R2.reuse, 0x1, P4 ;  /* 0x0000000211117211 */ /* 0x080fe400020f0eff */
[----:B0-----:R-:W-:-:S02]  /*1ba20*/  LEA.HI.X.SX32 R19, R3, R2, 0x1, P5 ;  /* 0x0000000203137211 */ /* 0x001fc400028f0eff */
[----:B--2---:R-:W-:-:S05]  /*1ba30*/  LEA R18, P6, R15, R0, 0x1 ;  /* 0x000000000f127211 */ /* 0x004fca00078c08ff */
[----:B------:R3:W-:Y:S04]  /*1ba40*/  STL [R1+0x2a8c], R18 ;  /* 0x002a8c1201007387 */ /* 0x0007e80000100800 */
[----:B------:R-:W2:Y:S01]  /*1ba50*/  LDL.LU R3, [R1+0x10c] ;  /* 0x00010c0001037983 */ /* 0x000ea20000300800 */
[----:B---3--:R-:W-:-:S03]  /*1ba60*/  LEA R18, P5, R28, R0, 0x1 ;  /* 0x000000001c127211 */ /* 0x008fc600078a08ff */
[----:B------:R-:W-:Y:S04]  /*1ba70*/  STL [R1+0x2a70], R19 ;  /* 0x002a701301007387 */ /* 0x000fe80000100800 */
[----:B------:R-:W-:Y:S04]  /*1ba80*/  STL [R1+0x2a94], R18 ;  /* 0x002a941201007387 */ /* 0x000fe80000100800 */
[----:B------:R-:W3:Y:S04]  /*1ba90*/  LDL.LU R23, [R1+0x108] ;  /* 0x0001080001177983 */ /* 0x000ee80000300800 */
[----:B------:R0:W-:Y:S02]  /*1baa0*/  STL [R1+0x2a78], R17 ;  /* 0x002a781101007387 */ /* 0x0001e40000100800 */
[----:B0-----:R-:W-:-:S02]  /*1bab0*/  LEA.HI.X.SX32 R17, R16, R2, 0x1, P3 ;  /* 0x0000000210117211 */ /* 0x001fc400018f0eff */
[----:B----4-:R-:W-:-:S05]  /*1bac0*/  LEA R18, P4, R14, R0, 0x1 ;  /* 0x000000000e127211 */ /* 0x010fca00078808ff */
[----:B------:R-:W-:Y:S04]  /*1bad0*/  STL [R1+0x2a9c], R18 ;  /* 0x002a9c1201007387 */ /* 0x000fe80000100800 */
[----:B------:R-:W4:Y:S04]  /*1bae0*/  LDL.LU R22, [R1+0x100] ;  /* 0x0001000001167983 */ /* 0x000f280000300800 */
[----:B------:R0:W-:Y:S01]  /*1baf0*/  STL [R1+0x2a80], R17 ;  /* 0x002a801101007387 */ /* 0x0001e20000100800 */
[----:B------:R-:W-:Y:S02]  /*1bb00*/  LEA R16, P3, R11, R0, 0x1 ;  /* 0x000000000b107211 */ /* 0x000fe400078608ff */
[----:B0-----:R-:W-:-:S03]  /*1bb10*/  LEA.HI.X.SX32 R17, R15, R2, 0x1, P6 ;  /* 0x000000020f117211 */ /* 0x001fc600030f0eff */
[----:B------:R0:W-:Y:S01]  /*1bb20*/  STL [R1+0x2aa4], R16 ;  /* 0x002aa41001007387 */ /* 0x0001e20000100800 */
[----:B------:R-:W-:-:S03]  /*1bb30*/  LEA.HI.X.SX32 R15, R28, R2, 0x1, P5 ;  /* 0x000000021c0f7211 */ /* 0x000fc600028f0eff */
[----:B------:R-:W-:Y:S04]  /*1bb40*/  STL [R1+0x2a88], R17 ;  /* 0x002a881101007387 */ /* 0x000fe80000100800 */
[----:B------:R-:W4:Y:S01]  /*1bb50*/  LDL.LU R28, [R1+0xfc] ;  /* 0x0000fc00011c7983 */ /* 0x000f220000300800 */
[----:B0-----:R-:W-:-:S05]  /*1bb60*/  LEA R16, P6, R10, R0, 0x1 ;  /* 0x000000000a107211 */ /* 0x001fca00078c08ff */
[----:B------:R0:W-:Y:S04]  /*1bb70*/  STL [R1+0x2aac], R16 ;  /* 0x002aac1001007387 */ /* 0x0001e80000100800 */
[----:B------:R1:W-:Y:S01]  /*1bb80*/  STL [R1+0x2a90], R15 ;  /* 0x002a900f01007387 */ /* 0x0003e20000100800 */
[----:B------:R-:W-:Y:S02]  /*1bb90*/  LEA.HI.X.SX32 R11, R11, R2, 0x1, P3 ;  /* 0x000000020b0b7211 */ /* 0x000fe400018f0eff */
[----:B0-----:R-:W-:Y:S02]  /*1bba0*/  LEA R16, P5, R8, R0, 0x1 ;  /* 0x0000000008107211 */ /* 0x001fe400078a08ff */
[----:B-1----:R-:W-:-:S03]  /*1bbb0*/  LEA.HI.X.SX32 R15, R14, R2, 0x1, P4 ;  /* 0x000000020e0f7211 */ /* 0x002fc600020f0eff */
[----:B------:R0:W-:Y:S04]  /*1bbc0*/  STL [R1+0x2ab4], R16 ;  /* 0x002ab41001007387 */ /* 0x0001e80000100800 */
[----:B------:R-:W4:Y:S04]  /*1bbd0*/  LDL.LU R21, [R1+0xf8] ;  /* 0x0000f80001157983 */ /* 0x000f280000300800 */
[----:B------:R-:W-:Y:S01]  /*1bbe0*/  STL [R1+0x2a98], R15 ;  /* 0x002a980f01007387 */ /* 0x000fe20000100800 */
[----:B------:R-:W-:-:S05]  /*1bbf0*/  LEA R14, P4, R5, R0, 0x1 ;  /* 0x00000000050e7211 */ /* 0x000fca00078808ff */
[----:B------:R-:W-:Y:S04]  /*1bc00*/  STL [R1+0x2abc], R14 ;  /* 0x002abc0e01007387 */ /* 0x000fe80000100800 */
[----:B------:R-:W4:Y:S01]  /*1bc10*/  LDL.LU R20, [R1+0xf4] ;  /* 0x0000f40001147983 */ /* 0x000f220000300800 */
[----:B0-----:R-:W-:-:S03]  /*1bc20*/  LEA R16, P3, R4, R0, 0x1 ;  /* 0x0000000004107211 */ /* 0x001fc600078608ff */
[----:B------:R0:W-:Y:S01]  /*1bc30*/  STL [R1+0x2aa0], R11 ;  /* 0x002aa00b01007387 */ /* 0x0001e20000100800 */
[----:B------:R-:W-:-:S03]  /*1bc40*/  LEA.HI.X.SX32 R8, R8, R2, 0x1, P5 ;  /* 0x0000000208087211 */ /* 0x000fc600028f0eff */
[----:B------:R-:W-:Y:S04]  /*1bc50*/  STL [R1+0x2ac4], R16 ;  /* 0x002ac41001007387 */ /* 0x000fe80000100800 */
[----:B------:R-:W4:Y:S01]  /*1bc60*/  LDL.LU R19, [R1+0xf0] ;  /* 0x0000f00001137983 */ /* 0x000f220000300800 */
[----:B0-----:R-:W-:-:S05]  /*1bc70*/  LEA.HI.X.SX32 R11, R10, R2, 0x1, P6 ;  /* 0x000000020a0b7211 */ /* 0x001fca00030f0eff */
[----:B------:R-:W-:Y:S04]  /*1bc80*/  STL [R1+0x2aa8], R11 ;  /* 0x002aa80b01007387 */ /* 0x000fe80000100800 */
[----:B------:R-:W4:Y:S01]  /*1bc90*/  LDL.LU R18, [R1+0xec] ;  /* 0x0000ec0001127983 */ /* 0x000f220000300800 */
[----:B------:R-:W-:-:S05]  /*1bca0*/  LEA R10, P6, R9, R0, 0x1 ;  /* 0x00000000090a7211 */ /* 0x000fca00078c08ff */
[----:B------:R0:W-:Y:S04]  /*1bcb0*/  STL [R1+0x2acc], R10 ;  /* 0x002acc0a01007387 */ /* 0x0001e80000100800 */
[----:B------:R1:W-:Y:S01]  /*1bcc0*/  STL [R1+0x2ab0], R8 ;  /* 0x002ab00801007387 */ /* 0x0003e20000100800 */
[----:B0-----:R-:W-:-:S03]  /*1bcd0*/  LEA.HI.X.SX32 R10, R5, R2, 0x1, P4 ;  /* 0x00000002050a7211 */ /* 0x001fc600020f0eff */
[----:B-1----:R-:W4:Y:S01]  /*1bce0*/  LDL.LU R8, [R1+0xe8] ;  /* 0x0000e80001087983 */ /* 0x002f220000300800 */
[----:B------:R-:W-:-:S05]  /*1bcf0*/  LEA R11, P5, R7, R0, 0x1 ;  /* 0x00000000070b7211 */ /* 0x000fca00078a08ff */
        /* <DEDUP_REMOVED lines=8> */
[----:B------:R-:W-:Y:S02]  /*1bd80*/  IMAD.MOV.U32 R14, RZ, RZ, R12 ;  /* 0x000000ffff0e7224 */ /* 0x000fe400078e000c */
[----:B------:R-:W-:Y:S01]  /*1bd90*/  IMAD.MOV.U32 R15, RZ, RZ, R13 ;  /* 0x000000ffff0f7224 */ /* 0x000fe200078e000d */
[----:B0-----:R-:W-:-:S02]  /*1bda0*/  LEA.HI.X.SX32 R10, R9, R2, 0x1, P6 ;  /* 0x00000002090a7211 */ /* 0x001fc400030f0eff */
[----:B------:R-:W-:Y:S02]  /*1bdb0*/  LEA.HI.X.SX32 R6, R6, R2, 0x1, P4 ;  /* 0x0000000206067211 */ /* 0x000fe400020f0eff */
[----:B--2---:R-:W-:-:S05]  /*1bdc0*/  LEA R11, P3, R3, R0, 0x1 ;  /* 0x00000000030b7211 */ /* 0x004fca00078608ff */
[----:B------:R-:W-:Y:S04]  /*1bdd0*/  STL [R1+0x2ae4], R11 ;  /* 0x002ae40b01007387 */ /* 0x000fe80000100800 */
[----:B------:R-:W2:Y:S04]  /*1bde0*/  LDL.LU R17, [R1+0xd8] ;  /* 0x0000d80001117983 */ /* 0x000ea80000300800 */
[----:B------:R0:W-:Y:S01]  /*1bdf0*/  STL [R1+0x2ac8], R10 ;  /* 0x002ac80a01007387 */ /* 0x0001e20000100800 */
[----:B---3--:R-:W-:-:S03]  /*1be00*/  LEA R9, P6, R23, R0, 0x1 ;  /* 0x0000000017097211 */ /* 0x008fc600078c08ff */
[----:B------:R-:W3:Y:S04]  /*1be10*/  LDL.64 R12, [R1+0x1d78] ;  /* 0x001d7800010c7983 */ /* 0x000ee80000100a00 */
[----:B------:R1:W-:Y:S01]  /*1be20*/  STL [R1+0x2aec], R9 ;  /* 0x002aec0901007387 */ /* 0x0003e20000100800 */
[----:B0-----:R-:W-:-:S03]  /*1be30*/  LEA.HI.X.SX32 R10, R7, R2, 0x1, P5 ;  /* 0x00000002070a7211 */ /* 0x001fc600028f0eff */
[----:B-1----:R-:W3:Y:S04]  /*1be40*/  LDL.LU R9, [R1+0xd0] ;  /* 0x0000d00001097983 */ /* 0x002ee80000300800 */
[----:B------:R0:W-:Y:S04]  /*1be50*/  STL [R1+0x2ad0], R10 ;  /* 0x002ad00a01007387 */ /* 0x0001e80000100800 */
[----:B------:R-:W3:Y:S01]  /*1be60*/  LDL.LU R16, [R1+0xcc] ;  /* 0x0000cc0001107983 */ /* 0x000ee20000300800 */
[----:B------:R-:W-:Y:S02]  /*1be70*/  LEA.HI.X.SX32 R24, R3, R2, 0x1, P3 ;  /* 0x0000000203187211 */ /* 0x000fe400018f0eff */
[----:B----4-:R-:W-:-:S05]  /*1be80*/  LEA R7, P5, R22, R0, 0x1 ;  /* 0x0000000016077211 */ /* 0x010fca00078a08ff */
[----:B------:R-:W-:Y:S04]  /*1be90*/  STL [R1+0x2af4], R7 ;  /* 0x002af40701007387 */ /* 0x000fe80000100800 */
[----:B0-----:R-:W4:Y:S04]  /*1bea0*/  LDL.64 R10, [R1+0x1d68] ;  /* 0x001d6800010a7983 */ /* 0x001f280000100a00 */
[----:B------:R0:W-:Y:S04]  /*1beb0*/  STL [R1+0x2ad8], R6 ;  /* 0x002ad80601007387 */ /* 0x0001e80000100800 */
[----:B0-----:R-:W4:Y:S01]  /*1bec0*/  LDL.64 R6, [R1+0x1d70] ;  /* 0x001d700001067983 */ /* 0x001f220000100a00 */
[----:B------:R-:W-:-:S05]  /*1bed0*/  LEA R25, P4, R28, R0, 0x1 ;  /* 0x000000001c197211 */ /* 0x000fca00078808ff */
[----:B------:R-:W-:Y:S04]  /*1bee0*/  STL [R1+0x2afc], R25 ;  /* 0x002afc1901007387 */ /* 0x000fe80000100800 */
[----:B------:R-:W4:Y:S04]  /*1bef0*/  LDL.LU R3, [R1+0xc8] ;  /* 0x0000c80001037983 */ /* 0x000f280000300800 */
[----:B------:R0:W-:Y:S02]  /*1bf00*/  STL [R1+0x2ae0], R24 ;  /* 0x002ae01801007387 */ /* 0x0001e40000100800 */
[----:B0-----:R-:W-:-:S02]  /*1bf10*/  LEA.HI.X.SX32 R24, R23, R2, 0x1, P6 ;  /* 0x0000000217187211 */ /* 0x001fc400030f0eff */
[----:B------:R-:W-:-:S05]  /*1bf20*/  LEA R25, P3, R21, R0, 0x1 ;  /* 0x0000000015197211 */ /* 0x000fca00078608ff */
[----:B------:R-:W-:Y:S04]  /*1bf30*/  STL [R1+0x2b04], R25 ;  /* 0x002b041901007387 */ /* 0x000fe80000100800 */
[----:B------:R0:W-:Y:S01]  /*1bf40*/  STL [R1+0x2ae8], R24 ;  /* 0x002ae81801007387 */ /* 0x0001e20000100800 */
[----:B------:R-:W-:Y:S02]  /*1bf50*/  LEA R23, P6, R20, R0, 0x1 ;  /* 0x0000000014177211 */ /* 0x000fe400078c08ff */
[----:B0-----:R-:W-:-:S03]  /*1bf60*/  LEA.HI.X.SX32 R24, R22, R2, 0x1, P5 ;  /* 0x0000000216187211 */ /* 0x001fc600028f0eff */
[----:B------:R0:W-:Y:S01]  /*1bf70*/  STL [R1+0x2b0c], R23 ;  /* 0x002b0c1701007387 */ /* 0x0001e20000100800 */
[----:B------:R-:W-:-:S03]  /*1bf80*/  LEA.HI.X.SX32 R22, R28, R2, 0x1, P4 ;  /* 0x000000021c167211 */ /* 0x000fc600020f0eff */
[----:B------:R1:W-:Y:S04]  /*1bf90*/  STL [R1+0x2af0], R24 ;  /* 0x002af01801007387 */ /* 0x0003e80000100800 */
[----:B------:R-:W4:Y:S01]  /*1bfa0*/  LDL.LU R28, [R1+0xc0] ;  /* 0x0000c000011c7983 */ /* 0x000f220000300800 */
[----:B0-----:R-:W-:-:S05]  /*1bfb0*/  LEA R23, P5, R19, R0, 0x1 ;  /* 0x0000000013177211 */ /* 0x001fca00078a08ff */
[----:B------:R0:W-:Y:S01]  /*1bfc0*/  STL [R1+0x2b14], R23 ;  /* 0x002b141701007387 */ /* 0x0001e20000100800 */
[----:B-1----:R-:W-:-:S03]  /*1bfd0*/  LEA R24, P4, R18, R0, 0x1 ;  /* 0x0000000012187211 */ /* 0x002fc600078808ff */
[----:B------:R1:W-:Y:S01]  /*1bfe0*/  STL [R1+0x2af8], R22 ;  /* 0x002af81601007387 */ /* 0x0003e20000100800 */
[-C--:B0-----:R-:W-:Y:S02]  /*1bff0*/  LEA.HI.X.SX32 R23, R21, R2.reuse, 0x1, P3 ;  /* 0x0000000215177211 */ /* 0x081fe400018f0eff */
[-C--:B------:R-:W-:Y:S01]  /*1c000*/  LEA.HI.X.SX32 R21, R20, R2.reuse, 0x1, P6 ;  /* 0x0000000214157211 */ /* 0x080fe200030f0eff */
[----:B------:R-:W-:Y:S01]  /*1c010*/  STL [R1+0x2b1c], R24 ;  /* 0x002b1c1801007387 */ /* 0x000fe20000100800 */
[----:B------:R-:W-:-:S03]  /*1c020*/  LEA.HI.X.SX32 R19, R19, R2, 0x1, P5 ;  /* 0x0000000213137211 */ /* 0x000fc600028f0eff */
[----:B------:R-:W-:Y:S01]  /*1c030*/  STL [R1+0x2b00], R23 ;  /* 0x002b001701007387 */ /* 0x000fe20000100800 */
[----:B-1----:R-:W-:-:S05]  /*1c040*/  LEA R22, P3, R8, R0, 0x1 ;  /* 0x0000000008167211 */ /* 0x002fca00078608ff */
[----:B------:R-:W-:Y:S04]  /*1c050*/  STL [R1+0x2b24], R22 ;  /* 0x002b241601007387 */ /* 0x000fe80000100800 */
[----:B------:R-:W-:Y:S04]  /*1c060*/  STL [R1+0x2b08], R21 ;  /* 0x002b081501007387 */ /* 0x000fe80000100800 */
[----:B------:R-:W4:Y:S01]  /*1c070*/  LDL.LU R29, [R1+0xa8] ;  /* 0x0000a800011d7983 */ /* 0x000f220000300800 */
[----:B------:R-:W-:-:S05]  /*1c080*/  LEA R20, P6, R5, R0, 0x1 ;  /* 0x0000000005147211 */ /* 0x000fca00078c08ff */
[----:B------:R0:W-:Y:S04]  /*1c090*/  STL [R1+0x2b2c], R20 ;  /* 0x002b2c1401007387 */ /* 0x0001e80000100800 */
[----:B------:R1:W-:Y:S04]  /*1c0a0*/  STL [R1+0x2b10], R19 ;  /* 0x002b101301007387 */ /* 0x0003e80000100800 */
[----:B------:R-:W4:Y:S01]  /*1c0b0*/  LDL.LU R27, [R1+0xa0] ;  /* 0x0000a000011b7983 */ /* 0x000f220000300800 */
[----:B0-----:R-:W-:Y:S02]  /*1c0c0*/  LEA R20, P5, R4, R0, 0x1 ;  /* 0x0000000004147211 */ /* 0x001fe400078a08ff */
[----:B-1----:R-:W-:-:S03]  /*1c0d0*/  LEA.HI.X.SX32 R19, R18, R2, 0x1, P4 ;  /* 0x0000000212137211 */ /* 0x002fc600020f0eff */
[----:B------:R-:W-:Y:S04]  /*1c0e0*/  STL [R1+0x2b34], R20 ;  /* 0x002b341401007387 */ /* 0x000fe80000100800 */
[----:B------:R-:W4:Y:S04]  /*1c0f0*/  LDL.LU R26, [R1+0x98] ;  /* 0x00009800011a7983 */ /* 0x000f280000300800 */
[----:B------:R0:W-:Y:S04]  /*1c100*/  STL [R1+0x2b18], R19 ;  /* 0x002b181301007387 */ /* 0x0001e80000100800 */
[----:B------:R-:W4:Y:S01]  /*1c110*/  LDL.LU R25, [R1+0x90] ;  /* 0x0000900001197983 */ /* 0x000f220000300800 */
[----:B0-----:R-:W-:-:S02]  /*1c120*/  LEA.HI.X.SX32 R19, R8, R2, 0x1, P3 ;  /* 0x0000000208137211 */ /* 0x001fc400018f0eff */
[----:B------:R-:W-:Y:S01]  /*1c130*/  LEA.HI.X.SX32 R5, R5, R2, 0x1, P6 ;  /* 0x0000000205057211 */ /* 0x000fe200030f0eff */
[----:B------:R-:W-:Y:S02]  /*1c140*/  IMAD.MOV.U32 R20, RZ, RZ, R14 ;  /* 0x000000ffff147224 */ /* 0x000fe400078e000e */
[----:B------:R-:W-:Y:S01]  /*1c150*/  IMAD.MOV.U32 R21, RZ, RZ, R15 ;  /* 0x000000ffff157224 */ /* 0x000fe200078e000f */
[----:B--2---:R-:W-:-:S05]  /*1c160*/  LEA R18, P4, R17, R0, 0x1 ;  /* 0x0000000011127211 */ /* 0x004fca00078808ff */
[----:B------:R3:W-:Y:S04]  /*1c170*/  STL [R1+0x2b3c], R18 ;  /* 0x002b3c1201007387 */ /* 0x0007e80000100800 */
[----:B------:R-:W2:Y:S04]  /*1c180*/  LDL.LU R8, [R1+0x58] ;  /* 0x0000580001087983 */ /* 0x000ea80000300800 */
[----:B------:R0:W-:Y:S04]  /*1c190*/  STL [R1+0x2b20], R19 ;  /* 0x002b201301007387 */ /* 0x0001e80000100800 */
[----:B------:R-:W2:Y:S01]  /*1c1a0*/  LDL.LU R24, [R1+0x8c] ;  /* 0x00008c0001187983 */ /* 0x000ea20000300800 */
[----:B---3--:R-:W-:-:S05]  /*1c1b0*/  LEA R18, P3, R9, R0, 0x1 ;  /* 0x0000000009127211 */ /* 0x008fca00078608ff */
[----:B------:R1:W-:Y:S01]  /*1c1c0*/  STL [R1+0x2b44], R18 ;  /* 0x002b441201007387 */ /* 0x0003e20000100800 */
[----:B0-----:R-:W-:-:S03]  /*1c1d0*/  LEA.HI.X.SX32 R19, R4, R2, 0x1, P5 ;  /* 0x0000000204137211 */ /* 0x001fc600028f0eff */
[----:B------:R-:W3:Y:S01]  /*1c1e0*/  LDL.LU R23, [R1+0x80] ;  /* 0x0000800001177983 */ /* 0x000ee20000300800 */
[----:B-1----:R-:W-:-:S03]  /*1c1f0*/  LEA R18, P6, R16, R0, 0x1 ;  /* 0x0000000010127211 */ /* 0x002fc600078c08ff */
[----:B------:R0:W-:Y:S01]  /*1c200*/  STL [R1+0x2b28], R5 ;  /* 0x002b280501007387 */ /* 0x0001e20000100800 */
[----:B------:R-:W-:Y:S01]  /*1c210*/  LEA.HI.X.SX32 R17, R17, R2, 0x1, P4 ;  /* 0x0000000211117211 */ /* 0x000fe200020f0eff */
[----:B------:R-:W-:Y:S02]  /*1c220*/  IMAD.MOV.U32 R14, RZ, RZ, R12 ;  /* 0x000000ffff0e7224 */ /* 0x000fe400078e000c */
[----:B0-----:R-:W2:Y:S04]  /*1c230*/  LDL.LU R5, [R1+0x7c] ;  /* 0x00007c0001057983 */ /* 0x001ea80000300800 */
[----:B------:R4:W-:Y:S04]  /*1c240*/  STL [R1+0x2b4c], R18 ;  /* 0x002b4c1201007387 */ /* 0x0009e80000100800 */
[----:B------:R-:W2:Y:S04]  /*1c250*/  LDL.LU R4, [R1+0x6c] ;  /* 0x00006c0001047983 */ /* 0x000ea80000300800 */
[----:B------:R-:W-:Y:S01]  /*1c260*/  STL [R1+0x2b30], R19 ;  /* 0x002b301301007387 */ /* 0x000fe20000100800 */
[----:B------:R-:W-:-:S03]  /*1c270*/  IMAD.MOV.U32 R15, RZ, RZ, R13 ;  /* 0x000000ffff0f7224 */ /* 0x000fc600078e000d */
[----:B------:R-:W2:Y:S01]  /*1c280*/  LDL.LU R22, [R1+0x68] ;  /* 0x0000680001167983 */ /* 0x000ea20000300800 */
[----:B----4-:R-:W-:-:S05]  /*1c290*/  LEA R18, P5, R3, R0, 0x1 ;  /* 0x0000000003127211 */ /* 0x010fca00078a08ff */
[----:B------:R0:W-:Y:S04]  /*1c2a0*/  STL [R1+0x2b54], R18 ;  /* 0x002b541201007387 */ /* 0x0001e80000100800 */
[----:B------:R-:W-:Y:S04]  /*1c2b0*/  STL [R1+0x2b38], R17 ;  /* 0x002b381101007387 */ /* 0x000fe80000100800 */
[----:B------:R-:W4:Y:S04]  /*1c2c0*/  LDL.LU R14, [R1+0xb8] ;  /* 0x0000b800010e7983 */ /* 0x000f280000300800 */
[----:B------:R-:W2:Y:S01]  /*1c2d0*/  LDL.LU R15, [R1+0xb0] ;  /* 0x0000b000010f7983 */ /* 0x000ea20000300800 */
[----:B0-----:R-:W-:-:S02]  /*1c2e0*/  LEA.HI.X.SX32 R18, R9, R2, 0x1, P3 ;  /* 0x0000000209127211 */ /* 0x001fc400018f0eff */
[----:B------:R-:W-:-:S05]  /*1c2f0*/  LEA R19, P4, R28, R0, 0x1 ;  /* 0x000000001c137211 */ /* 0x000fca00078808ff */
[----:B------:R-:W-:Y:S04]  /*1c300*/  STL [R1+0x2b5c], R19 ;  /* 0x002b5c1301007387 */ /* 0x000fe80000100800 */
[----:B------:R-:W3:Y:S04]  /*1c310*/  LDL.LU R9, [R1+0x440] ;  /* 0x0004400001097983 */ /* 0x000ee80000300800 */
[----:B------:R0:W-:Y:S02]  /*1c320*/  STL [R1+0x2b40], R18 ;  /* 0x002b401201007387 */ /* 0x0001e40000100800 */
[----:B0-----:R-:W-:Y:S01]  /*1c330*/  IMAD.MOV.U32 R18, RZ, RZ, R10 ;  /* 0x000000ffff127224 */ /* 0x001fe200078e000a */
[----:B------:R-:W-:Y:S01]  /*1c340*/  LEA.HI.X.SX32 R18, R16, R2, 0x1, P6 ;  /* 0x0000000210127211 */ /* 0x000fe200030f0eff */
[----:B------:R-:W-:Y:S01]  /*1c350*/  IMAD.MOV.U32 R16, RZ, RZ, R6 ;  /* 0x000000ffff107224 */ /* 0x000fe200078e0006 */
[----:B----4-:R-:W-:-:S02]  /*1c360*/  LEA R17, P3, R14, R0, 0x1 ;  /* 0x000000000e117211 */ /* 0x010fc400078608ff */
[----:B--2---:R-:W-:-:S03]  /*1c370*/  LEA R16, P6, R15, R0, 0x1 ;  /* 0x000000000f107211 */ /* 0x004fc600078c08ff */
[----:B------:R-:W-:Y:S04]  /*1c380*/  STL [R1+0x2b64], R17 ;  /* 0x002b641101007387 */ /* 0x000fe80000100800 */
[----:B------:R0:W-:Y:S02]  /*1c390*/  STL [R1+0x2b48], R18 ;  /* 0x002b481201007387 */ /* 0x0001e40000100800 */
[-C--:B0-----:R-:W-:Y:S02]  /*1c3a0*/  LEA.HI.X.SX32 R18, R3, R2.reuse, 0x1, P5 ;  /* 0x0000000203127211 */ /* 0x081fe400028f0eff */
[----:B------:R-:W2:Y:S04]  /*1c3b0*/  LDL.LU R3, [R1+0x2db4] ;  /* 0x002db40001037983 */ /* 0x000ea80000300800 */
[----:B------:R0:W-:Y:S04]  /*1c3c0*/  STL [R1+0x2b6c], R16 ;  /* 0x002b6c1001007387 */ /* 0x0001e80000100800 */
[----:B------:R-:W-:Y:S01]  /*1c3d0*/  STL [R1+0x2b50], R18 ;  /* 0x002b501201007387 */ /* 0x000fe20000100800 */
[----:B0-----:R-:W-:-:S03]  /*1c3e0*/  LEA.HI.X.SX32 R16, R28, R2, 0x1, P4 ;  /* 0x000000021c107211 */ /* 0x001fc600020f0eff */
[----:B------:R-:W4:Y:S01]  /*1c3f0*/  LDL.LU R28, [R1+0x2db0] ;  /* 0x002db000011c7983 */ /* 0x000f220000300800 */
[----:B------:R-:W-:Y:S01]  /*1c400*/  IMAD.MOV.U32 R17, RZ, RZ, R7 ;  /* 0x000000ffff117224 */ /* 0x000fe200078e0007 */
[----:B------:R-:W-:Y:S02]  /*1c410*/  LEA R17, P5, R29, R0, 0x1 ;  /* 0x000000001d117211 */ /* 0x000fe400078a08ff */
[----:B------:R-:W-:-:S03]  /*1c420*/  LEA.HI.X.SX32 R14, R14, R2, 0x1, P3 ;  /* 0x000000020e0e7211 */ /* 0x000fc600018f0eff */
[----:B------:R0:W-:Y:S01]  /*1c430*/  STL [R1+0x2b74], R17 ;  /* 0x002b741101007387 */ /* 0x0001e20000100800 */
[----:B------:R-:W-:-:S03]  /*1c440*/  LEA.HI.X.SX32 R15, R15, R2, 0x1, P6 ;  /* 0x000000020f0f7211 */ /* 0x000fc600030f0eff */
[----:B------:R1:W-:Y:S01]  /*1c450*/  STL [R1+0x2b58], R16 ;  /* 0x002b581001007387 */ /* 0x0003e20000100800 */
[-C--:B0-----:R-:W-:Y:S02]  /*1c460*/  LEA R17, P4, R27, R0.reuse, 0x1 ;  /* 0x000000001b117211 */ /* 0x081fe400078808ff */
[----:B-1----:R-:W-:-:S03]  /*1c470*/  LEA R16, P3, R26, R0, 0x1 ;  /* 0x000000001a107211 */ /* 0x002fc600078608ff */
[----:B------:R-:W-:Y:S04]  /*1c480*/  STL [R1+0x2b7c], R17 ;  /* 0x002b7c1101007387 */ /* 0x000fe80000100800 */
[----:B------:R0:W-:Y:S04]  /*1c490*/  STL [R1+0x2b60], R14 ;  /* 0x002b600e01007387 */ /* 0x0001e80000100800 */
[----:B------:R1:W-:Y:S01]  /*1c4a0*/  STL [R1+0x2b84], R16 ;  /* 0x002b841001007387 */ /* 0x0003e20000100800 */
[----:B0-----:R-:W-:-:S03]  /*1c4b0*/  LEA R14, P6, R25, R0, 0x1 ;  /* 0x00000000190e7211 */ /* 0x001fc600078c08ff */
[----:B------:R0:W-:Y:S01]  /*1c4c0*/  STL [R1+0x2b68], R15 ;  /* 0x002b680f01007387 */ /* 0x0001e20000100800 */
[----:B-1----:R-:W-:-:S03]  /*1c4d0*/  LEA.HI.X.SX32 R16, R29, R2, 0x1, P5 ;  /* 0x000000021d107211 */ /* 0x002fc600028f0eff */
[----:B------:R1:W-:Y:S01]  /*1c4e0*/  STL [R1+0x2ba8], R14 ;  /* 0x002ba80e01007387 */ /* 0x0003e20000100800 */
[----:B0-----:R-:W-:-:S03]  /*1c4f0*/  LEA R15, P5, R8, R0, 0x1 ;  /* 0x00000000080f7211 */ /* 0x001fc600078a08ff */
[----:B------:R0:W-:Y:S01]  /*1c500*/  STL [R1+0x2b70], R16 ;  /* 0x002b701001007387 */ /* 0x0001e20000100800 */
[----:B-1----:R-:W-:-:S03]  /*1c510*/  LEA.HI.X.SX32 R14, R27, R2, 0x1, P4 ;  /* 0x000000021b0e7211 */ /* 0x002fc600020f0eff */
[----:B------:R1:W-:Y:S04]  /*1c520*/  STL [R1+0x2b8c], R15 ;  /* 0x002b8c0f01007387 */ /* 0x0003e80000100800 */
[----:B------:R3:W-:Y:S01]  /*1c530*/  STL [R1+0x2b78], R14 ;  /* 0x002b780e01007387 */ /* 0x0007e20000100800 */
[----:B0-----:R-:W-:Y:S02]  /*1c540*/  LEA R16, P4, R24, R0, 0x1 ;  /* 0x0000000018107211 */ /* 0x001fe400078808ff */
[----:B-1----:R-:W-:-:S03]  /*1c550*/  LEA.HI.X.SX32 R15, R26, R2, 0x1, P3 ;  /* 0x000000021a0f7211 */ /* 0x002fc600018f0eff */
[----:B------:R0:W-:Y:S01]  /*1c560*/  STL [R1+0x2b94], R16 ;  /* 0x002b941001007387 */ /* 0x0001e20000100800 */
[----:B---3--:R-:W-:-:S03]  /*1c570*/  LEA R14, P3, R23, R0, 0x1 ;  /* 0x00000000170e7211 */ /* 0x008fc600078608ff */
[----:B------:R1:W-:Y:S04]  /*1c580*/  STL [R1+0x2b80], R15 ;  /* 0x002b800f01007387 */ /* 0x0003e80000100800 */
[----:B------:R3:W-:Y:S01]  /*1c590*/  STL [R1+0x2b98], R14 ;  /* 0x002b980e01007387 */ /* 0x0007e20000100800 */
[----:B0-----:R-:W-:Y:S02]  /*1c5a0*/  LEA.HI.X.SX32 R16, R25, R2, 0x1, P6 ;  /* 0x0000000219107211 */ /* 0x001fe400030f0eff */
[----:B-1----:R-:W-:-:S03]  /*1c5b0*/  LEA R15, P6, R5, R0, 0x1 ;  /* 0x00000000050f7211 */ /* 0x002fc600078c08ff */
[----:B------:R-:W-:Y:S01]  /*1c5c0*/  STL [R1+0x2ba4], R16 ;  /* 0x002ba41001007387 */ /* 0x000fe20000100800 */
[----:B---3--:R-:W-:-:S03]  /*1c5d0*/  LEA.HI.X.SX32 R14, R8, R2, 0x1, P5 ;  /* 0x00000002080e7211 */ /* 0x008fc600028f0eff */
[----:B------:R0:W-:Y:S01]  /*1c5e0*/  STL [R1+0x2b9c], R15 ;  /* 0x002b9c0f01007387 */ /* 0x0001e20000100800 */
[----:B------:R-:W1:Y:S03]  /*1c5f0*/  LDC R8, c[0x0][0x3a8] ;  /* 0x0000ea00ff087b82 */ /* 0x000e660000000800 */
[----:B------:R3:W-:Y:S01]  /*1c600*/  STL [R1+0x2b88], R14 ;  /* 0x002b880e01007387 */ /* 0x0007e20000100800 */
[----:B0-----:R-:W-:Y:S02]  /*1c610*/  LEA R15, P5, R4, R0, 0x1 ;  /* 0x00000000040f7211 */ /* 0x001fe400078a08ff */
[----:B---3--:R-:W-:Y:S02]  /*1c620*/  LEA.HI.X.SX32 R14, R24, R2, 0x1, P4 ;  /* 0x00000002180e7211 */ /* 0x008fe400020f0eff */
[----:B------:R-:W-:Y:S01]  /*1c630*/  LEA R0, P4, R22, R0, 0x1 ;  /* 0x0000000016007211 */ /* 0x000fe200078808ff */
[----:B------:R0:W-:Y:S04]  /*1c640*/  STL [R1+0x2ba0], R15 ;  /* 0x002ba00f01007387 */ /* 0x0001e80000100800 */
[----:B------:R3:W-:Y:S04]  /*1c650*/  STL [R1+0x2b90], R14 ;  /* 0x002b900e01007387 */ /* 0x0007e80000100800 */
[----:B------:R3:W-:Y:S01]  /*1c660*/  STL [R1+0x258c], R0 ;  /* 0x00258c0001007387 */ /* 0x0007e20000100800 */
[----:B0-----:R-:W-:-:S02]  /*1c670*/  LEA.HI.X.SX32 R15, R23, R2, 0x1, P3 ;  /* 0x00000002170f7211 */ /* 0x001fc400018f0eff */
[-C--:B---3--:R-:W-:Y:S02]  /*1c680*/  LEA.HI.X.SX32 R14, R4, R2.reuse, 0x1, P5 ;  /* 0x00000002040e7211 */ /* 0x088fe400028f0eff */
[----:B------:R-:W-:Y:S01]  /*1c690*/  LEA.HI.X.SX32 R0, R5, R2, 0x1, P6 ;  /* 0x0000000205007211 */ /* 0x000fe200030f0eff */
[----:B------:R-:W-:Y:S04]  /*1c6a0*/  STL [R1+0x2580], R15 ;  /* 0x0025800f01007387 */ /* 0x000fe80000100800 */
[----:B------:R-:W-:Y:S04]  /*1c6b0*/  STL [R1+0x2584], R0 ;  /* 0x0025840001007387 */ /* 0x000fe80000100800 */
[----:B------:R0:W-:Y:S02]  /*1c6c0*/  STL [R1+0x2588], R14 ;  /* 0x0025880e01007387 */ /* 0x0001e40000100800 */
[----:B0-----:R-:W-:-:S02]  /*1c6d0*/  IMAD.MOV.U32 R14, RZ, RZ, R12 ;  /* 0x000000ffff0e7224 */ /* 0x001fc400078e000c */
[----:B------:R-:W0:Y:S01]  /*1c6e0*/  LDC R12, c[0x0][0x3a8] ;  /* 0x0000ea00ff0c7b82 */ /* 0x000e220000000800 */
[----:B------:R-:W-:Y:S01]  /*1c6f0*/  LEA.HI.X.SX32 R0, R22, R2, 0x1, P4 ;  /* 0x0000000216007211 */ /* 0x000fe200020f0eff */
[----:B-1----:R-:W-:Y:S02]  /*1c700*/  IMAD R8, R8, 0x3f, RZ ;  /* 0x0000003f08087824 */ /* 0x002fe400078e02ff */
[----:B------:R-:W-:Y:S01]  /*1c710*/  IMAD.MOV.U32 R19, RZ, RZ, R11 ;  /* 0x000000ffff137224 */ /* 0x000fe200078e000b */
[----:B------:R-:W-:Y:S01]  /*1c720*/  LEA.HI.X.SX32 R15, R9, UR9, 0x1, P2 ;  /* 0x00000009090f7c11 */ /* 0x000fe200090f0eff */
[----:B------:R-:W-:Y:S01]  /*1c730*/  IMAD.WIDE R4, R8, 0x2, R20 ;  /* 0x0000000208047825 */ /* 0x000fe200078e0214 */
[----:B------:R0:W-:Y:S03]  /*1c740*/  STL [R1+0x1d9c], R0 ;  /* 0x001d9c0001007387 */ /* 0x0001e60000100800 */
[----:B------:R-:W-:-:S02]  /*1c750*/  IMAD.MOV.U32 R18, RZ, RZ, R10 ;  /* 0x000000ffff127224 */ /* 0x000fc400078e000a */
[----:B------:R-:W-:Y:S02]  /*1c760*/  IMAD.MOV.U32 R16, RZ, RZ, R6 ;  /* 0x000000ffff107224 */ /* 0x000fe400078e0006 */
[----:B0-----:R-:W-:-:S04]  /*1c770*/  IMAD R0, R12, 0x3e, RZ ;  /* 0x0000003e0c007824 */ /* 0x001fc800078e02ff */
[----:B------:R-:W-:-:S04]  /*1c780*/  IMAD.WIDE R10, R0, 0x2, R20 ;  /* 0x00000002000a7825 */ /* 0x000fc800078e0214 */
[----:B------:R-:W-:Y:S01]  /*1c790*/  IMAD R2, R12, 0x3d, RZ ;  /* 0x0000003d0c027824 */ /* 0x000fe200078e02ff */
[----:B--2---:R-:W-:Y:S02]  /*1c7a0*/  LEA.HI.X.SX32 R19, R3, UR9, 0x1, P1 ;  /* 0x0000000903137c11 */ /* 0x004fe400088f0eff */
[----:B------:R-:W2:Y:S01]  /*1c7b0*/  LDL.LU R3, [R1+0x2dac] ;  /* 0x002dac0001037983 */ /* 0x000ea20000300800 */
[----:B----4-:R-:W-:-:S03]  /*1c7c0*/  LEA.HI.X.SX32 R17, R28, UR9, 0x1, P0 ;  /* 0x000000091c117c11 */ /* 0x010fc600080f0eff */
[----:B------:R0:W5:Y:S04]  /*1c7d0*/  LDL.LU R28, [R1+0x2da8] ;  /* 0x002da800011c7983 */ /* 0x0001680000300800 */
[----:B------:R-:W-:Y:S04]  /*1c7e0*/  STL [R1+0x1d6c], R19 ;  /* 0x001d6c1301007387 */ /* 0x000fe80000100800 */
[----:B------:R-:W-:Y:S04]  /*1c7f0*/  STL [R1+0x1d7c], R15 ;  /* 0x001d7c0f01007387 */ /* 0x000fe80000100800 */
[----:B------:R-:W-:Y:S01]  /*1c800*/  STL [R1+0x1da4], R4 ;  /* 0x001da40401007387 */ /* 0x000fe20000100800 */
[----:B------:R-:W-:-:S03]  /*1c810*/  IMAD.WIDE R6, R8, 0x2, R16 ;  /* 0x0000000208067825 */ /* 0x000fc600078e0210 */
[----:B------:R1:W-:Y:S04]  /*1c820*/  STL [R1+0x1da0], R5 ;  /* 0x001da00501007387 */ /* 0x0003e80000100800 */
[----:B------:R-:W-:Y:S01]  /*1c830*/  STL [R1+0x1d74], R17 ;  /* 0x001d741101007387 */ /* 0x000fe20000100800 */
[----:B-1----:R-:W-:-:S04]  /*1c840*/  IMAD.WIDE R4, R8, 0x2, R18 ;  /* 0x0000000208047825 */ /* 0x002fc800078e0212 */
[----:B------:R-:W-:Y:S01]  /*1c850*/  IMAD.WIDE R8, R8, 0x2, R14 ;  /* 0x0000000208087825 */ /* 0x000fe200078e020e */
[----:B------:R-:W-:Y:S04]  /*1c860*/  STL [R1+0x1dac], R4 ;  /* 0x001dac0401007387 */ /* 0x000fe80000100800 */
[----:B------:R1:W-:Y:S04]  /*1c870*/  STL [R1+0x1da8], R5 ;  /* 0x001da80501007387 */ /* 0x0003e80000100800 */
[----:B------:R-:W-:Y:S04]  /*1c880*/  STL [R1+0x1db4], R6 ;  /* 0x001db40601007387 */ /* 0x000fe80000100800 */
[----:B------:R3:W-:Y:S01]  /*1c890*/  STL [R1+0x1db0], R7 ;  /* 0x001db00701007387 */ /* 0x0007e20000100800 */
[----:B-1----:R-:W-:-:S03]  /*1c8a0*/  IMAD.WIDE R4, R0, 0x2, R18 ;  /* 0x0000000200047825 */ /* 0x002fc600078e0212 */
[----:B------:R-:W-:Y:S04]  /*1c8b0*/  STL [R1+0x1dbc], R8 ;  /* 0x001dbc0801007387 */ /* 0x000fe80000100800 */
[----:B------:R1:W-:Y:S01]  /*1c8c0*/  STL [R1+0x1db8], R9 ;  /* 0x001db80901007387 */ /* 0x0003e20000100800 */
[----:B---3--:R-:W-:-:S03]  /*1c8d0*/  IMAD.WIDE R6, R0, 0x2, R16 ;  /* 0x0000000200067825 */ /* 0x008fc600078e0210 */
[----:B------:R-:W-:Y:S04]  /*1c8e0*/  STL [R1+0x1dc4], R10 ;  /* 0x001dc40a01007387 */ /* 0x000fe80000100800 */
[----:B------:R3:W-:Y:S01]  /*1c8f0*/  STL [R1+0x1dc0], R11 ;  /* 0x001dc00b01007387 */ /* 0x0007e20000100800 */
[----:B-1----:R-:W-:-:S03]  /*1c900*/  IMAD.WIDE R8, R0, 0x2, R14 ;  /* 0x0000000200087825 */ /* 0x002fc600078e020e */
[----:B------:R-:W-:Y:S04]  /*1c910*/  STL [R1+0x1dcc], R4 ;  /* 0x001dcc0401007387 */ /* 0x000fe80000100800 */
[----:B------:R1:W-:Y:S01]  /*1c920*/  STL [R1+0x1dc8], R5 ;  /* 0x001dc80501007387 */ /* 0x0003e20000100800 */
[----:B---3--:R-:W-:-:S03]  /*1c930*/  IMAD.WIDE R10, R2, 0x2, R20 ;  /* 0x00000002020a7825 */ /* 0x008fc600078e0214 */
[----:B------:R-:W-:Y:S01]  /*1c940*/  STL [R1+0x1dd4], R6 ;  /* 0x001dd40601007387 */ /* 0x000fe20000100800 */
[----:B------:R-:W-:-:S03]  /*1c950*/  IMAD R0, R12, 0x3c, RZ ;  /* 0x0000003c0c007824 */ /* 0x000fc600078e02ff */
        /* <DEDUP_REMOVED lines=363> */
[----:B------:R-:W-:-:S03]  /*1e010*/  IMAD.SHL.U32 R0, R12, 0x20, RZ ;  /* 0x000000200c007824 */ /* 0x000fc600078e00ff */
        /* <DEDUP_REMOVED lines=394> */
[----:B------:R3:W-:Y:S04]  /*1f8c0*/  STL [R1+0x2524], R10 ;  /* 0x0025240a01007387 */ /* 0x0007e80000100800 */
[----:B------:R-:W-:Y:S01]  /*1f8d0*/  STL [R1+0x2520], R11 ;  /* 0x0025200b01007387 */ /* 0x000fe20000100800 */
[----:B-1----:R-:W-:-:S03]  /*1f8e0*/  IMAD.WIDE R8, R2, 0x2, R14 ;  /* 0x0000000202087825 */ /* 0x002fc600078e020e */
[----:B------:R-:W-:Y:S01]  /*1f8f0*/  STL [R1+0x252c], R4 ;  /* 0x00252c0401007387 */ /* 0x000fe20000100800 */
[----:B---3--:R-:W-:-:S03]  /*1f900*/  IMAD.SHL.U32 R10, R12, 0x2, RZ ;  /* 0x000000020c0a7824 */ /* 0x008fc600078e00ff */
        /* <DEDUP_REMOVED lines=10> */
[----:B------:R-:W-:Y:S01]  /*1f9b0*/  STL [R1+0x254c], R6 ;  /* 0x00254c0601007387 */ /* 0x000fe20000100800 */
[----:B------:R-:W-:-:S03]  /*1f9c0*/  IMAD.WIDE R10, R10, 0x2, R14 ;  /* 0x000000020a0a7825 */ /* 0x000fc600078e020e */
[----:B------:R1:W-:Y:S01]  /*1f9d0*/  STL [R1+0x2548], R7 ;  /* 0x0025480701007387 */ /* 0x0003e20000100800 */
[----:B---3--:R-:W-:-:S03]  /*1f9e0*/  IMAD.WIDE R4, R12, 0x2, R20 ;  /* 0x000000020c047825 */ /* 0x008fc600078e0214 */
[----:B------:R-:W-:Y:S04]  /*1f9f0*/  STL [R1+0x2554], R8 ;  /* 0x0025540801007387 */ /* 0x000fe80000100800 */
[----:B------:R3:W-:Y:S01]  /*1fa00*/  STL [R1+0x2550], R9 ;  /* 0x0025500901007387 */ /* 0x0007e20000100800 */
[----:B-1----:R-:W-:-:S03]  /*1fa10*/  IMAD.WIDE R6, R12, 0x2, R18 ;  /* 0x000000020c067825 */ /* 0x002fc600078e0212 */
[----:B------:R-:W-:Y:S04]  /*1fa20*/  STL [R1+0x255c], R10 ;  /* 0x00255c0a01007387 */ /* 0x000fe80000100800 */
[----:B------:R-:W-:Y:S01]  /*1fa30*/  STL [R1+0x2558], R11 ;  /* 0x0025580b01007387 */ /* 0x000fe20000100800 */
[----:B---3--:R-:W-:-:S03]  /*1fa40*/  IMAD.WIDE R8, R12, 0x2, R16 ;  /* 0x000000020c087825 */ /* 0x008fc600078e0210 */
[----:B------:R-:W-:Y:S04]  /*1fa50*/  STL [R1+0x2564], R4 ;  /* 0x0025640401007387 */ /* 0x000fe80000100800 */
[----:B------:R1:W-:Y:S04]  /*1fa60*/  STL [R1+0x2560], R5 ;  /* 0x0025600501007387 */ /* 0x0003e80000100800 */
[----:B------:R-:W-:Y:S04]  /*1fa70*/  STL [R1+0x256c], R6 ;  /* 0x00256c0601007387 */ /* 0x000fe80000100800 */
[----:B------:R-:W-:Y:S01]  /*1fa80*/  STL [R1+0x2568], R7 ;  /* 0x0025680701007387 */ /* 0x000fe20000100800 */
[----:B-1----:R-:W-:-:S03]  /*1fa90*/  IMAD.WIDE R4, R12, 0x2, R14 ;  /* 0x000000020c047825 */ /* 0x002fc600078e020e */
[----:B------:R-:W-:Y:S04]  /*1faa0*/  STL [R1+0x2574], R8 ;  /* 0x0025740801007387 */ /* 0x000fe80000100800 */
[----:B------:R-:W-:Y:S04]  /*1fab0*/  STL [R1+0x2570], R9 ;  /* 0x0025700901007387 */ /* 0x000fe80000100800 */
[----:B------:R1:W-:Y:S04]  /*1fac0*/  STL [R1+0x257c], R4 ;  /* 0x00257c0401007387 */ /* 0x0003e80000100800 */
[----:B------:R3:W-:Y:S04]  /*1fad0*/  STL [R1+0x2578], R5 ;  /* 0x0025780501007387 */ /* 0x0007e80000100800 */
[----:B------:R-:W-:Y:S04]  /*1fae0*/  STL [R1+0x1d98], RZ ;  /* 0x001d98ff01007387 */ /* 0x000fe80000100800 */
        /* <DEDUP_REMOVED lines=892> */
[----:B------:R-:W-:Y:S01]  /*232b0*/  STL [R1+0x350], RZ ;  /* 0x000350ff01007387 */ /* 0x000fe20000100800 */
[----:B------:R-:W4:Y:S03]  /*232c0*/  S2R R14, SR_TID.X ;  /* 0x00000000000e7919 */ /* 0x000f260000002100 */
[----:B------:R-:W-:Y:S04]  /*232d0*/  STL [R1+0x354], RZ ;  /* 0x000354ff01007387 */ /* 0x000fe80000100800 */
[----:B------:R-:W-:Y:S04]  /*232e0*/  STL [R1+0x358], RZ ;  /* 0x000358ff01007387 */ /* 0x000fe80000100800 */
[----:B------:R-:W-:Y:S04]  /*232f0*/  STL [R1+0x35c], RZ ;  /* 0x00035cff01007387 */ /* 0x000fe80000100800 */
[----:B------:R-:W-:Y:S04]  /*23300*/  STL [R1+0x1c80], RZ ;  /* 0x001c80ff01007387 */ /* 0x000fe80000100800 */
[----:B------:R-:W-:Y:S01]  /*23310*/  STL [R1+0x1c84], RZ ;  /* 0x001c84ff01007387 */ /* 0x000fe20000100800 */
[----:B------:R-:W1:Y:S03]  /*23320*/  S2R R13, SR_TID.X ;  /* 0x00000000000d7919 */ /* 0x000e660000002100 */
        /* <DEDUP_REMOVED lines=13> */
[----:B----4-:R-:W-:Y:S01]  /*23400*/  LOP3.LUT R14, R14, 0x3f, RZ, 0xc0, !PT ;  /* 0x0000003f0e0e7812 */ /* 0x010fe200078ec0ff */
[----:B------:R-:W-:Y:S01]  /*23410*/  USHF.R.S32.HI UR7, URZ, 0x1f, UR4 ;  /* 0x0000001fff077899 */ /* 0x000fe20008011404 */
[----:B-1----:R-:W-:-:S02]  /*23420*/  IMAD.SHL.U32 R4, R13, 0x20, RZ ;  /* 0x000000200d047824 */ /* 0x002fc400078e00ff */
[----:B------:R-:W-:Y:S02]  /*23430*/  IMAD.SHL.U32 R29, R12, 0x40, RZ ;  /* 0x000000400c1d7824 */ /* 0x000fe400078e00ff */
[----:B------:R-:W-:Y:S01]  /*23440*/  IMAD.SHL.U32 R2, R14, 0x2, RZ ;  /* 0x000000020e027824 */ /* 0x000fe200078e00ff */
[----:B------:R-:W-:Y:S02]  /*23450*/  USHF.L.U32 UR6, UR6, 0x6, URZ ;  /* 0x0000000606067899 */ /* 0x000fe400080006ff */
[----:B------:R-:W-:Y:S01]  /*23460*/  ULEA.HI UR7, UR7, UR4, URZ, 0x6 ;  /* 0x0000000407077291 */ /* 0x000fe2000f8f30ff */
[C---:B------:R-:W-:Y:S01]  /*23470*/  LOP3.LUT R12, R13.reuse, 0x7, RZ, 0xc0, !PT ;  /* 0x000000070d0c7812 */ /* 0x040fe200078ec0ff */
[----:B------:R-:W-:Y:S01]  /*23480*/  IMAD.SHL.U32 R13, R13, 0x2, RZ ;  /* 0x000000020d0d7824 */ /* 0x000fe200078e00ff */
[----:B------:R-:W-:Y:S01]  /*23490*/  LOP3.LUT R4, R4, 0x400, RZ, 0xc0, !PT ;  /* 0x0000040004047812 */ /* 0x000fe200078ec0ff */
[----:B------:R-:W-:Y:S01]  /*234a0*/  USHF.R.S32.HI UR4, URZ, 0x1f, UR6 ;  /* 0x0000001fff047899 */ /* 0x000fe20008011406 */
[----:B------:R-:W-:Y:S01]  /*234b0*/  SHF.R.S32.HI R0, RZ, 0x1f, R29 ;  /* 0x0000001fff007819 */ /* 0x000fe2000001141d */
[----:B------:R-:W-:Y:S01]  /*234c0*/  IMAD R12, R12, 0x90, RZ ;  /* 0x000000900c0c7824 */ /* 0x000fe200078e02ff */
[C---:B------:R-:W-:Y:S01]  /*234d0*/  LOP3.LUT R6, R2.reuse, 0x10, RZ, 0x3c, !PT ;  /* 0x0000001002067812 */ /* 0x040fe200078e3cff */
[----:B------:R1:W-:Y:S01]  /*234e0*/  STL [R1+0x2da4], R4 ;  /* 0x002da40401007387 */ /* 0x0003e20000100800 */
[----:B------:R-:W-:Y:S01]  /*234f0*/  LOP3.LUT R7, R2, 0x30, RZ, 0x3c, !PT ;  /* 0x0000003002077812 */ /* 0x000fe200078e3cff */
[----:B------:R-:W-:Y:S01]  /*23500*/  USHF.L.U32 UR8, UR6, 0x1, URZ ;  /* 0x0000000106087899 */ /* 0x000fe200080006ff */
[----:B------:R-:W-:Y:S01]  /*23510*/  LOP3.LUT R12, R12, 0x30, R13, 0x78, !PT ;  /* 0x000000300c0c7812 */ /* 0x000fe200078e780d */
[----:B------:R0:W-:Y:S01]  /*23520*/  STL [R1+0x198c], RZ ;  /* 0x00198cff01007387 */ /* 0x0001e20000100800 */
[----:B------:R-:W-:Y:S01]  /*23530*/  LOP3.LUT R6, R2, 0x40, RZ, 0x3c, !PT ;  /* 0x0000004002067812 */ /* 0x000fe200078e3cff */
[----:B------:R-:W-:Y:S01]  /*23540*/  USHF.R.S32.HI UR7, URZ, 0x6, UR7 ;  /* 0x00000006ff077899 */ /* 0x000fe20008011407 */
[----:B---3--:R-:W-:Y:S01]  /*23550*/  LOP3.LUT R5, R12, R4, RZ, 0xfc, !PT ;  /* 0x000000040c057212 */ /* 0x008fe200078efcff */
[----:B------:R0:W-:Y:S01]  /*23560*/  STL [R1+0x1880], RZ ;  /* 0x001880ff01007387 */ /* 0x0001e20000100800 */
[C---:B------:R-:W-:Y:S01]  /*23570*/  SHF.L.U64.HI R0, R29.reuse, 0x1, R0 ;  /* 0x000000011d007819 */ /* 0x040fe20000010200 */
[----:B------:R-:W-:Y:S01]  /*23580*/  IMAD.SHL.U32 R29, R29, 0x2, RZ ;  /* 0x000000021d1d7824 */ /* 0x000fe200078e00ff */
[C---:B-1----:R-:W-:Y:S01]  /*23590*/  LOP3.LUT R4, R2.reuse, 0x20, RZ, 0x3c, !PT ;  /* 0x0000002002047812 */ /* 0x042fe200078e3cff */
[----:B------:R0:W-:Y:S01]  /*235a0*/  STL [R1+0x1884], RZ ;  /* 0x001884ff01007387 */ /* 0x0001e20000100800 */
[----:B------:R-:W-:Y:S01]  /*235b0*/  LOP3.LUT R4, R2, 0x50, RZ, 0x3c, !PT ;  /* 0x0000005002047812 */ /* 0x000fe200078e3cff */
[----:B------:R-:W-:Y:S01]  /*235c0*/  USHF.L.U64.HI UR4, UR6, 0x1, UR4 ;  /* 0x0000000106047899 */ /* 0x000fe20008010204 */
[----:B--2---:R-:W-:Y:S01]  /*235d0*/  LOP3.LUT R4, R3, 0x20, RZ, 0x3c, !PT ;  /* 0x0000002003047812 */ /* 0x004fe200078e3cff */
[----:B------:R0:W-:Y:S01]  /*235e0*/  STL [R1+0x1d80], R5 ;  /* 0x001d800501007387 */ /* 0x0001e20000100800 */
[----:B------:R-:W-:-:S02]  /*235f0*/  LOP3.LUT R4, R5, 0x40, RZ, 0x3c, !PT ;  /* 0x0000004005047812 */ /* 0x000fc400078e3cff */
[C---:B------:R-:W-:Y:S01]  /*23600*/  LOP3.LUT R7, R2.reuse, 0x60, RZ, 0x3c, !PT ;  /* 0x0000006002077812 */ /* 0x040fe200078e3cff */
[----:B------:R0:W-:Y:S01]  /*23610*/  STL [R1+0x1888], RZ ;  /* 0x001888ff01007387 */ /* 0x0001e20000100800 */
[----:B------:R-:W-:Y:S02]  /*23620*/  LOP3.LUT R6, R2, 0x70, RZ, 0x3c, !PT ;  /* 0x0000007002067812 */ /* 0x000fe400078e3cff */
[C---:B------:R-:W-:Y:S01]  /*23630*/  LOP3.LUT R7, R3.reuse, 0x40, RZ, 0x3c, !PT ;  /* 0x0000004003077812 */ /* 0x040fe200078e3cff */
[----:B------:R0:W-:Y:S01]  /*23640*/  STL [R1+0x188c], RZ ;  /* 0x00188cff01007387 */ /* 0x0001e20000100800 */
[----:B------:R-:W-:-:S03]  /*23650*/  LOP3.LUT R6, R3, 0x60, RZ, 0x3c, !PT ;  /* 0x0000006003067812 */ /* 0x000fc600078e3cff */
        /* <DEDUP_REMOVED lines=108> */
[----:B------:R0:W-:Y:S02]  /*23d20*/  STL [R1+0x1d84], R4 ;  /* 0x001d840401007387 */ /* 0x0001e40000100800 */
.L_x_2:
[----:B-1----:R-:W2:Y:S01]  /*23d30*/  LDL.64 R6, [R1+0x1d78] ;  /* 0x001d780001067983 */ /* 0x002ea20000100a00 */
[----:B0-----:R-:W0:Y:S03]  /*23d40*/  LDC R4, c[0x0][0x3a0] ;  /* 0x0000e800ff047b82 */ /* 0x001e260000000800 */
[----:B--2---:R1:W-:Y:S04]  /*23d50*/  STL [R1+0x7c10], R7 ;  /* 0x007c100701007387 */ /* 0x0043e80000100800 */
[----:B-1----:R-:W0:Y:S04]  /*23d60*/  LDL R7, [R1+0x1d98] ;  /* 0x001d980001077983 */ /* 0x002e280000100800 */
[----:B------:R-:W-:Y:S04]  /*23d70*/  STL [R1+0x7920], R2 ;  /* 0x0079200201007387 */ /* 0x000fe80000100800 */
        /* <DEDUP_REMOVED lines=73> */
[----:B------:R-:W-:Y:S01]  /*24210*/  STL [R1+0x7a50], R2 ;  /* 0x007a500201007387 */ /* 0x000fe20000100800 */
[----:B0-----:R-:W-:-:S03]  /*24220*/  IMAD R4, R7, -0x40, R4 ;  /* 0xffffffc007047824 */ /* 0x001fc600078e0204 */
        /* <DEDUP_REMOVED lines=55> */
[----:B------:R0:W-:Y:S04]  /*245a0*/  STL [R1+0x7c0c], R2 ;  /* 0x007c0c0201007387 */ /* 0x0001e80000100800 */
        /* <DEDUP_REMOVED lines=111> */
[----:B-----5:R-:W-:Y:S04]  /*24ca0*/  STL [R1+0x73d0], R3 ;  /* 0x0073d00301007387 */ /* 0x020fe80000100800 */
        /* <DEDUP_REMOVED lines=120> */
[----:B------:R-:W2:Y:S01]  /*25430*/  LDL.LU R7, [R1+0x7c10] ;  /* 0x007c100001077983 */ /* 0x000ea20000300800 */
[----:B------:R-:W-:-:S02]  /*25440*/  ISETP.GT.AND P0, PT, R4, RZ, PT ;  /* 0x000000ff0400720c */ /* 0x000fc40003f04270 */
[----:B0-----:R-:W-:Y:S02]  /*25450*/  PRMT R2, RZ, 0x7610, R2 ;  /* 0x00007610ff027816 */ /* 0x001fe40000000002 */
[----:B-1----:R-:W-:Y:S02]  /*25460*/  PRMT R27, RZ, 0x7610, R27 ;  /* 0x00007610ff1b7816 */ /* 0x002fe4000000001b */
[----:B------:R-:W-:-:S07]  /*25470*/  ISETP.GT.AND P1, PT, R4, 0x1, PT ;  /* 0x000000010400780c */ /* 0x000fce0003f24270 */
[----:B--2---:R-:W2:Y:S04]  /*25480*/  @P0 LDG.E.U16 R2, desc[UR60][R6.64] ;  /* 0x0000003c06020981 */ /* 0x004ea8000c1e1500 */
[----:B--2---:R0:W-:Y:S04]  /*25490*/  STL [R1+0x32c], R2 ;  /* 0x00032c0201007387 */ /* 0x0041e80000100800 */
[----:B0-----:R-:W2:Y:S04]  /*254a0*/  LDL.LU R2, [R1+0x7c0c] ;  /* 0x007c0c0001027983 */ /* 0x001ea80000300800 */
[----:B------:R-:W3:Y:S01]  /*254b0*/  LDL.64 R6, [R1+0x1d70] ;  /* 0x001d700001067983 */ /* 0x000ee20000100a00 */
[----:B--2---:R-:W-:-:S03]  /*254c0*/  PRMT R2, RZ, 0x7610, R2 ;  /* 0x00007610ff027816 */ /* 0x004fc60000000002 */
[----:B---3--:R-:W2:Y:S04]  /*254d0*/  @P0 LDG.E.U16 R27, desc[UR60][R6.64] ;  /* 0x0000003c061b0981 */ /* 0x008ea8000c1e1500 */
        /* <DEDUP_REMOVED lines=12> */
[----:B------:R-:W3:Y:S04]  /*255a0*/  LDL R6, [R1+0x2578] ;  /* 0x0025780001067983 */ /* 0x000ee80000100800 */
[----:B------:R-:W3:Y:S01]  /*255b0*/  LDL R7, [R1+0x257c] ;  /* 0x00257c0001077983 */ /* 0x000ee20000100800 */
[----:B------:R-:W-:-:S02]  /*255c0*/  ISETP.GT.AND P0, PT, R4, 0x2, PT ;  /* 0x000000020400780c */ /* 0x000fc40003f04270 */
[----:B--2---:R-:W-:Y:S02]  /*255d0*/  PRMT R27, RZ, 0x7610, R27 ;  /* 0x00007610ff1b7816 */ /* 0x004fe4000000001b */
[----:B---3--:R-:W-:-:S04]  /*255e0*/  @P1 LOP3.LUT R7, R7, R6, RZ, 0x3c, !PT ;  /* 0x0000000607071212 */ /* 0x008fc800078e3cff */
[----:B------:R-:W-:-:S04]  /*255f0*/  @P1 LOP3.LUT R6, R7, R6, RZ, 0x3c, !PT ;  /* 0x0000000607061212 */ /* 0x000fc800078e3cff */
[----:B------:R-:W-:-:S05]  /*25600*/  @P1 LOP3.LUT R7, R7, R6, RZ, 0x3c, !PT ;  /* 0x0000000607071212 */ /* 0x000fca00078e3cff */
[----:B------:R-:W2:Y:S04]  /*25610*/  @P1 LDG.E.U16 R2, desc[UR60][R6.64] ;  /* 0x0000003c06021981 */ /* 0x000ea8000c1e1500 */
[----:B--2---:R0:W-:Y:S04]  /*25620*/  STL [R1+0x31c], R2 ;  /* 0x00031c0201007387 */ /* 0x0041e80000100800 */
[----:B0-----:R-:W2:Y:S04]  /*25630*/  LDL.LU R2, [R1+0x7bfc] ;  /* 0x007bfc0001027983 */ /* 0x001ea80000300800 */
[----:B------:R-:W3:Y:S04]  /*25640*/  LDL R6, [R1+0x2570] ;  /* 0x0025700001067983 */ /* 0x000ee80000100800 */
[----:B------:R-:W3:Y:S01]  /*25650*/  LDL R7, [R1+0x2574] ;  /* 0x0025740001077983 */ /* 0x000ee20000100800 */
[----:B--2---:R-:W-:-:S02]  /*25660*/  PRMT R2, RZ, 0x7610, R2 ;  /* 0x00007610ff027816 */ /* 0x004fc40000000002 */
        /* <DEDUP_REMOVED lines=470> */
[----:B------:R-:W-:-:S02]  /*273d0*/  PRMT R3, RZ, 0x7610, R3 ;  /* 0x00007610ff037816 */ /* 0x000fc40000000003 */
[----:B------:R-:W-:Y:S02]  /*273e0*/  ISETP.GT.AND P1, PT, R4, 0xf, PT ;  /* 0x0000000f0400780c */ /* 0x000fe40003f24270 */
        /* <DEDUP_REMOVED lines=17> */
[----:B------:R-:W3:Y:S02]  /*27500*/  LDL R7, [R1+0x23cc] ;  /* 0x0023cc0001077983 */ /* 0x000ee40000100800 */
[----:B---3--:R-:W-:-:S04]  /*27510*/  @P0 LOP3.LUT R7, R7, R6, RZ, 0x3c, !PT ;  /* 0x0000000607070212 */ /* 0x008fc800078e3cff */
[----:B------:R-:W-:-:S04]  /*27520*/  @P0 LOP3.LUT R6, R7, R6, RZ, 0x3c, !PT ;  /* 0x0000000607060212 */ /* 0x000fc800078e3cff */
[----:B------:R-:W-:-:S05]  /*27530*/  @P0 LOP3.LUT R7, R7, R6, RZ, 0x3c, !PT ;  /* 0x0000000607070212 */ /* 0x000fca00078e3cff */
[----:B------:R-:W3:Y:S04]  /*27540*/  @P0 LDG.E.U16 R2, desc[UR60][R6.64] ;  /* 0x0000003c06020981 */ /* 0x000ee8000c1e1500 */
[----:B---3--:R0:W-:Y:S04]  /*27550*/  STL [R1+0x200], R2 ;  /* 0x0002000201007387 */ /* 0x0081e80000100800 */
[----:B0-----:R-:W3:Y:S04]  /*27560*/  LDL.LU R2, [R1+0x7b24] ;  /* 0x007b240001027983 */ /* 0x001ee80000300800 */
[----:B------:R-:W4:Y:S04]  /*27570*/  LDL R6, [R1+0x23c0] ;  /* 0x0023c00001067983 */ /* 0x000f280000100800 */
[----:B------:R-:W4:Y:S01]  /*27580*/  LDL R7, [R1+0x23c4] ;  /* 0x0023c40001077983 */ /* 0x000f220000100800 */
[----:B---3--:R-:W-:-:S02]  /*27590*/  PRMT R2, RZ, 0x7610, R2 ;  /* 0x00007610ff027816 */ /* 0x008fc40000000002 */
[----:B----4-:R-:W-:-:S04]  /*275a0*/  @P0 LOP3.LUT R7, R7, R6, RZ, 0x3c, !PT ;  /* 0x0000000607070212 */ /* 0x010fc800078e3cff */
[----:B------:R-:W-:-:S04]  /*275b0*/  @P0 LOP3.LUT R6, R7, R6, RZ, 0x3c, !PT ;  /* 0x0000000607060212 */ /* 0x000fc800078e3cff */
[----:B------:R-:W-:-:S05]  /*275c0*/  @P0 LOP3.LUT R7, R7, R6, RZ, 0x3c, !PT ;  /* 0x0000000607070212 */ /* 0x000fca00078e3cff */
[----:B------:R-:W3:Y:S04]  /*275d0*/  @P0 LDG.E.U16 R3, desc[UR60][R6.64] ;  /* 0x0000003c06030981 */ /* 0x000ee8000c1e1500 */
[----:B------:R-:W4:Y:S04]  /*275e0*/  LDL R6, [R1+0x23b8] ;  /* 0x0023b80001067983 */ /* 0x000f280000100800 */
[----:B------:R-:W4:Y:S01]  /*275f0*/  LDL R7, [R1+0x23bc] ;  /* 0x0023bc0001077983 */ /* 0x000f220000100800 */
[----:B--2---:R-:W-:Y:S02]  /*27600*/  PRMT R27, RZ, 0x7610, R27 ;  /* 0x00007610ff1b7816 */ /* 0x004fe4000000001b */
[----:B------:R-:W-:Y:S01]  /*27610*/  ISETP.GT.AND P0, PT, R4, 0x10, PT ;  /* 0x000000100400780c */ /* 0x000fe20003f04270 */
[----:B---3--:R-:W-:Y:S01]  /*27620*/  STL [R1+0x780c], R3 ;  /* 0x00780c0301007387 */ /* 0x008fe20000100800 */
[----:B----4-:R-:W-:-:S04]  /*27630*/  @P1 LOP3.LUT R7, R7, R6, RZ, 0x3c, !PT ;  /* 0x0000000607071212 */ /* 0x010fc800078e3cff */
        /* <DEDUP_REMOVED lines=247> */
[----:B--2---:R-:W-:-:S02]  /*285b0*/  PRMT R27, RZ, 0x7610, R27 ;  /* 0x00007610ff1b7816 */ /* 0x004fc4000000001b */
[----:B----4-:R-:W-:-:S04]  /*285c0*/  @P1 LOP3.LUT R7, R7, R6, RZ, 0x3c, !PT ;  /* 0x0000000607071212 */ /* 0x010fc800078e3cff */
[----:B------:R-:W-:-:S04]  /*285d0*/  @P1 LOP3.LUT R6, R7, R6, RZ, 0x3c, !PT ;  /* 0x0000000607061212 */ /* 0x000fc800078e3cff */
[----:B------:R-:W-:-:S05]  /*285e0*/  @P1 LOP3.LUT R7, R7, R6, RZ, 0x3c, !PT ;  /* 0x0000000607071212 */ /* 0x000fca00078e3cff */
[----:B------:R-:W2:Y:S04]  /*285f0*/  @P1 LDG.E.U16 R3, desc[UR60][R6.64] ;  /* 0x0000003c06031981 */ /* 0x000ea8000c1e1500 */
[----:B------:R-:W4:Y:S04]  /*28600*/  LDL R6, [R1+0x22d8] ;  /* 0x0022d80001067983 */ /* 0x000f280000100800 */
[----:B------:R-:W4:Y:S01]  /*28610*/  LDL R7, [R1+0x22dc] ;  /* 0x0022dc0001077983 */ /* 0x000f220000100800 */
[----:B---3--:R-:W-:Y:S02]  /*28620*/  PRMT R2, RZ, 0x7610, R2 ;  /* 0x00007610ff027816 */ /* 0x008fe40000000002 */
[----:B------:R-:W-:Y:S01]  /*28630*/  ISETP.GT.AND P1, PT, R4, 0x17, PT ;  /* 0x000000170400780c */ /* 0x000fe20003f24270 */
[----:B--2---:R-:W-:Y:S01]  /*28640*/  STL [R1+0x785c], R3 ;  /* 0x00785c0301007387 */ /* 0x004fe20000100800 */
        /* <DEDUP_REMOVED lines=279> */
[----:B---3--:R0:W-:Y:S04]  /*297c0*/  STL [R1+0x140], R2 ;  /* 0x0001400201007387 */ /* 0x0081e80000100800 */
[----:B0-----:R-:W3:Y:S04]  /*297d0*/  LDL.LU R2, [R1+0x7a3c] ;  /* 0x007a3c0001027983 */ /* 0x001ee80000300800 */
[----:B------:R-:W4:Y:S04]  /*297e0*/  LDL R6, [R1+0x21e0] ;  /* 0x0021e00001067983 */ /* 0x000f280000100800 */
[----:B------:R-:W4:Y:S01]  /*297f0*/  LDL R7, [R1+0x21e4] ;  /* 0x0021e40001077983 */ /* 0x000f220000100800 */
[----:B------:R-:W-:-:S02]  /*29800*/  ISETP.GT.AND P0, PT, R4, 0x1e, PT ;  /* 0x0000001e0400780c */ /* 0x000fc40003f04270 */
[----:B---3--:R-:W-:Y:S02]  /*29810*/  PRMT R2, RZ, 0x7610, R2 ;  /* 0x00007610ff027816 */ /* 0x008fe40000000002 */
        /* <DEDUP_REMOVED lines=656> */
[----:B------:R-:W-:Y:S02]  /*2c120*/  ISETP.GT.AND P1, PT, R4, 0x30, PT ;  /* 0x000000300400780c */ /* 0x000fe40003f24270 */
[----:B----4-:R-:W-:-:S04]  /*2c130*/  @P0 LOP3.LUT R7, R7, R6, RZ, 0x3c, !PT ;  /* 0x0000000607070212 */ /* 0x010fc800078e3cff */
[----:B------:R-:W-:-:S04]  /*2c140*/  @P0 LOP3.LUT R6, R7, R6, RZ, 0x3c, !PT ;  /* 0x0000000607060212 */ /* 0x000fc800078e3cff */
[----:B------:R-:W-:-:S05]  /*2c150*/  @P0 LOP3.LUT R7, R7, R6, RZ, 0x3c, !PT ;  /* 0x0000000607070212 */ /* 0x000fca00078e3cff */
[----:B------:R-:W2:Y:S04]  /*2c160*/  @P0 LDG.E.U16 R27, desc[UR60][R6.64] ;  /* 0x0000003c061b0981 */ /* 0x000ea8000c1e1500 */
[----:B--2---:R0:W-:Y:S04]  /*2c170*/  STL [R1+0x3b0], R27 ;  /* 0x0003b01b01007387 */ /* 0x0041e80000100800 */
[----:B0-----:R-:W2:Y:S04]  /*2c180*/  LDL.LU R27, [R1+0x791c] ;  /* 0x00791c00011b7983 */ /* 0x001ea80000300800 */
[----:B------:R-:W4:Y:S04]  /*2c190*/  LDL R6, [R1+0x1f98] ;  /* 0x001f980001067983 */ /* 0x000f280000100800 */
[----:B------:R-:W4:Y:S01]  /*2c1a0*/  LDL R7, [R1+0x1f9c] ;  /* 0x001f9c0001077983 */ /* 0x000f220000100800 */
[----:B------:R-:W-:-:S02]  /*2c1b0*/  PRMT R26, RZ, 0x7610, R26 ;  /* 0x00007610ff1a7816 */ /* 0x000fc4000000001a */
[----:B----4-:R-:W-:-:S04]  /*2c1c0*/  @P1 LOP3.LUT R7, R7, R6, RZ, 0x3c, !PT ;  /* 0x0000000607071212 */ /* 0x010fc800078e3cff */
[----:B------:R-:W-:-:S04]  /*2c1d0*/  @P1 LOP3.LUT R6, R7, R6, RZ, 0x3c, !PT ;  /* 0x0000000607061212 */ /* 0x000fc800078e3cff */
[----:B------:R-:W-:-:S05]  /*2c1e0*/  @P1 LOP3.LUT R7, R7, R6, RZ, 0x3c, !PT ;  /* 0x0000000607071212 */ /* 0x000fca00078e3cff */
[----:B------:R-:W4:Y:S04]  /*2c1f0*/  @P1 LDG.E.U16 R26, desc[UR60][R6.64] ;  /* 0x0000003c061a1981 */ /* 0x000f28000c1e1500 */
[----:B----4-:R0:W-:Y:S04]  /*2c200*/  STL [R1+0x78], R26 ;  /* 0x0000781a01007387 */ /* 0x0101e80000100800 */
[----:B0-----:R-:W4:Y:S04]  /*2c210*/  LDL.LU R26, [R1+0x7918] ;  /* 0x00791800011a7983 */ /* 0x001f280000300800 */
[----:B------:R-:W2:Y:S04]  /*2c220*/  LDL R6, [R1+0x1f90] ;  /* 0x001f900001067983 */ /* 0x000ea80000100800 */
[----:B------:R-:W2:Y:S01]  /*2c230*/  LDL R7, [R1+0x1f94] ;  /* 0x001f940001077983 */ /* 0x000ea20000100800 */
[----:B------:R-:W-:-:S02]  /*2c240*/  PRMT R25, RZ, 0x7610, R25 ;  /* 0x00007610ff197816 */ /* 0x000fc40000000019 */
[----:B--2---:R-:W-:-:S04]  /*2c250*/  @P1 LOP3.LUT R7, R7, R6, RZ, 0x3c, !PT ;  /* 0x0000000607071212 */ /* 0x004fc800078e3cff */
[----:B------:R-:W-:-:S04]  /*2c260*/  @P1 LOP3.LUT R6, R7, R6, RZ, 0x3c, !PT ;  /* 0x0000000607061212 */ /* 0x000fc800078e3cff */
[----:B------:R-:W-:-:S05]  /*2c270*/  @P1 LOP3.LUT R7, R7, R6, RZ, 0x3c, !PT ;  /* 0x0000000607071212 */ /* 0x000fca00078e3cff */
[----:B------:R-:W2:Y:S04]  /*2c280*/  @P1 LDG.E.U16 R25, desc[UR60][R6.64] ;  /* 0x0000003c06191981 */ /* 0x000ea8000c1e1500 */
[----:B--2---:R0:W-:Y:S04]  /*2c290*/  STL [R1+0x74], R25 ;  /* 0x0000741901007387 */ /* 0x0041e80000100800 */
[----:B0-----:R-:W2:Y:S04]  /*2c2a0*/  LDL.LU R25, [R1+0x7914] ;  /* 0x0079140001197983 */ /* 0x001ea80000300800 */
        /* <DEDUP_REMOVED lines=12> */
[----:B------:R-:W-:Y:S02]  /*2c370*/  ISETP.GT.AND P2, PT, R4, 0x31, PT ;  /* 0x000000310400780c */ /* 0x000fe40003f44270 */
        /* <DEDUP_REMOVED lines=78> */
[----:B------:R-:W3:Y:S04]  /*2c860*/  LDL R6, [R1+0x1f38] ;  /* 0x001f380001067983 */ /* 0x000ee80000100800 */
[----:B------:R-:W3:Y:S01]  /*2c870*/  LDL R7, [R1+0x1f3c] ;  /* 0x001f3c0001077983 */ /* 0x000ee20000100800 */
[----:B------:R-:W-:-:S03]  /*2c880*/  PRMT R15, RZ, 0x7610, R15 ;  /* 0x00007610ff0f7816 */ /* 0x000fc6000000000f */
[----:B--2---:R-:W-:Y:S01]  /*2c890*/  STL [R1+0x7898], R28 ;  /* 0x0078981c01007387 */ /* 0x004fe20000100800 */
        /* <DEDUP_REMOVED lines=9> */
[----:B---3--:R-:W-:-:S04]  /*2c930*/  @P2 LOP3.LUT R7, R7, R6, RZ, 0x3c, !PT ;  /* 0x0000000607072212 */ /* 0x008fc800078e3cff */
[----:B------:R-:W-:-:S04]  /*2c940*/  @P2 LOP3.LUT R6, R7, R6, RZ, 0x3c, !PT ;  /* 0x0000000607062212 */ /* 0x000fc800078e3cff */
[----:B------:R-:W-:-:S05]  /*2c950*/  @P2 LOP3.LUT R7, R7, R6, RZ, 0x3c, !PT ;  /* 0x0000000607072212 */ /* 0x000fca00078e3cff */
[----:B------:R-:W3:Y:S04]  /*2c960*/  @P2 LDG.E.U16 R14, desc[UR60][R6.64] ;  /* 0x0000003c060e2981 */ /* 0x000ee8000c1e1500 */
[----:B---3--:R0:W-:Y:S04]  /*2c970*/  STL [R1+0x34], R14 ;  /* 0x0000340e01007387 */ /* 0x0081e80000100800 */
[----:B0-----:R-:W3:Y:S04]  /*2c980*/  LDL.LU R14, [R1+0x78e8] ;  /* 0x0078e800010e7983 */ /* 0x001ee80000300800 */
        /* <DEDUP_REMOVED lines=99> */
[----:B------:R-:W2:Y:S04]  /*2cfc0*/  LDL R6, [R1+0x1e78] ;  /* 0x001e780001067983 */ /* 0x000ea80000100800 */
[----:B------:R-:W2:Y:S01]  /*2cfd0*/  LDL R7, [R1+0x1e7c] ;  /* 0x001e7c0001077983 */ /* 0x000ea20000100800 */
[----:B------:R-:W-:-:S02]  /*2cfe0*/  PRMT R28, RZ, 0x7610, R28 ;  /* 0x00007610ff1c7816 */ /* 0x000fc4000000001c */
[----:B------:R-:W-:Y:S02]  /*2cff0*/  PRMT R3, RZ, 0x7610, R3 ;  /* 0x00007610ff037816 */ /* 0x000fe40000000003 */
[----:B------:R-:W-:Y:S02]  /*2d000*/  PRMT R27, RZ, 0x7610, R27 ;  /* 0x00007610ff1b7816 */ /* 0x000fe4000000001b */
[----:B----4-:R-:W-:Y:S02]  /*2d010*/  PRMT R26, RZ, 0x7610, R26 ;  /* 0x00007610ff1a7816 */ /* 0x010fe4000000001a */
[----:B------:R-:W-:Y:S02]  /*2d020*/  PRMT R25, RZ, 0x7610, R25 ;  /* 0x00007610ff197816 */ /* 0x000fe40000000019 */
[----:B------:R-:W-:Y:S02]  /*2d030*/  PRMT R24, RZ, 0x7610, R24 ;  /* 0x00007610ff187816 */ /* 0x000fe40000000018 */
[----:B------:R-:W-:-:S02]  /*2d040*/  PRMT R23, RZ, 0x7610, R23 ;  /* 0x00007610ff177816 */ /* 0x000fc40000000017 */
[----:B------:R-:W-:Y:S02]  /*2d050*/  PRMT R22, RZ, 0x7610, R22 ;  /* 0x00007610ff167816 */ /* 0x000fe40000000016 */
[----:B------:R-:W-:Y:S02]  /*2d060*/  PRMT R21, RZ, 0x7610, R21 ;  /* 0x00007610ff157816 */ /* 0x000fe40000000015 */
[----:B------:R-:W-:Y:S02]  /*2d070*/  PRMT R20, RZ, 0x7610, R20 ;  /* 0x00007610ff147816 */ /* 0x000fe40000000014 */
        /* <DEDUP_REMOVED lines=11> */
[----:B---3--:R-:W-:Y:S02]  /*2d130*/  PRMT R8, RZ, 0x7610, R8 ;  /* 0x00007610ff087816 */ /* 0x008fe40000000008 */
[----:B------:R-:W-:Y:S02]  /*2d140*/  PRMT R5, RZ, 0x7610, R5 ;  /* 0x00007610ff057816 */ /* 0x000fe40000000005 */
[----:B------:R-:W-:Y:S02]  /*2d150*/  PRMT R29, RZ, 0x7610, R29 ;  /* 0x00007610ff1d7816 */ /* 0x000fe4000000001d */
[----:B------:R-:W-:Y:S01]  /*2d160*/  PRMT R0, RZ, 0x7610, R0 ;  /* 0x00007610ff007816 */ /* 0x000fe20000000000 */
[----:B0-----:R-:W0:Y:S02]  /*2d170*/  S2R R2, SR_TID.X ;  /* 0x0000000000027919 */ /* 0x001e240000002100 */
[----:B0-----:R-:W-:-:S05]  /*2d180*/  LOP3.LUT R2, R2, 0x3f, RZ, 0xc0, !PT ;  /* 0x0000003f02027812 */ /* 0x001fca00078ec0ff */
[----:B------:R-:W-:Y:S01]  /*2d190*/  IMAD.SHL.U32 R2, R2, 0x2, RZ ;  /* 0x0000000202027824 */ /* 0x000fe200078e00ff */
[----:B--2---:R-:W-:-:S04]  /*2d1a0*/  @P2 LOP3.LUT R7, R7, R6, RZ, 0x3c, !PT ;  /* 0x0000000607072212 */ /* 0x004fc800078e3cff */
[----:B------:R-:W-:-:S04]  /*2d1b0*/  @P2 LOP3.LUT R6, R7, R6, RZ, 0x3c, !PT ;  /* 0x0000000607062212 */ /* 0x000fc800078e3cff */
[----:B------:R-:W-:-:S05]  /*2d1c0*/  @P2 LOP3.LUT R7, R7, R6, RZ, 0x3c, !PT ;  /* 0x0000000607072212 */ /* 0x000fca00078e3cff */
[----:B------:R0:W2:Y:S04]  /*2d1d0*/  @P2 LDG.E.U16 R28, desc[UR60][R6.64] ;  /* 0x0000003c061c2981 */ /* 0x0000a8000c1e1500 */
[----:B------:R-:W0:Y:S04]  /*2d1e0*/  LDL R6, [R1+0x1e70] ;  /* 0x001e700001067983 */ /* 0x000e280000100800 */
[----:B------:R-:W0:Y:S02]  /*2d1f0*/  LDL R7, [R1+0x1e74] ;  /* 0x001e740001077983 */ /* 0x000e240000100800 */
[----:B0-----:R-:W-:-:S04]  /*2d200*/  @P2 LOP3.LUT R7, R7, R6, RZ, 0x3c, !PT ;  /* 0x0000000607072212 */ /* 0x001fc800078e3cff */
[----:B------:R-:W-:-:S04]  /*2d210*/  @P2 LOP3.LUT R6, R7, R6, RZ, 0x3c, !PT ;  /* 0x0000000607062212 */ /* 0x000fc800078e3cff */
[----:B------:R-:W-:Y:S01]  /*2d220*/  @P2 LOP3.LUT R7, R7, R6, RZ, 0x3c, !PT ;  /* 0x0000000607072212 */ /* 0x000fe200078e3cff */
[----:B--2---:R0:W-:Y:S04]  /*2d230*/  STL [R1+0x78ac], R28 ;  /* 0x0078ac1c01007387 */ /* 0x0041e80000100800 */
[----:B------:R1:W2:Y:S04]  /*2d240*/  @P2 LDG.E.U16 R3, desc[UR60][R6.64] ;  /* 0x0000003c06032981 */ /* 0x0002a8000c1e1500 */
[----:B0-----:R-:W3:Y:S04]  /*2d250*/  LDL R28, [R1+0x1ef4] ;  /* 0x001ef400011c7983 */ /* 0x001ee80000100800 */
[----:B------:R-:W1:Y:S04]  /*2d260*/  LDL R6, [R1+0x1e68] ;  /* 0x001e680001067983 */ /* 0x000e680000100800 */
[----:B------:R-:W1:Y:S02]  /*2d270*/  LDL R7, [R1+0x1e6c] ;  /* 0x001e6c0001077983 */ /* 0x000e640000100800 */
[----:B-1----:R-:W-:-:S04]  /*2d280*/  @P2 LOP3.LUT R7, R7, R6, RZ, 0x3c, !PT ;  /* 0x0000000607072212 */ /* 0x002fc800078e3cff */
[----:B------:R-:W-:-:S04]  /*2d290*/  @P2 LOP3.LUT R6, R7, R6, RZ, 0x3c, !PT ;  /* 0x0000000607062212 */ /* 0x000fc800078e3cff */
[----:B------:R-:W-:Y:S01]  /*2d2a0*/  @P2 LOP3.LUT R7, R7, R6, RZ, 0x3c, !PT ;  /* 0x0000000607072212 */ /* 0x000fe200078e3cff */
[----:B--2---:R0:W-:Y:S04]  /*2d2b0*/  STL [R1+0x78b0], R3 ;  /* 0x0078b00301007387 */ /* 0x0041e80000100800 */
[----:B------:R-:W2:Y:S04]  /*2d2c0*/  @P2 LDG.E.U16 R27, desc[UR60][R6.64] ;  /* 0x0000003c061b2981 */ /* 0x000ea8000c1e1500 */
[----:B0-----:R-:W4:Y:S04]  /*2d2d0*/  LDL R3, [R1+0x1e5c] ;  /* 0x001e5c0001037983 */ /* 0x001f280000100800 */
[----:B------:R-:W3:Y:S04]  /*2d2e0*/  LDL R6, [R1+0x1e60] ;  /* 0x001e600001067983 */ /* 0x000ee80000100800 */
[----:B------:R-:W3:Y:S04]  /*2d2f0*/  LDL R7, [R1+0x1e64] ;  /* 0x001e640001077983 */ /* 0x000ee80000100800 */
[----:B--2---:R0:W-:Y:S04]  /*2d300*/  STL [R1+0x78b4], R27 ;  /* 0x0078b41b01007387 */ /* 0x0041e80000100800 */
[----:B0-----:R-:W2:Y:S01]  /*2d310*/  LDL R27, [R1+0x1ef0] ;  /* 0x001ef000011b7983 */ /* 0x001ea20000100800 */
[----:B---3--:R-:W-:-:S04]  /*2d320*/  @P2 LOP3.LUT R7, R7, R6, RZ, 0x3c, !PT ;  /* 0x0000000607072212 */ /* 0x008fc800078e3cff */
[----:B------:R-:W-:-:S04]  /*2d330*/  @P2 LOP3.LUT R6, R7, R6, RZ, 0x3c, !PT ;  /* 0x0000000607062212 */ /* 0x000fc800078e3cff */
[----:B------:R-:W-:-:S05]  /*2d340*/  @P2 LOP3.LUT R7, R7, R6, RZ, 0x3c, !PT ;  /* 0x0000000607072212 */ /* 0x000fca00078e3cff */
[----:B------:R0:W3:Y:S02]  /*2d350*/  @P2 LDG.E.U16 R26, desc[UR60][R6.64] ;  /* 0x0000003c061a2981 */ /* 0x0000e4000c1e1500 */
[----:B0-----:R-:W-:Y:S02]  /*2d360*/  @P1 IMAD.MOV.U32 R6, RZ, RZ, R28 ;  /* 0x000000ffff061224 */ /* 0x001fe400078e001c */
[----:B--2---:R-:W-:-:S05]  /*2d370*/  @P1 IMAD.MOV.U32 R7, RZ, RZ, R27 ;  /* 0x000000ffff071224 */ /* 0x004fca00078e001b */
[----:B------:R4:W2:Y:S04]  /*2d380*/  @P1 LDG.E.U16 R25, desc[UR60][R6.64] ;  /* 0x0000003c06191981 */ /* 0x0008a8000c1e1500 */
[----:B---3--:R-:W-:Y:S04]  /*2d390*/  STL [R1+0x78b8], R26 ;  /* 0x0078b81a01007387 */ /* 0x008fe80000100800 */
[----:B------:R-:W3:Y:S01]  /*2d3a0*/  LDL R7, [R1+0x1e58] ;  /* 0x001e580001077983 */ /* 0x000ee20000100800 */
[----:B------:R-:W-:-:S03]  /*2d3b0*/  ISETP.GT.AND P2, PT, R4, 0x3a, PT ;  /* 0x0000003a0400780c */ /* 0x000fc60003f44270 */
[----:B------:R-:W3:Y:S04]  /*2d3c0*/  LDL R28, [R1+0x1e40] ;  /* 0x001e4000011c7983 */ /* 0x000ee80000100800 */
[----:B------:R-:W3:Y:S06]  /*2d3d0*/  LDL R27, [R1+0x1e44] ;  /* 0x001e4400011b7983 */ /* 0x000eec0000100800 */
[----:B----4-:R-:W-:Y:S01]  /*2d3e0*/  @P2 IMAD.MOV.U32 R6, RZ, RZ, R3 ;  /* 0x000000ffff062224 */ /* 0x010fe200078e0003 */
[----:B--2---:R0:W-:Y:S04]  /*2d3f0*/  STL [R1+0x782c], R25 ;  /* 0x00782c1901007387 */ /* 0x0041e80000100800 */
[----:B------:R-:W2:Y:S04]  /*2d400*/  LDL R3, [R1+0x1eec] ;  /* 0x001eec0001037983 */ /* 0x000ea80000100800 */
[----:B---3--:R1:W3:Y:S04]  /*2d410*/  @P2 LDG.E.U16 R24, desc[UR60][R6.64] ;  /* 0x0000003c06182981 */ /* 0x0082e8000c1e1500 */
[----:B0-----:R-:W4:Y:S04]  /*2d420*/  LDL R25, [R1+0x1e4c] ;  /* 0x001e4c0001197983 */ /* 0x001f280000100800 */
[----:B------:R-:W1:Y:S04]  /*2d430*/  LDL R6, [R1+0x1e50] ;  /* 0x001e500001067983 */ /* 0x000e680000100800 */
[----:B------:R-:W1:Y:S02]  /*2d440*/  LDL R7, [R1+0x1e54] ;  /* 0x001e540001077983 */ /* 0x000e640000100800 */
[----:B-1----:R-:W-:-:S04]  /*2d450*/  @P2 LOP3.LUT R7, R7, R6, RZ, 0x3c, !PT ;  /* 0x0000000607072212 */ /* 0x002fc800078e3cff */
[----:B------:R-:W-:-:S04]  /*2d460*/  @P2 LOP3.LUT R6, R7, R6, RZ, 0x3c, !PT ;  /* 0x0000000607062212 */ /* 0x000fc800078e3cff */
[----:B------:R-:W-:Y:S01]  /*2d470*/  @P2 LOP3.LUT R7, R7, R6, RZ, 0x3c, !PT ;  /* 0x0000000607072212 */ /* 0x000fe200078e3cff */
[----:B---3--:R-:W-:Y:S04]  /*2d480*/  STL [R1+0x789c], R24 ;  /* 0x00789c1801007387 */ /* 0x008fe80000100800 */
[----:B------:R4:W3:Y:S04]  /*2d490*/  @P2 LDG.E.U16 R23, desc[UR60][R6.64] ;  /* 0x0000003c06172981 */ /* 0x0008e8000c1e1500 */
[----:B------:R-:W2:Y:S01]  /*2d4a0*/  LDL R7, [R1+0x1e48] ;  /* 0x001e480001077983 */ /* 0x000ea20000100800 */
[----:B----4-:R-:W-:-:S05]  /*2d4b0*/  @P2 IMAD.MOV.U32 R6, RZ, RZ, R25 ;  /* 0x000000ffff062224 */ /* 0x010fca00078e0019 */
[----:B--2---:R0:W2:Y:S04]  /*2d4c0*/  @P2 LDG.E.U16 R22, desc[UR60][R6.64] ;  /* 0x0000003c06162981 */ /* 0x0040a8000c1e1500 */
[----:B---3--:R-:W-:Y:S01]  /*2d4d0*/  STL [R1+0x78a0], R23 ;  /* 0x0078a01701007387 */ /* 0x008fe20000100800 */
[----:B0-----:R-:W-:Y:S02]  /*2d4e0*/  @P2 IMAD.MOV.U32 R6, RZ, RZ, R27 ;  /* 0x000000ffff062224 */ /* 0x001fe400078e001b */
[----:B------:R-:W-:-:S05]  /*2d4f0*/  @P2 IMAD.MOV.U32 R7, RZ, RZ, R28 ;  /* 0x000000ffff072224 */ /* 0x000fca00078e001c */
[----:B------:R0:W3:Y:S04]  /*2d500*/  @P2 LDG.E.U16 R21, desc[UR60][R6.64] ;  /* 0x0000003c06152981 */ /* 0x0000e8000c1e1500 */
[----:B--2---:R1:W-:Y:S01]  /*2d510*/  STL [R1+0x78a4], R22 ;  /* 0x0078a41601007387 */ /* 0x0043e20000100800 */
[----:B0-----:R-:W-:-:S03]  /*2d520*/  @P1 IMAD.MOV.U32 R6, RZ, RZ, R3 ;  /* 0x000000ffff061224 */ /* 0x001fc600078e0003 */
[----:B------:R-:W2:Y:S04]  /*2d530*/  LDL R28, [R1+0x1e34] ;  /* 0x001e3400011c7983 */ /* 0x000ea80000100800 */
[----:B------:R-:W4:Y:S04]  /*2d540*/  LDL R27, [R1+0x1e28] ;  /* 0x001e2800011b7983 */ /* 0x000f280000100800 */
[----:B------:R-:W2:Y:S04]  /*2d550*/  LDL R25, [R1+0x1e2c] ;  /* 0x001e2c0001197983 */ /* 0x000ea80000100800 */
[----:B-1----:R-:W2:Y:S04]  /*2d560*/  LDL R22, [R1+0x1ee8] ;  /* 0x001ee80001167983 */ /* 0x002ea80000100800 */
[----:B---3--:R-:W-:Y:S01]  /*2d570*/  STL [R1+0x78a8], R21 ;  /* 0x0078a81501007387 */ /* 0x008fe20000100800 */
[----:B------:R-:W-:-:S03]  /*2d580*/  ISETP.GT.AND P2, PT, R4, 0x3b, PT ;  /* 0x0000003b0400780c */ /* 0x000fc60003f44270 */
[----:B------:R-:W3:Y:S01]  /*2d590*/  LDL R3, [R1+0x1e24] ;  /* 0x001e240001037983 */ /* 0x000ee20000100800 */
[----:B--2---:R-:W-:-:S03]  /*2d5a0*/  @P1 IMAD.MOV.U32 R7, RZ, RZ, R22 ;  /* 0x000000ffff071224 */ /* 0x004fc600078e0016 */
[----:B------:R-:W2:Y:S04]  /*2d5b0*/  LDL R22, [R1+0x1e20] ;  /* 0x001e200001167983 */ /* 0x000ea80000100800 */
[----:B------:R0:W2:Y:S04]  /*2d5c0*/  @P1 LDG.E.U16 R20, desc[UR60][R6.64] ;  /* 0x0000003c06141981 */ /* 0x0000a8000c1e1500 */
[----:B------:R-:W0:Y:S04]  /*2d5d0*/  LDL R6, [R1+0x1e38] ;  /* 0x001e380001067983 */ /* 0x000e280000100800 */
[----:B------:R-:W0:Y:S02]  /*2d5e0*/  LDL R7, [R1+0x1e3c] ;  /* 0x001e3c0001077983 */ /* 0x000e240000100800 */
[----:B0-----:R-:W-:-:S04]  /*2d5f0*/  @P2 LOP3.LUT R7, R7, R6, RZ, 0x3c, !PT ;  /* 0x0000000607072212 */ /* 0x001fc800078e3cff */
[----:B------:R-:W-:-:S04]  /*2d600*/  @P2 LOP3.LUT R6, R7, R6, RZ, 0x3c, !PT ;  /* 0x0000000607062212 */ /* 0x000fc800078e3cff */
[----:B------:R-:W-:Y:S01]  /*2d610*/  @P2 LOP3.LUT R7, R7, R6, RZ, 0x3c, !PT ;  /* 0x0000000607072212 */ /* 0x000fe200078e3cff */
[----:B--2---:R-:W-:Y:S04]  /*2d620*/  STL [R1+0x7830], R20 ;  /* 0x0078301401007387 */ /* 0x004fe80000100800 */
[----:B------:R0:W2:Y:S04]  /*2d630*/  @P2 LDG.E.U16 R19, desc[UR60][R6.64] ;  /* 0x0000003c06132981 */ /* 0x0000a8000c1e1500 */
[----:B------:R-:W2:Y:S01]  /*2d640*/  LDL R7, [R1+0x1e30] ;  /* 0x001e300001077983 */ /* 0x000ea20000100800 */
[----:B0-----:R-:W-:-:S05]  /*2d650*/  @P2 IMAD.MOV.U32 R6, RZ, RZ, R28 ;  /* 0x000000ffff062224 */ /* 0x001fca00078e001c */
[----:B--2---:R0:W2:Y:S02]  /*2d660*/  @P2 LDG.E.U16 R18, desc[UR60][R6.64] ;  /* 0x0000003c06122981 */ /* 0x0040a4000c1e1500 */
[----:B0-----:R-:W-:Y:S02]  /*2d670*/  @P2 IMAD.MOV.U32 R6, RZ, RZ, R25 ;  /* 0x000000ffff062224 */ /* 0x001fe400078e0019 */
[----:B----4-:R-:W-:-:S05]  /*2d680*/  @P2 IMAD.MOV.U32 R7, RZ, RZ, R27 ;  /* 0x000000ffff072224 */ /* 0x010fca00078e001b */
[----:B------:R3:W4:Y:S04]  /*2d690*/  @P2 LDG.E.U16 R17, desc[UR60][R6.64] ;  /* 0x0000003c06112981 */ /* 0x000728000c1e1500 */
[----:B------:R0:W-:Y:S01]  /*2d6a0*/  STL [R1+0x7884], R19 ;  /* 0x0078841301007387 */ /* 0x0001e20000100800 */
[----:B---3--:R-:W-:Y:S02]  /*2d6b0*/  @P2 IMAD.MOV.U32 R6, RZ, RZ, R3 ;  /* 0x000000ffff062224 */ /* 0x008fe400078e0003 */
[----:B------:R-:W-:-:S05]  /*2d6c0*/  @P2 IMAD.MOV.U32 R7, RZ, RZ, R22 ;  /* 0x000000ffff072224 */ /* 0x000fca00078e0016 */
[----:B------:R1:W3:Y:S04]  /*2d6d0*/  @P2 LDG.E.U16 R16, desc[UR60][R6.64] ;  /* 0x0000003c06102981 */ /* 0x0002e8000c1e1500 */
[----:B--2---:R-:W-:Y:S04]  /*2d6e0*/  STL [R1+0x7888], R18 ;  /* 0x0078881201007387 */ /* 0x004fe80000100800 */
[----:B------:R-:W2:Y:S04]  /*2d6f0*/  LDL R28, [R1+0x1e18] ;  /* 0x001e1800011c7983 */ /* 0x000ea80000100800 */
[----:B------:R-:W2:Y:S04]  /*2d700*/  LDL R27, [R1+0x1e1c] ;  /* 0x001e1c00011b7983 */ /* 0x000ea80000100800 */
[----:B----4-:R-:W-:Y:S04]  /*2d710*/  STL [R1+0x788c], R17 ;  /* 0x00788c1101007387 */ /* 0x010fe80000100800 */
[----:B------:R-:W1:Y:S04]  /*2d720*/  LDL R6, [R1+0x1ee0] ;  /* 0x001ee00001067983 */ /* 0x000e680000100800 */
[----:B------:R-:W1:Y:S04]  /*2d730*/  LDL R7, [R1+0x1ee4] ;  /* 0x001ee40001077983 */ /* 0x000e680000100800 */
[----:B------:R-:W4:Y:S04]  /*2d740*/  LDL R25, [R1+0x1e10] ;  /* 0x001e100001197983 */ /* 0x000f280000100800 */
[----:B------:R-:W2:Y:S01]  /*2d750*/  LDL R3, [R1+0x1e14] ;  /* 0x001e140001037983 */ /* 0x000ea20000100800 */
[----:B------:R-:W-:-:S03]  /*2d760*/  ISETP.GT.AND P2, PT, R4, 0x3c, PT ;  /* 0x0000003c0400780c */ /* 0x000fc60003f44270 */
[----:B------:R-:W2:Y:S04]  /*2d770*/  LDL R22, [R1+0x1e08] ;  /* 0x001e080001167983 */ /* 0x000ea80000100800 */
[----:B0-----:R-:W2:Y:S01]  /*2d780*/  LDL R19, [R1+0x1e0c] ;  /* 0x001e0c0001137983 */ /* 0x001ea20000100800 */
[----:B-1----:R-:W-:-:S04]  /*2d790*/  @P1 LOP3.LUT R7, R7, R6, RZ, 0x3c, !PT ;  /* 0x0000000607071212 */ /* 0x002fc800078e3cff */
[----:B------:R-:W-:-:S04]  /*2d7a0*/  @P1 LOP3.LUT R6, R7, R6, RZ, 0x3c, !PT ;  /* 0x0000000607061212 */ /* 0x000fc800078e3cff */
[----:B------:R-:W-:-:S05]  /*2d7b0*/  @P1 LOP3.LUT R7, R7, R6, RZ, 0x3c, !PT ;  /* 0x0000000607071212 */ /* 0x000fca00078e3cff */
[----:B------:R2:W4:Y:S02]  /*2d7c0*/  @P1 LDG.E.U16 R15, desc[UR60][R6.64] ;  /* 0x0000003c060f1981 */ /* 0x000524000c1e1500 */
[----:B--2---:R-:W-:Y:S02]  /*2d7d0*/  @P2 IMAD.MOV.U32 R6, RZ, RZ, R27 ;  /* 0x000000ffff062224 */ /* 0x004fe400078e001b */
[----:B------:R-:W-:-:S05]  /*2d7e0*/  @P2 IMAD.MOV.U32 R7, RZ, RZ, R28 ;  /* 0x000000ffff072224 */ /* 0x000fca00078e001c */
[----:B------:R0:W2:Y:S04]  /*2d7f0*/  @P2 LDG.E.U16 R14, desc[UR60][R6.64] ;  /* 0x0000003c060e2981 */ /* 0x0000a8000c1e1500 */
[----:B---3--:R-:W-:Y:S01]  /*2d800*/  STL [R1+0x7890], R16 ;  /* 0x0078901001007387 */ /* 0x008fe20000100800 */
[----:B0-----:R-:W-:Y:S02]  /*2d810*/  @P2 IMAD.MOV.U32 R6, RZ, RZ, R3 ;  /* 0x000000ffff062224 */ /* 0x001fe400078e0003 */
[----:B----4-:R-:W-:-:S05]  /*2d820*/  @P2 IMAD.MOV.U32 R7, RZ, RZ, R25 ;  /* 0x000000ffff072224 */ /* 0x010fca00078e0019 */
[----:B------:R0:W3:Y:S02]  /*2d830*/  @P2 LDG.E.U16 R13, desc[UR60][R6.64] ;  /* 0x0000003c060d2981 */ /* 0x0000e4000c1e1500 */
[----:B0-----:R-:W-:Y:S02]  /*2d840*/  @P2 IMAD.MOV.U32 R6, RZ, RZ, R19 ;  /* 0x000000ffff062224 */ /* 0x001fe400078e0013 */
[----:B------:R-:W-:-:S05]  /*2d850*/  @P2 IMAD.MOV.U32 R7, RZ, RZ, R22 ;  /* 0x000000ffff072224 */ /* 0x000fca00078e0016 */
[----:B------:R-:W4:Y:S04]  /*2d860*/  @P2 LDG.E.U16 R12, desc[UR60][R6.64] ;  /* 0x0000003c060c2981 */ /* 0x000f28000c1e1500 */
[----:B------:R0:W-:Y:S04]  /*2d870*/  STL [R1+0x7834], R15 ;  /* 0x0078340f01007387 */ /* 0x0001e80000100800 */
[----:B------:R-:W4:Y:S04]  /*2d880*/  LDL R27, [R1+0x1e00] ;  /* 0x001e0000011b7983 */ /* 0x000f280000100800 */
[----:B0-----:R-:W4:Y:S04]  /*2d890*/  LDL R15, [R1+0x1e04] ;  /* 0x001e0400010f7983 */ /* 0x001f280000100800 */
[----:B--2---:R-:W-:Y:S04]  /*2d8a0*/  STL [R1+0x7870], R14 ;  /* 0x0078700e01007387 */ /* 0x004fe80000100800 */
[----:B------:R-:W2:Y:S04]  /*2d8b0*/  LDL R25, [R1+0x1df8] ;  /* 0x001df80001197983 */ /* 0x000ea80000100800 */
[----:B------:R-:W2:Y:S01]  /*2d8c0*/  LDL R3, [R1+0x1dfc] ;  /* 0x001dfc0001037983 */ /* 0x000ea20000100800 */
[----:B------:R-:W-:-:S03]  /*2d8d0*/  ISETP.GT.AND P1, PT, R4, 0x3d, PT ;  /* 0x0000003d0400780c */ /* 0x000fc60003f24270 */
[----:B---3--:R-:W-:Y:S04]  /*2d8e0*/  STL [R1+0x7874], R13 ;  /* 0x0078740d01007387 */ /* 0x008fe80000100800 */
[----:B------:R-:W3:Y:S04]  /*2d8f0*/  LDL R22, [R1+0x1df0] ;  /* 0x001df00001167983 */ /* 0x000ee80000100800 */
[----:B------:R-:W3:Y:S04]  /*2d900*/  LDL R19, [R1+0x1df4] ;  /* 0x001df40001137983 */ /* 0x000ee80000100800 */
[----:B----4-:R0:W-:Y:S04]  /*2d910*/  STL [R1+0x7878], R12 ;  /* 0x0078780c01007387 */ /* 0x0101e80000100800 */
[----:B0-----:R-:W4:Y:S01]  /*2d920*/  LDL R12, [R1+0x1dec] ;  /* 0x001dec00010c7983 */ /* 0x001f220000100800 */
[----:B------:R-:W-:-:S02]  /*2d930*/  @P2 IMAD.MOV.U32 R7, RZ, RZ, R27 ;  /* 0x000000ffff072224 */ /* 0x000fc400078e001b */
[----:B------:R-:W-:Y:S02]  /*2d940*/  @P2 IMAD.MOV.U32 R6, RZ, RZ, R15 ;  /* 0x000000ffff062224 */ /* 0x000fe400078e000f */
[----:B------:R-:W4:Y:S04]  /*2d950*/  LDL R15, [R1+0x1de8] ;  /* 0x001de800010f7983 */ /* 0x000f280000100800 */
[----:B------:R2:W4:Y:S02]  /*2d960*/  @P2 LDG.E.U16 R11, desc[UR60][R6.64] ;  /* 0x0000003c060b2981 */ /* 0x000524000c1e1500 */
[----:B--2---:R-:W-:Y:S02]  /*2d970*/  @P1 IMAD.MOV.U32 R6, RZ, RZ, R3 ;  /* 0x000000ffff061224 */ /* 0x004fe400078e0003 */
[----:B------:R-:W-:-:S05]  /*2d980*/  @P1 IMAD.MOV.U32 R7, RZ, RZ, R25 ;  /* 0x000000ffff071224 */ /* 0x000fca00078e0019 */
[----:B------:R3:W2:Y:S02]  /*2d990*/  @P1 LDG.E.U16 R10, desc[UR60][R6.64] ;  /* 0x0000003c060a1981 */ /* 0x0006a4000c1e1500 */
[----:B---3--:R-:W-:Y:S02]  /*2d9a0*/  @P1 IMAD.MOV.U32 R6, RZ, RZ, R19 ;  /* 0x000000ffff061224 */ /* 0x008fe400078e0013 */
[----:B------:R-:W-:-:S05]  /*2d9b0*/  @P1 IMAD.MOV.U32 R7, RZ, RZ, R22 ;  /* 0x000000ffff071224 */ /* 0x000fca00078e0016 */
[----:B------:R4:W3:Y:S02]  /*2d9c0*/  @P1 LDG.E.U16 R9, desc[UR60][R6.64] ;  /* 0x0000003c06091981 */ /* 0x0008e4000c1e1500 */
[----:B----4-:R-:W-:Y:S02]  /*2d9d0*/  @P1 IMAD.MOV.U32 R6, RZ, RZ, R12 ;  /* 0x000000ffff061224 */ /* 0x010fe400078e000c */
[----:B------:R-:W-:Y:S04]  /*2d9e0*/  STL [R1+0x787c], R11 ;  /* 0x00787c0b01007387 */ /* 0x000fe80000100800 */
[----:B------:R-:W4:Y:S04]  /*2d9f0*/  LDL R28, [R1+0x1de0] ;  /* 0x001de000011c7983 */ /* 0x000f280000100800 */
[----:B------:R-:W4:Y:S04]  /*2da00*/  LDL R3, [R1+0x1de4] ;  /* 0x001de40001037983 */ /* 0x000f280000100800 */
[----:B--2---:R0:W-:Y:S04]  /*2da10*/  STL [R1+0x7838], R10 ;  /* 0x0078380a01007387 */ /* 0x0041e80000100800 */
[----:B------:R-:W2:Y:S04]  /*2da20*/  LDL R27, [R1+0x1fa0] ;  /* 0x001fa000011b7983 */ /* 0x000ea80000100800 */
[----:B------:R-:W2:Y:S04]  /*2da30*/  LDL R25, [R1+0x1fa4] ;  /* 0x001fa40001197983 */ /* 0x000ea80000100800 */
[----:B------:R-:W2:Y:S04]  /*2da40*/  LDL R22, [R1+0x1ed8] ;  /* 0x001ed80001167983 */ /* 0x000ea80000100800 */
[----:B------:R-:W2:Y:S01]  /*2da50*/  LDL R19, [R1+0x1edc] ;  /* 0x001edc0001137983 */ /* 0x000ea20000100800 */
[----:B------:R-:W-:-:S05]  /*2da60*/  @P1 IMAD.MOV.U32 R7, RZ, RZ, R15 ;  /* 0x000000ffff071224 */ /* 0x000fca00078e000f */
[----:B------:R4:W2:Y:S04]  /*2da70*/  @P1 LDG.E.U16 R8, desc[UR60][R6.64] ;  /* 0x0000003c06081981 */ /* 0x0008a8000c1e1500 */
[----:B---3--:R-:W-:Y:S04]  /*2da80*/  STL [R1+0x783c], R9 ;  /* 0x00783c0901007387 */ /* 0x008fe80000100800 */
[----:B------:R-:W3:Y:S04]  /*2da90*/  LDL R15, [R1+0x1ed0] ;  /* 0x001ed000010f7983 */ /* 0x000ee80000100800 */
[----:B------:R-:W3:Y:S01]  /*2daa0*/  LDL R12, [R1+0x1ed4] ;  /* 0x001ed400010c7983 */ /* 0x000ee20000100800 */
[----:B------:R-:W-:-:S02]  /*2dab0*/  PRMT R24, RZ, 0x7610, R24 ;  /* 0x00007610ff187816 */ /* 0x000fc40000000018 */
[----:B------:R-:W-:Y:S01]  /*2dac0*/  PRMT R16, RZ, 0x7610, R16 ;  /* 0x00007610ff107816 */ /* 0x000fe20000000010 */
[----:B----4-:R-:W-:Y:S02]  /*2dad0*/  @P1 IMAD.MOV.U32 R7, RZ, RZ, R28 ;  /* 0x000000ffff071224 */ /* 0x010fe400078e001c */
[----:B------:R-:W-:-:S05]  /*2dae0*/  @P1 IMAD.MOV.U32 R6, RZ, RZ, R3 ;  /* 0x000000ffff061224 */ /* 0x000fca00078e0003 */
[----:B------:R2:W4:Y:S01]  /*2daf0*/  @P1 LDG.E.U16 R5, desc[UR60][R6.64] ;  /* 0x0000003c06051981 */ /* 0x000522000c1e1500 */
[----:B------:R-:W-:Y:S01]  /*2db00*/  ISETP.GT.AND P1, PT, R4, 0x36, PT ;  /* 0x000000360400780c */ /* 0x000fe20003f24270 */
[----:B--2---:R-:W-:Y:S02]  /*2db10*/  @P0 IMAD.MOV.U32 R7, RZ, RZ, R27 ;  /* 0x000000ffff070224 */ /* 0x004fe400078e001b */
[----:B------:R-:W-:-:S05]  /*2db20*/  @P0 IMAD.MOV.U32 R6, RZ, RZ, R25 ;  /* 0x000000ffff060224 */ /* 0x000fca00078e0019 */
[----:B------:R1:W2:Y:S05]  /*2db30*/  @P0 LDG.E.U16 R24, desc[UR60][R6.64] ;  /* 0x0000003c06180981 */ /* 0x0002aa000c1e1500 */
[----:B-1----:R-:W-:Y:S02]  /*2db40*/  @P1 IMAD.MOV.U32 R6, RZ, RZ, R19 ;  /* 0x000000ffff061224 */ /* 0x002fe400078e0013 */
[----:B------:R-:W-:-:S05]  /*2db50*/  @P1 IMAD.MOV.U32 R7, RZ, RZ, R22 ;  /* 0x000000ffff071224 */ /* 0x000fca00078e0016 */
[----:B------:R3:W2:Y:S04]  /*2db60*/  @P1 LDG.E.U16 R16, desc[UR60][R6.64] ;  /* 0x0000003c06101981 */ /* 0x0006a8000c1e1500 */
[----:B------:R-:W-:Y:S04]  /*2db70*/  STL [R1+0x7840], R8 ;  /* 0x0078400801007387 */ /* 0x000fe80000100800 */
[----:B0-----:R-:W2:Y:S04]  /*2db80*/  LDL R10, [R1+0x1ec8] ;  /* 0x001ec800010a7983 */ /* 0x001ea80000100800 */
[----:B------:R-:W2:Y:S01]  /*2db90*/  LDL R3, [R1+0x1ecc] ;  /* 0x001ecc0001037983 */ /* 0x000ea20000100800 */
[----:B---3--:R-:W-:-:S02]  /*2dba0*/  @P1 IMAD.MOV.U32 R6, RZ, RZ, R12 ;  /* 0x000000ffff061224 */ /* 0x008fc400078e000c */
[----:B------:R-:W-:Y:S01]  /*2dbb0*/  @P1 IMAD.MOV.U32 R7, RZ, RZ, R15 ;  /* 0x000000ffff071224 */ /* 0x000fe200078e000f */
[----:B----4-:R0:W-:Y:S04]  /*2dbc0*/  STL [R1+0x7844], R5 ;  /* 0x0078440501007387 */ /* 0x0101e80000100800 */
[----:B------:R-:W3:Y:S04]  /*2dbd0*/  LDL R28, [R1+0x1ec0] ;  /* 0x001ec000011c7983 */ /* 0x000ee80000100800 */
[----:B------:R-:W4:Y:S04]  /*2dbe0*/  LDL R27, [R1+0x1ec4] ;  /* 0x001ec400011b7983 */ /* 0x000f280000100800 */
[----:B------:R-:W3:Y:S01]  /*2dbf0*/  LDL R25, [R1+0x1eb8] ;  /* 0x001eb80001197983 */ /* 0x000ee20000100800 */
[----:B0-----:R-:W-:-:S06]  /*2dc00*/  PRMT R5, RZ, 0x7610, R5 ;  /* 0x00007610ff057816 */ /* 0x001fcc0000000005 */
[----:B------:R0:W3:Y:S04]  /*2dc10*/  @P1 LDG.E.U16 R5, desc[UR60][R6.64] ;  /* 0x0000003c06051981 */ /* 0x0000e8000c1e1500 */
[----:B--2---:R1:W-:Y:S04]  /*2dc20*/  STL [R1+0x2c8], R24 ;  /* 0x0002c81801007387 */ /* 0x0043e80000100800 */
[----:B------:R-:W2:Y:S04]  /*2dc30*/  LDL R22, [R1+0x1eb0] ;  /* 0x001eb00001167983 */ /* 0x000ea80000100800 */
[----:B------:R-:W2:Y:S04]  /*2dc40*/  LDL R19, [R1+0x1eb4] ;  /* 0x001eb40001137983 */ /* 0x000ea80000100800 */
[----:B-1----:R-:W2:Y:S04]  /*2dc50*/  LDL R24, [R1+0x1ebc] ;  /* 0x001ebc0001187983 */ /* 0x002ea80000100800 */
[----:B------:R1:W-:Y:S04]  /*2dc60*/  STL [R1+0x2c0], R16 ;  /* 0x0002c01001007387 */ /* 0x0003e80000100800 */
[----:B------:R-:W2:Y:S01]  /*2dc70*/  LDL R15, [R1+0x1eac] ;  /* 0x001eac00010f7983 */ /* 0x000ea20000100800 */
[----:B0-----:R-:W-:-:S03]  /*2dc80*/  @P1 IMAD.MOV.U32 R7, RZ, RZ, R10 ;  /* 0x000000ffff071224 */ /* 0x001fc600078e000a */
[----:B------:R-:W2:Y:S04]  /*2dc90*/  LDL R12, [R1+0x1ea0] ;  /* 0x001ea000010c7983 */ /* 0x000ea80000100800 */
[----:B------:R-:W2:Y:S04]  /*2dca0*/  LDL R10, [R1+0x1ea4] ;  /* 0x001ea400010a7983 */ /* 0x000ea80000100800 */
[----:B-1----:R-:W2:Y:S01]  /*2dcb0*/  LDL R16, [R1+0x1ea8] ;  /* 0x001ea80001107983 */ /* 0x002ea20000100800 */
[----:B------:R-:W-:Y:S01]  /*2dcc0*/  @P1 IMAD.MOV.U32 R6, RZ, RZ, R3 ;  /* 0x000000ffff061224 */ /* 0x000fe200078e0003 */
[----:B------:R-:W-:-:S02]  /*2dcd0*/  ISETP.GT.AND P0, PT, R4, 0x37, PT ;  /* 0x000000370400780c */ /* 0x000fc40003f04270 */
[----:B------:R-:W-:Y:S02]  /*2dce0*/  PRMT R26, RZ, 0x7610, R26 ;  /* 0x00007610ff1a7816 */ /* 0x000fe4000000001a */
[----:B------:R4:W2:Y:S01]  /*2dcf0*/  @P1 LDG.E.U16 R29, desc[UR60][R6.64] ;  /* 0x0000003c061d1981 */ /* 0x0008a2000c1e1500 */
[----:B------:R-:W-:Y:S02]  /*2dd00*/  PRMT R23, RZ, 0x7610, R23 ;  /* 0x00007610ff177816 */ /* 0x000fe40000000017 */
[----:B------:R-:W-:Y:S02]  /*2dd10*/  PRMT R18, RZ, 0x7610, R18 ;  /* 0x00007610ff127816 */ /* 0x000fe40000000012 */
[----:B------:R-:W-:Y:S02]  /*2dd20*/  PRMT R13, RZ, 0x7610, R13 ;  /* 0x00007610ff0d7816 */ /* 0x000fe4000000000d */
[----:B------:R-:W-:Y:S01]  /*2dd30*/  PRMT R9, RZ, 0x7610, R9 ;  /* 0x00007610ff097816 */ /* 0x000fe20000000009 */
[----:B---3--:R0:W-:Y:S04]  /*2dd40*/  STL [R1+0x2b8], R5 ;  /* 0x0002b80501007387 */ /* 0x0081e80000100800 */
[----:B------:R-:W3:Y:S04]  /*2dd50*/  LDL R3, [R1+0x1ddc] ;  /* 0x001ddc0001037983 */ /* 0x000ee80000100800 */
[----:B0-----:R-:W3:Y:S01]  /*2dd60*/  LDL R5, [R1+0x1dd8] ;  /* 0x001dd80001057983 */ /* 0x001ee20000100800 */
[----:B----4-:R-:W-:-:S02]  /*2dd70*/  @P1 IMAD.MOV.U32 R6, RZ, RZ, R27 ;  /* 0x000000ffff061224 */ /* 0x010fc400078e001b */
[----:B------:R-:W-:-:S05]  /*2dd80*/  @P1 IMAD.MOV.U32 R7, RZ, RZ, R28 ;  /* 0x000000ffff071224 */ /* 0x000fca00078e001c */
[----:B------:R2:W4:Y:S02]  /*2dd90*/  @P1 LDG.E.U16 R26, desc[UR60][R6.64] ;  /* 0x0000003c061a1981 */ /* 0x000524000c1e1500 */
[----:B--2---:R-:W-:Y:S02]  /*2dda0*/  @P0 IMAD.MOV.U32 R6, RZ, RZ, R24 ;  /* 0x000000ffff060224 */ /* 0x004fe400078e0018 */
[----:B------:R-:W-:-:S05]  /*2ddb0*/  @P0 IMAD.MOV.U32 R7, RZ, RZ, R25 ;  /* 0x000000ffff070224 */ /* 0x000fca00078e0019 */
[----:B------:R0:W2:Y:S02]  /*2ddc0*/  @P0 LDG.E.U16 R23, desc[UR60][R6.64] ;  /* 0x0000003c06170981 */ /* 0x0000a4000c1e1500 */
[----:B0-----:R-:W-:Y:S02]  /*2ddd0*/  @P0 IMAD.MOV.U32 R6, RZ, RZ, R19 ;  /* 0x000000ffff060224 */ /* 0x001fe400078e0013 */
[----:B------:R-:W-:-:S05]  /*2dde0*/  @P0 IMAD.MOV.U32 R7, RZ, RZ, R22 ;  /* 0x000000ffff070224 */ /* 0x000fca00078e0016 */
[----:B------:R0:W2:Y:S02]  /*2ddf0*/  @P0 LDG.E.U16 R18, desc[UR60][R6.64] ;  /* 0x0000003c06120981 */ /* 0x0000a4000c1e1500 */
[----:B0-----:R-:W-:Y:S02]  /*2de00*/  @P0 IMAD.MOV.U32 R6, RZ, RZ, R15 ;  /* 0x000000ffff060224 */ /* 0x001fe400078e000f */
[----:B------:R-:W-:-:S05]  /*2de10*/  @P0 IMAD.MOV.U32 R7, RZ, RZ, R16 ;  /* 0x000000ffff070224 */ /* 0x000fca00078e0010 */
[----:B------:R0:W2:Y:S02]  /*2de20*/  @P0 LDG.E.U16 R13, desc[UR60][R6.64] ;  /* 0x0000003c060d0981 */ /* 0x0000a4000c1e1500 */
[----:B0-----:R-:W-:Y:S02]  /*2de30*/  @P0 IMAD.MOV.U32 R6, RZ, RZ, R10 ;  /* 0x000000ffff060224 */ /* 0x001fe400078e000a */
[----:B------:R-:W-:Y:S01]  /*2de40*/  @P0 IMAD.MOV.U32 R7, RZ, RZ, R12 ;  /* 0x000000ffff070224 */ /* 0x000fe200078e000c */
[----:B------:R-:W-:Y:S01]  /*2de50*/  ISETP.GT.AND P1, PT, R4, 0x3e, PT ;  /* 0x0000003e0400780c */ /* 0x000fe20003f24270 */
[----:B------:R-:W2:Y:S04]  /*2de60*/  LDL R10, [R1+0x1dd0] ;  /* 0x001dd000010a7983 */ /* 0x000ea80000100800 */
[----:B------:R3:W2:Y:S08]  /*2de70*/  @P0 LDG.E.U16 R9, desc[UR60][R6.64] ;  /* 0x0000003c06090981 */ /* 0x0006b0000c1e1500 */
[----:B---3--:R-:W-:-:S02]  /*2de80*/  @P1 IMAD.MOV.U32 R6, RZ, RZ, R3 ;  /* 0x000000ffff061224 */ /* 0x008fc400078e0003 */
[----:B------:R-:W-:-:S05]  /*2de90*/  @P1 IMAD.MOV.U32 R7, RZ, RZ, R5 ;  /* 0x000000ffff071224 */ /* 0x000fca00078e0005 */
[----:B------:R0:W3:Y:S04]  /*2dea0*/  @P1 LDG.E.U16 R0, desc[UR60][R6.64] ;  /* 0x0000003c06001981 */ /* 0x0000e8000c1e1500 */
[----:B--2---:R1:W-:Y:S04]  /*2deb0*/  STL [R1+0x298], R9 ;  /* 0x0002980901007387 */ /* 0x0043e80000100800 */
[----:B------:R-:W2:Y:S04]  /*2dec0*/  LDL R5, [R1+0x1dc8] ;  /* 0x001dc80001057983 */ /* 0x000ea80000100800 */
[----:B------:R-:W2:Y:S04]  /*2ded0*/  LDL R3, [R1+0x1dcc] ;  /* 0x001dcc0001037983 */ /* 0x000ea80000100800 */
[----:B------:R-:W2:Y:S04]  /*2dee0*/  LDL R19, [R1+0x1dc0] ;  /* 0x001dc00001137983 */ /* 0x000ea80000100800 */
[----:B-1----:R-:W2:Y:S04]  /*2def0*/  LDL R9, [R1+0x1dd4] ;  /* 0x001dd40001097983 */ /* 0x002ea80000100800 */
[----:B------:R1:W-:Y:S04]  /*2df00*/  STL [R1+0x2a4], R18 ;  /* 0x0002a41201007387 */ /* 0x0003e80000100800 */
[----:B------:R-:W2:Y:S04]  /*2df10*/  LDL R16, [R1+0x1db8] ;  /* 0x001db80001107983 */ /* 0x000ea80000100800 */
[----:B------:R-:W2:Y:S04]  /*2df20*/  LDL R15, [R1+0x1dbc] ;  /* 0x001dbc00010f7983 */ /* 0x000ea80000100800 */
[----:B-1----:R-:W2:Y:S01]  /*2df30*/  LDL R18, [R1+0x1dc4] ;  /* 0x001dc40001127983 */ /* 0x002ea20000100800 */
[----:B------:R-:W-:Y:S01]  /*2df40*/  PRMT R21, RZ, 0x7610, R21 ;  /* 0x00007610ff157816 */ /* 0x000fe20000000015 */
[----:B0-----:R-:W-:-:S02]  /*2df50*/  @P1 IMAD.MOV.U32 R7, RZ, RZ, R10 ;  /* 0x000000ffff071224 */ /* 0x001fc400078e000a */
[----:B---3--:R-:W-:Y:S04]  /*2df60*/  STL [R1+0x770c], R0 ;  /* 0x00770c0001007387 */ /* 0x008fe80000100800 */
[----:B------:R-:W-:Y:S04]  /*2df70*/  STL [R1+0x2b0], R29 ;  /* 0x0002b01d01007387 */ /* 0x000fe80000100800 */
[----:B------:R-:W-:Y:S04]  /*2df80*/  STL [R1+0x7714], R0 ;  /* 0x0077140001007387 */ /* 0x000fe80000100800 */
[----:B------:R-:W-:Y:S04]  /*2df90*/  STL [R1+0x771c], R0 ;  /* 0x00771c0001007387 */ /* 0x000fe80000100800 */
[----:B------:R-:W-:Y:S04]  /*2dfa0*/  STL [R1+0x7724], R0 ;  /* 0x0077240001007387 */ /* 0x000fe80000100800 */
[----:B------:R-:W-:Y:S04]  /*2dfb0*/  STL [R1+0x772c], R0 ;  /* 0x00772c0001007387 */ /* 0x000fe80000100800 */
[----:B----4-:R-:W-:Y:S04]  /*2dfc0*/  STL [R1+0x2ac], R26 ;  /* 0x0002ac1a01007387 */ /* 0x010fe80000100800 */
        /* <DEDUP_REMOVED lines=29> */
[----:B0-----:R-:W3:Y:S04]  /*2e1a0*/  LDL R13, [R1+0x1db0] ;  /* 0x001db000010d7983 */ /* 0x001ee80000100800 */
[----:B------:R-:W4:Y:S04]  /*2e1b0*/  LDL R12, [R1+0x1db4] ;  /* 0x001db400010c7983 */ /* 0x000f280000100800 */
[----:B------:R-:W4:Y:S01]  /*2e1c0*/  LDL R10, [R1+0x1da8] ;  /* 0x001da800010a7983 */ /* 0x000f220000100800 */
[----:B--2---:R-:W-:-:S03]  /*2e1d0*/  @P1 IMAD.MOV.U32 R6, RZ, RZ, R9 ;  /* 0x000000ffff061224 */ /* 0x004fc600078e0009 */
[----:B------:R-:W2:Y:S04]  /*2e1e0*/  LDL R9, [R1+0x1dac] ;  /* 0x001dac0001097983 */ /* 0x000ea80000100800 */
[----:B------:R0:W2:Y:S02]  /*2e1f0*/  @P1 LDG.E.U16 R21, desc[UR60][R6.64] ;  /* 0x0000003c06151981 */ /* 0x0000a4000c1e1500 */
[----:B0-----:R-:W-:Y:S02]  /*2e200*/  @P1 IMAD.MOV.U32 R6, RZ, RZ, R3 ;  /* 0x000000ffff061224 */ /* 0x001fe400078e0003 */
[----:B------:R-:W-:Y:S01]  /*2e210*/  @P1 IMAD.MOV.U32 R7, RZ, RZ, R5 ;  /* 0x000000ffff071224 */ /* 0x000fe200078e0005 */
[----:B------:R-:W2:Y:S04]  /*2e220*/  LDL R3, [R1+0x1da4] ;  /* 0x001da40001037983 */ /* 0x000ea80000100800 */
[----:B------:R-:W2:Y:S01]  /*2e230*/  LDL R5, [R1+0x1da0] ;  /* 0x001da00001057983 */ /* 0x000ea20000100800 */
[----:B------:R-:W-:-:S02]  /*2e240*/  PRMT R20, RZ, 0x7610, R20 ;  /* 0x00007610ff147816 */ /* 0x000fc40000000014 */
[----:B------:R-:W-:Y:S02]  /*2e250*/  ISETP.GT.AND P0, PT, R4, 0x3f, PT ;  /* 0x0000003f0400780c */ /* 0x000fe40003f04270 */
[----:B------:R-:W-:Y:S02]  /*2e260*/  PRMT R17, RZ, 0x7610, R17 ;  /* 0x00007610ff117816 */ /* 0x000fe40000000011 */
[----:B------:R0:W2:Y:S01]  /*2e270*/  @P1 LDG.E.U16 R20, desc[UR60][R6.64] ;  /* 0x0000003c06141981 */ /* 0x0000a2000c1e1500 */
[----:B------:R-:W-:Y:S01]  /*2e280*/  PRMT R14, RZ, 0x7610, R14 ;  /* 0x00007610ff0e7816 */ /* 0x000fe2000000000e */
[----:B0-----:R-:W-:Y:S02]  /*2e290*/  @P1 IMAD.MOV.U32 R6, RZ, RZ, R18 ;  /* 0x000000ffff061224 */ /* 0x001fe400078e0012 */
[----:B------:R-:W-:-:S05]  /*2e2a0*/  @P1 IMAD.MOV.U32 R7, RZ, RZ, R19 ;  /* 0x000000ffff071224 */ /* 0x000fca00078e0013 */
[----:B------:R0:W2:Y:S01]  /*2e2b0*/  @P1 LDG.E.U16 R17, desc[UR60][R6.64] ;  /* 0x0000003c06111981 */ /* 0x0000a2000c1e1500 */
[----:B------:R-:W-:Y:S01]  /*2e2c0*/  PRMT R11, RZ, 0x7610, R11 ;  /* 0x00007610ff0b7816 */ /* 0x000fe2000000000b */
[----:B0-----:R-:W-:Y:S02]  /*2e2d0*/  @P0 IMAD.MOV.U32 R6, RZ, RZ, R15 ;  /* 0x000000ffff060224 */ /* 0x001fe400078e000f */
[----:B------:R-:W-:-:S05]  /*2e2e0*/  @P0 IMAD.MOV.U32 R7, RZ, RZ, R16 ;  /* 0x000000ffff070224 */ /* 0x000fca00078e0010 */
[----:B------:R3:W2:Y:S01]  /*2e2f0*/  @P0 LDG.E.U16 R14, desc[UR60][R6.64] ;  /* 0x0000003c060e0981 */ /* 0x0006a2000c1e1500 */
[----:B------:R-:W-:Y:S02]  /*2e300*/  PRMT R8, RZ, 0x7610, R8 ;  /* 0x00007610ff087816 */ /* 0x000fe40000000008 */
[----:B-1----:R-:W-:Y:S01]  /*2e310*/  PRMT R0, RZ, 0x7610, R0 ;  /* 0x00007610ff007816 */ /* 0x002fe20000000000 */
[----:B---3--:R-:W-:Y:S02]  /*2e320*/  @P0 IMAD.MOV.U32 R7, RZ, RZ, R13 ;  /* 0x000000ffff070224 */ /* 0x008fe400078e000d */
[----:B----4-:R-:W-:-:S05]  /*2e330*/  @P0 IMAD.MOV.U32 R6, RZ, RZ, R12 ;  /* 0x000000ffff060224 */ /* 0x010fca00078e000c */
[----:B------:R0:W3:Y:S02]  /*2e340*/  @P0 LDG.E.U16 R11, desc[UR60][R6.64] ;  /* 0x0000003c060b0981 */ /* 0x0000e4000c1e1500 */
[----:B0-----:R-:W-:Y:S02]  /*2e350*/  @P0 IMAD.MOV.U32 R7, RZ, RZ, R10 ;  /* 0x000000ffff070224 */ /* 0x001fe400078e000a */
[----:B--2---:R-:W-:-:S05]  /*2e360*/  @P0 IMAD.MOV.U32 R6, RZ, RZ, R9 ;  /* 0x000000ffff060224 */ /* 0x004fca00078e0009 */
[----:B------:R0:W2:Y:S02]  /*2e370*/  @P0 LDG.E.U16 R8, desc[UR60][R6.64] ;  /* 0x0000003c06080981 */ /* 0x0000a4000c1e1500 */
[----:B0-----:R-:W-:Y:S02]  /*2e380*/  @P0 IMAD.MOV.U32 R6, RZ, RZ, R3 ;  /* 0x000000ffff060224 */ /* 0x001fe400078e0003 */
[----:B------:R-:W-:-:S05]  /*2e390*/  @P0 IMAD.MOV.U32 R7, RZ, RZ, R5 ;  /* 0x000000ffff070224 */ /* 0x000fca00078e0005 */
[----:B------:R-:W4:Y:S01]  /*2e3a0*/  @P0 LDG.E.U16 R0, desc[UR60][R6.64] ;  /* 0x0000003c06000981 */ /* 0x000f22000c1e1500 */
[----:B------:R-:W0:Y:S01]  /*2e3b0*/  S2R R29, SR_TID.X ;  /* 0x00000000001d7919 */ /* 0x000e220000002100 */
[----:B------:R-:W-:Y:S06]  /*2e3c0*/  BAR.SYNC.DEFER_BLOCKING 0x0 ;  /* 0x0000000000007b1d */ /* 0x000fec0000010000 */
[----:B----4-:R0:W-:Y:S02]  /*2e3d0*/  STL [R1+0x258], R0 ;  /* 0x0002580001007387 */ /* 0x0101e40000100800 */
[----:B0-----:R-:W-:-:S02]  /*2e3e0*/  LOP3.LUT R0, R29, 0x3f, RZ, 0xc0, !PT ;  /* 0x0000003f1d007812 */ /* 0x001fc400078ec0ff */
[----:B------:R-:W4:Y:S04]  /*2e3f0*/  LDL.LU R29, [R1+0x32c] ;  /* 0x00032c00011d7983 */ /* 0x000f280000300800 */
[----:B------:R-:W4:Y:S04]  /*2e400*/  LDL.LU R5, [R1+0x294] ;  /* 0x0002940001057983 */ /* 0x000f280000300800 */
[----:B--2---:R0:W-:Y:S04]  /*2e410*/  STL [R1+0x260], R8 ;  /* 0x0002600801007387 */ /* 0x0041e80000100800 */
[----:B0-----:R-:W2:Y:S04]  /*2e420*/  LDL.LU R8, [R1+0x28c] ;  /* 0x00028c0001087983 */ /* 0x001ea80000300800 */
[----:B------:R-:W2:Y:S04]  /*2e430*/  LDL.LU R9, [R1+0x284] ;  /* 0x0002840001097983 */ /* 0x000ea80000300800 */
[----:B------:R-:W2:Y:S04]  /*2e440*/  LDL.LU R10, [R1+0x1f8] ;  /* 0x0001f800010a7983 */ /* 0x000ea80000300800 */
[----:B---3--:R0:W-:Y:S04]  /*2e450*/  STL [R1+0x268], R11 ;  /* 0x0002680b01007387 */ /* 0x0081e80000100800 */
[----:B------:R-:W-:Y:S04]  /*2e460*/  STL [R1+0x288], R21 ;  /* 0x0002881501007387 */ /* 0x000fe80000100800 */
[----:B0-----:R-:W3:Y:S04]  /*2e470*/  LDL.LU R11, [R1+0x1f4] ;  /* 0x0001f400010b7983 */ /* 0x001ee80000300800 */
[----:B------:R-:W2:Y:S04]  /*2e480*/  LDL.LU R12, [R1+0x1f0] ;  /* 0x0001f000010c7983 */ /* 0x000ea80000300800 */
[----:B------:R-:W2:Y:S04]  /*2e490*/  LDL.LU R13, [R1+0x1ec] ;  /* 0x0001ec00010d7983 */ /* 0x000ea80000300800 */
[----:B------:R0:W-:Y:S04]  /*2e4a0*/  STL [R1+0x270], R14 ;  /* 0x0002700e01007387 */ /* 0x0001e80000100800 */
[----:B0-----:R-:W2:Y:S04]  /*2e4b0*/  LDL.LU R14, [R1+0x198] ;  /* 0x00019800010e7983 */ /* 0x001ea80000300800 */
[----:B------:R-:W-:Y:S04]  /*2e4c0*/  STL [R1+0x280], R20 ;  /* 0x0002801401007387 */ /* 0x000fe80000100800 */
[----:B------:R-:W2:Y:S04]  /*2e4d0*/  LDL.LU R15, [R1+0x194] ;  /* 0x00019400010f7983 */ /* 0x000ea80000300800 */
[----:B------:R-:W2:Y:S04]  /*2e4e0*/  LDL.LU R16, [R1+0x190] ;  /* 0x0001900001107983 */ /* 0x000ea80000300800 */
[----:B------:R0:W-:Y:S04]  /*2e4f0*/  STL [R1+0x278], R17 ;  /* 0x0002781101007387 */ /* 0x0001e80000100800 */
[----:B0-----:R-:W2:Y:S04]  /*2e500*/  LDL.LU R17, [R1+0x18c] ;  /* 0x00018c0001117983 */ /* 0x001ea80000300800 */
[----:B------:R-:W2:Y:S04]  /*2e510*/  LDL.LU R18, [R1+0x138] ;  /* 0x0001380001127983 */ /* 0x000ea80000300800 */
        /* <DEDUP_REMOVED lines=8> */
[----:B------:R-:W3:Y:S04]  /*2e5a0*/  LDL.LU R27, [R1+0x74] ;  /* 0x00007400011b7983 */ /* 0x000ee80000300800 */
[----:B------:R-:W3:Y:S04]  /*2e5b0*/  LDL.LU R3, [R1+0x70] ;  /* 0x0000700001037983 */ /* 0x000ee80000300800 */
[----:B------:R-:W3:Y:S04]  /*2e5c0*/  LDL.LU R28, [R1+0x6c] ;  /* 0x00006c00011c7983 */ /* 0x000ee80000300800 */
[----:B------:R0:W-:Y:S01]  /*2e5d0*/  STL [R1+0x7810], R6 ;  /* 0x0078100601007387 */ /* 0x0001e20000100800 */
[----:B------:R-:W-:-:S03]  /*2e5e0*/  ISETP.GE.AND P0, PT, R0, R4, PT ;  /* 0x000000040000720c */ /* 0x000fc60003f06270 */
[----:B0-----:R-:W3:Y:S04]  /*2e5f0*/  LDL.LU R6, [R1+0x29c] ;  /* 0x00029c0001067983 */ /* 0x001ee80000300800 */
[----:B------:R-:W-:Y:S04]  /*2e600*/  STL [R1+0x7800], R7 ;  /* 0x0078000701007387 */ /* 0x000fe80000100800 */
[----:B------:R0:W-:Y:S04]  /*2e610*/  STL [R1+0x7814], R7 ;  /* 0x0078140701007387 */ /* 0x0001e80000100800 */
[----:B0-----:R-:W3:Y:S04]  /*2e620*/  LDL.LU R7, [R1+0x320] ;  /* 0x0003200001077983 */ /* 0x001ee80000300800 */
[----:B------:R-:W3:Y:S04]  /*2e630*/  LDL.LU R4, [R1+0x324] ;  /* 0x0003240001047983 */ /* 0x000ee80000300800 */
[----:B------:R0:W-:Y:S04]  /*2e640*/  STL [R1+0x7894], R0 ;  /* 0x0078940001007387 */ /* 0x0001e80000100800 */
[----:B0-----:R-:W3:Y:S04]  /*2e650*/  LDL.LU R0, [R1+0x328] ;  /* 0x0003280001007983 */ /* 0x001ee80000300800 */
[----:B----4-:R0:W-:Y:S04]  /*2e660*/  STS.U16 [R2+UR5], R29 ;  /* 0x0000001d02007988 */ /* 0x0101e80008000405 */
[----:B0-----:R-:W4:Y:S04]  /*2e670*/  LDL.LU R29, [R1+0x78c8] ;  /* 0x0078c800011d7983 */ /* 0x001f280000300800 */
[----:B--2---:R0:W-:Y:S04]  /*2e680*/  STS.U16 [R2+UR5+0x6000], R26 ;  /* 0x0060001a02007988 */ /* 0x0041e80008000405 */
[----:B0-----:R-:W2:Y:S04]  /*2e690*/  LDL.LU R26, [R1+0x31c] ;  /* 0x00031c00011a7983 */ /* 0x001ea80000300800 */
[----:B--2---:R0:W-:Y:S04]  /*2e6a0*/  STL [R1+0x78bc], R26 ;  /* 0x0078bc1a01007387 */ /* 0x0041e80000100800 */
[----:B0-----:R-:W2:Y:S04]  /*2e6b0*/  LDL.LU R26, [R1+0xc] ;  /* 0x00000c00011a7983 */ /* 0x001ea80000300800 */
[----:B--2---:R0:W-:Y:S04]  /*2e6c0*/  STL [R1+0x78c0], R26 ;  /* 0x0078c01a01007387 */ /* 0x0041e80000100800 */
[----:B0-----:R-:W2:Y:S04]  /*2e6d0*/  LDL.LU R26, [R1+0x10] ;  /* 0x00001000011a7983 */ /* 0x001ea80000300800 */
[----:B---3--:R-:W-:Y:S04]  /*2e6e0*/  STS.U16 [R2+UR5+0x6080], R27 ;  /* 0x0060801b02007988 */ /* 0x008fe80008000405 */
[----:B------:R-:W-:Y:S04]  /*2e6f0*/  STS.U16 [R2+UR5+0x6100], R3 ;  /* 0x0061000302007988 */ /* 0x000fe80008000405 */
        /* <DEDUP_REMOVED lines=11> */
[----:B--2---:R0:W-:Y:S04]  /*2e7b0*/  STL [R1+0x78c4], R26 ;  /* 0x0078c41a01007387 */ /* 0x0041e80000100800 */
[----:B0-----:R-:W2:Y:S04]  /*2e7c0*/  LDL.LU R26, [R1+0x14] ;  /* 0x00001400011a7983 */ /* 0x001ea80000300800 */
        /* <DEDUP_REMOVED lines=12> */
[----:B------:R0:W-:Y:S04]  /*2e890*/  STS.U16 [R2+UR5+0x2180], R13 ;  /* 0x0021800d02007988 */ /* 0x0001e80008000405 */
[----:B------:R-:W3:Y:S04]  /*2e8a0*/  LDL.LU R12, [R1+0x180] ;  /* 0x00018000010c7983 */ /* 0x000ee80000300800 */
[----:B------:R1:W-:Y:S04]  /*2e8b0*/  STS.U16 [R2+UR5+0x3000], R14 ;  /* 0x0030000e02007988 */ /* 0x0003e80008000405 */
[----:B------:R0:W-:Y:S04]  /*2e8c0*/  STS.U16 [R2+UR5+0x3080], R15 ;  /* 0x0030800f02007988 */ /* 0x0001e80008000405 */
[----:B------:R0:W-:Y:S04]  /*2e8d0*/  STS.U16 [R2+UR5+0x3100], R16 ;  /* 0x0031001002007988 */ /* 0x0001e80008000405 */
[----:B------:R1:W-:Y:S04]  /*2e8e0*/  STS.U16 [R2+UR5+0x3180], R17 ;  /* 0x0031801102007988 */ /* 0x0003e80008000405 */
[----:B------:R4:W-:Y:S04]  /*2e8f0*/  STS.U16 [R2+UR5+0x4000], R18 ;  /* 0x0040001202007988 */ /* 0x0009e80008000405 */
[----:B0-----:R-:W3:Y:S04]  /*2e900*/  LDL.LU R13, [R1+0x17c] ;  /* 0x00017c00010d7983 */ /* 0x001ee80000300800 */
[----:B-1----:R-:W3:Y:S04]  /*2e910*/  LDL.LU R14, [R1+0x128] ;  /* 0x00012800010e7983 */ /* 0x002ee80000300800 */
[----:B------:R-:W3:Y:S04]  /*2e920*/  LDL.LU R15, [R1+0x124] ;  /* 0x00012400010f7983 */ /* 0x000ee80000300800 */
[----:B------:R-:W3:Y:S04]  /*2e930*/  LDL.LU R16, [R1+0x120] ;  /* 0x0001200001107983 */ /* 0x000ee80000300800 */
[----:B------:R-:W3:Y:S04]  /*2e940*/  LDL.LU R17, [R1+0x11c] ;  /* 0x00011c0001117983 */ /* 0x000ee80000300800 */
[----:B------:R0:W-:Y:S04]  /*2e950*/  STS.U16 [R2+UR5+0x4080], R19 ;  /* 0x0040801302007988 */ /* 0x0001e80008000405 */
[----:B----4-:R-:W4:Y:S04]  /*2e960*/  LDL.LU R18, [R1+0xc8] ;  /* 0x0000c80001127983 */ /* 0x010f280000300800 */
        /* <DEDUP_REMOVED lines=11> */
[----:B------:R-:W3:Y:S04]  /*2ea20*/  LDL.LU R25, [R1+0x60] ;  /* 0x0000600001197983 */ /* 0x000ee80000300800 */
[----:B0-----:R-:W3:Y:S04]  /*2ea30*/  LDL.LU R29, [R1+0x5c] ;  /* 0x00005c00011d7983 */ /* 0x001ee80000300800 */
[----:B--2---:R0:W-:Y:S04]  /*2ea40*/  STS.U16 [R2+UR5+0x7080], R26 ;  /* 0x0070801a02007988 */ /* 0x0041e80008000405 */
[----:B0-----:R-:W2:Y:S04]  /*2ea50*/  LDL.LU R26, [R1+0x78c4] ;  /* 0x0078c400011a7983 */ /* 0x001ea80000300800 */
[----:B--2---:R0:W-:Y:S04]  /*2ea60*/  STS.U16 [R2+UR5+0x7100], R26 ;  /* 0x0071001a02007988 */ /* 0x0041e80008000405 */
[----:B0-----:R-:W2:Y:S04]  /*2ea70*/  LDL.LU R26, [R1+0x78c0] ;  /* 0x0078c000011a7983 */ /* 0x001ea80000300800 */
[----:B------:R0:W-:Y:S02]  /*2ea80*/  STS.U16 [R2+UR5+0x4180], R21 ;  /* 0x0041801502007988 */ /* 0x0001e40008000405 */
[----:B0-----:R-:W-:-:S02]  /*2ea90*/  LOP3.LUT R21, R2, 0x10, RZ, 0x3c, !PT ;  /* 0x0000001002157812 */ /* 0x001fc400078e3cff */
[----:B--2---:R0:W-:Y:S04]  /*2eaa0*/  STS.U16 [R2+UR5+0x7180], R26 ;  /* 0x0071801a02007988 */ /* 0x0041e80008000405 */
[----:B0-----:R-:W2:Y:S04]  /*2eab0*/  LDL.LU R26, [R1+0x78bc] ;  /* 0x0078bc00011a7983 */ /* 0x001ea80000300800 */
[----:B------:R-:W3:Y:S04]  /*2eac0*/  LDL.LU R2, [R1+0x27c] ;  /* 0x00027c0001027983 */ /* 0x000ee80000300800 */
[----:B--2---:R0:W-:Y:S04]  /*2ead0*/  STS.U16 [R21+UR5+0x200], R26 ;  /* 0x0002001a15007988 */ /* 0x0041e80008000405 */
[----:B---3--:R1:W-:Y:S04]  /*2eae0*/  STS.U16 [R21+UR5+0x280], R27 ;  /* 0x0002801b15007988 */ /* 0x0083e80008000405 */
[----:B------:R2:W-:Y:S04]  /*2eaf0*/  STS.U16 [R21+UR5+0x300], R3 ;  /* 0x0003000315007988 */ /* 0x0005e80008000405 */
[----:B------:R3:W-:Y:S04]  /*2eb00*/  STS.U16 [R21+UR5+0x380], R28 ;  /* 0x0003801c15007988 */ /* 0x0007e80008000405 */
[----:B0-----:R-:W4:Y:S04]  /*2eb10*/  LDL.LU R26, [R1+0x78b8] ;  /* 0x0078b800011a7983 */ /* 0x001f280000300800 */
[----:B-1----:R-:W4:Y:S04]  /*2eb20*/  LDL.LU R27, [R1+0x78b4] ;  /* 0x0078b400011b7983 */ /* 0x002f280000300800 */
[----:B--2---:R-:W2:Y:S04]  /*2eb30*/  LDL.LU R3, [R1+0x78b0] ;  /* 0x0078b00001037983 */ /* 0x004ea80000300800 */
[----:B---3--:R-:W3:Y:S04]  /*2eb40*/  LDL.LU R28, [R1+0x78ac] ;  /* 0x0078ac00011c7983 */ /* 0x008ee80000300800 */
[----:B------:R0:W-:Y:S04]  /*2eb50*/  STS.U16 [R21+UR5+0x1200], R2 ;  /* 0x0012000215007988 */ /* 0x0001e80008000405 */
[----:B------:R-:W-:Y:S04]  /*2eb60*/  STS.U16 [R21+UR5+0x1280], R0 ;  /* 0x0012800015007988 */ /* 0x000fe80008000405 */
[----:B------:R-:W-:Y:S04]  /*2eb70*/  STS.U16 [R21+UR5+0x1300], R4 ;  /* 0x0013000415007988 */ /* 0x000fe80008000405 */
[----:B------:R-:W-:Y:S04]  /*2eb80*/  STS.U16 [R21+UR5+0x1380], R7 ;  /* 0x0013800715007988 */ /* 0x000fe80008000405 */
[----:B------:R-:W-:Y:S04]  /*2eb90*/  STS.U16 [R21+UR5+0x2200], R6 ;  /* 0x0022000615007988 */ /* 0x000fe80008000405 */
[----:B------:R-:W-:Y:S04]  /*2eba0*/  STS.U16 [R21+UR5+0x2280], R5 ;  /* 0x0022800515007988 */ /* 0x000fe80008000405 */
[----:B------:R-:W-:Y:S01]  /*2ebb0*/  STS.U16 [R21+UR5+0x2300], R8 ;  /* 0x0023000815007988 */ /* 0x000fe20008000405 */
[----:B0-----:R-:W0:Y:S03]  /*2ebc0*/  S2R R2, SR_TID.X ;  /* 0x0000000000027919 */ /* 0x001e260000002100 */
        /* <DEDUP_REMOVED lines=9> */
[----:B----4-:R-:W-:Y:S04]  /*2ec60*/  STS.U16 [R21+UR5+0x5200], R18 ;  /* 0x0052001215007988 */ /* 0x010fe80008000405 */
[----:B------:R-:W-:Y:S04]  /*2ec70*/  STS.U16 [R21+UR5+0x5280], R19 ;  /* 0x0052801315007988 */ /* 0x000fe80008000405 */
[----:B------:R-:W-:Y:S04]  /*2ec80*/  STS.U16 [R21+UR5+0x5300], R20 ;  /* 0x0053001415007988 */ /* 0x000fe80008000405 */
[----:B------:R1:W-:Y:S04]  /*2ec90*/  STS.U16 [R21+UR5+0x5380], R22 ;  /* 0x0053801615007988 */ /* 0x0003e80008000405 */
[----:B------:R4:W-:Y:S04]  /*2eca0*/  STS.U16 [R21+UR5+0x6200], R23 ;  /* 0x0062001715007988 */ /* 0x0009e80008000405 */
[----:B------:R0:W-:Y:S04]  /*2ecb0*/  STS.U16 [R21+UR5+0x6280], R24 ;  /* 0x0062801815007988 */ /* 0x0001e80008000405 */
[----:B------:R-:W-:Y:S04]  /*2ecc0*/  STS.U16 [R21+UR5+0x6300], R25 ;  /* 0x0063001915007988 */ /* 0x000fe80008000405 */
[----:B------:R-:W-:Y:S04]  /*2ecd0*/  STS.U16 [R21+UR5+0x6380], R29 ;  /* 0x0063801d15007988 */ /* 0x000fe80008000405 */
[----:B-1----:R-:W2:Y:S04]  /*2ece0*/  LDL.LU R22, [R1+0x30c] ;  /* 0x00030c0001167983 */ /* 0x002ea80000300800 */
[----:B----4-:R-:W4:Y:S04]  /*2ecf0*/  LDL.LU R23, [R1+0x308] ;  /* 0x0003080001177983 */ /* 0x010f280000300800 */
[----:B0-----:R-:W4:Y:S01]  /*2ed00*/  LDL.LU R24, [R1+0x304] ;  /* 0x0003040001187983 */ /* 0x001f220000300800 */
[----:B------:R-:W-:-:S05]  /*2ed10*/  LOP3.LUT R2, R2, 0x3f, RZ, 0xc0, !PT ;  /* 0x0000003f02027812 */ /* 0x000fca00078ec0ff */
[----:B------:R-:W-:-:S05]  /*2ed20*/  IMAD.SHL.U32 R2, R2, 0x2, RZ ;  /* 0x0000000202027824 */ /* 0x000fca00078e00ff */
[----:B------:R-:W-:Y:S01]  /*2ed30*/  LOP3.LUT R0, R2, 0x20, RZ, 0x3c, !PT ;  /* 0x0000002002007812 */ /* 0x000fe200078e3cff */
[----:B---3--:R0:W-:Y:S04]  /*2ed40*/  STS.U16 [R21+UR5+0x7200], R28 ;  /* 0x0072001c15007988 */ /* 0x0081e80008000405 */
[----:B0-----:R-:W3:Y:S04]  /*2ed50*/  LDL.LU R28, [R1+0x300] ;  /* 0x00030000011c7983 */ /* 0x001ee80000300800 */
        /* <DEDUP_REMOVED lines=17> */
[----:B--2---:R0:W-:Y:S04]  /*2ee70*/  STS.U16 [R21+UR5+0x7280], R3 ;  /* 0x0072800315007988 */ /* 0x0041e80008000405 */
[----:B------:R-:W2:Y:S04]  /*2ee80*/  LDL.LU R25, [R1+0x58] ;  /* 0x0000580001197983 */ /* 0x000ea80000300800 */
[----:B------:R-:W-:Y:S04]  /*2ee90*/  STS.U16 [R21+UR5+0x7300], R27 ;  /* 0x0073001b15007988 */ /* 0x000fe80008000405 */
[----:B------:R-:W-:Y:S04]  /*2eea0*/  STS.U16 [R21+UR5+0x7380], R26 ;  /* 0x0073801a15007988 */ /* 0x000fe80008000405 */
[----:B0-----:R-:W2:Y:S04]  /*2eeb0*/  LDL.LU R3, [R1+0x54] ;  /* 0x0000540001037983 */ /* 0x001ea80000300800 */
[----:B------:R-:W2:Y:S04]  /*2eec0*/  LDL.LU R29, [R1+0x50] ;  /* 0x00005000011d7983 */ /* 0x000ea80000300800 */
[----:B------:R-:W2:Y:S04]  /*2eed0*/  LDL.LU R2, [R1+0x25c] ;  /* 0x00025c0001027983 */ /* 0x000ea80000300800 */
[----:B------:R0:W-:Y:S04]  /*2eee0*/  STL [R1+0x7818], R27 ;  /* 0x0078181b01007387 */ /* 0x0001e80000100800 */
[----:B0-----:R-:W2:Y:S04]  /*2eef0*/  LDL.LU R27, [R1+0x250] ;  /* 0x00025000011b7983 */ /* 0x001ea80000300800 */
[----:B------:R-:W2:Y:S04]  /*2ef00*/  LDL.LU R21, [R1+0x78a8] ;  /* 0x0078a80001157983 */ /* 0x000ea80000300800 */
[----:B------:R0:W-:Y:S04]  /*2ef10*/  STL [R1+0x781c], R26 ;  /* 0x00781c1a01007387 */ /* 0x0001e80000100800 */
[----:B0-----:R-:W2:Y:S04]  /*2ef20*/  LDL.LU R26, [R1+0x254] ;  /* 0x00025400011a7983 */ /* 0x001ea80000300800 */
[----:B------:R0:W-:Y:S04]  /*2ef30*/  STS.U16 [R0+UR5+0x400], R22 ;  /* 0x0004001600007988 */ /* 0x0001e80008000405 */
[----:B----4-:R1:W-:Y:S04]  /*2ef40*/  STS.U16 [R0+UR5+0x480], R23 ;  /* 0x0004801700007988 */ /* 0x0103e80008000405 */
[----:B------:R4:W-:Y:S04]  /*2ef50*/  STS.U16 [R0+UR5+0x500], R24 ;  /* 0x0005001800007988 */ /* 0x0009e80008000405 */
[----:B0-----:R-:W2:Y:S04]  /*2ef60*/  LDL.LU R22, [R1+0x78a4] ;  /* 0x0078a40001167983 */ /* 0x001ea80000300800 */
[----:B-1----:R-:W2:Y:S04]  /*2ef70*/  LDL.LU R23, [R1+0x78a0] ;  /* 0x0078a00001177983 */ /* 0x002ea80000300800 */
[----:B----4-:R-:W4:Y:S04]  /*2ef80*/  LDL.LU R24, [R1+0x789c] ;  /* 0x00789c0001187983 */ /* 0x010f280000300800 */
[----:B---3--:R0:W-:Y:S04]  /*2ef90*/  STS.U16 [R0+UR5+0x580], R28 ;  /* 0x0005801c00007988 */ /* 0x0081e80008000405 */
[----:B0-----:R-:W3:Y:S04]  /*2efa0*/  LDL.LU R28, [R1+0x7898] ;  /* 0x00789800011c7983 */ /* 0x001ee80000300800 */
[----:B--2---:R-:W-:Y:S04]  /*2efb0*/  STS.U16 [R0+UR5+0x1400], R2 ;  /* 0x0014000200007988 */ /* 0x004fe80008000405 */
        /* <DEDUP_REMOVED lines=14> */
[----:B------:R0:W-:Y:S04]  /*2f0a0*/  STS.U16 [R0+UR5+0x4580], R16 ;  /* 0x0045801000007988 */ /* 0x0001e80008000405 */
[----:B------:R1:W-:Y:S04]  /*2f0b0*/  STS.U16 [R0+UR5+0x5400], R17 ;  /* 0x0054001100007988 */ /* 0x0003e80008000405 */
[----:B------:R2:W-:Y:S04]  /*2f0c0*/  STS.U16 [R0+UR5+0x5480], R18 ;  /* 0x0054801200007988 */ /* 0x0005e80008000405 */
[----:B------:R0:W-:Y:S04]  /*2f0d0*/  STS.U16 [R0+UR5+0x5500], R19 ;  /* 0x0055001300007988 */ /* 0x0001e80008000405 */
[----:B------:R-:W-:Y:S04]  /*2f0e0*/  STS.U16 [R0+UR5+0x5580], R20 ;  /* 0x0055801400007988 */ /* 0x000fe80008000405 */
[----:B------:R-:W-:Y:S04]  /*2f0f0*/  STS.U16 [R0+UR5+0x6400], R25 ;  /* 0x0064001900007988 */ /* 0x000fe80008000405 */
[----:B------:R-:W-:Y:S04]  /*2f100*/  STS.U16 [R0+UR5+0x6480], R3 ;  /* 0x0064800300007988 */ /* 0x000fe80008000405 */
[----:B------:R2:W-:Y:S04]  /*2f110*/  STS.U16 [R0+UR5+0x6500], R29 ;  /* 0x0065001d00007988 */ /* 0x0005e80008000405 */
[----:B0-----:R-:W3:Y:S04]  /*2f120*/  LDL.LU R16, [R1+0x2fc] ;  /* 0x0002fc0001107983 */ /* 0x001ee80000300800 */
[----:B-1----:R-:W3:Y:S04]  /*2f130*/  LDL.LU R17, [R1+0x2f8] ;  /* 0x0002f80001117983 */ /* 0x002ee80000300800 */
[----:B--2---:R-:W2:Y:S04]  /*2f140*/  LDL.LU R18, [R1+0x2f4] ;  /* 0x0002f40001127983 */ /* 0x004ea80000300800 */
[----:B------:R-:W2:Y:S04]  /*2f150*/  LDL.LU R19, [R1+0x2f0] ;  /* 0x0002f00001137983 */ /* 0x000ea80000300800 */
[----:B------:R-:W2:Y:S01]  /*2f160*/  LDL.LU R29, [R1+0x248] ;  /* 0x00024800011d7983 */ /* 0x000ea20000300800 */
[----:B------:R-:W0:Y:S03]  /*2f170*/  S2R R2, SR_TID.X ;  /* 0x0000000000027919 */ /* 0x000e260000002100 */
        /* <DEDUP_REMOVED lines=17> */
[----:B----4-:R-:W-:Y:S01]  /*2f290*/  STL [R1+0x7820], R24 ;  /* 0x0078201801007387 */ /* 0x010fe20000100800 */
[----:B0-----:R-:W-:-:S05]  /*2f2a0*/  LOP3.LUT R2, R2, 0x3f, RZ, 0xc0, !PT ;  /* 0x0000003f02027812 */ /* 0x001fca00078ec0ff */
[----:B------:R-:W-:Y:S01]  /*2f2b0*/  IMAD.SHL.U32 R2, R2, 0x2, RZ ;  /* 0x0000000202027824 */ /* 0x000fe200078e00ff */
[----:B---3--:R0:W-:Y:S04]  /*2f2c0*/  STS.U16 [R0+UR5+0x6580], R28 ;  /* 0x0065801c00007988 */ /* 0x0081e80008000405 */
[----:B------:R1:W-:Y:S04]  /*2f2d0*/  STS.U16 [R0+UR5+0x7400], R24 ;  /* 0x0074001800007988 */ /* 0x0003e80008000405 */
[----:B------:R-:W-:Y:S04]  /*2f2e0*/  STS.U16 [R0+UR5+0x7480], R23 ;  /* 0x0074801700007988 */ /* 0x000fe80008000405 */
[----:B------:R-:W-:Y:S04]  /*2f2f0*/  STS.U16 [R0+UR5+0x7500], R22 ;  /* 0x0075001600007988 */ /* 0x000fe80008000405 */
[----:B------:R-:W-:Y:S01]  /*2f300*/  STS.U16 [R0+UR5+0x7580], R21 ;  /* 0x0075801500007988 */ /* 0x000fe20008000405 */
[----:B0-----:R-:W-:-:S03]  /*2f310*/  LOP3.LUT R28, R2, 0x30, RZ, 0x3c, !PT ;  /* 0x00000030021c7812 */ /* 0x001fc600078e3cff */
[----:B-1----:R-:W3:Y:S04]  /*2f320*/  LDL.LU R24, [R1+0x1c4] ;  /* 0x0001c40001187983 */ /* 0x002ee80000300800 */
[----:B------:R-:W4:Y:S04]  /*2f330*/  LDL.LU R2, [R1+0x244] ;  /* 0x0002440001027983 */ /* 0x000f280000300800 */
[----:B------:R0:W-:Y:S04]  /*2f340*/  STL [R1+0x7824], R23 ;  /* 0x0078241701007387 */ /* 0x0001e80000100800 */
[----:B0-----:R-:W3:Y:S04]  /*2f350*/  LDL.LU R23, [R1+0x1c8] ;  /* 0x0001c80001177983 */ /* 0x001ee80000300800 */
[----:B------:R0:W-:Y:S04]  /*2f360*/  STL [R1+0x7828], R22 ;  /* 0x0078281601007387 */ /* 0x0001e80000100800 */
[----:B0-----:R-:W3:Y:S04]  /*2f370*/  LDL.LU R22, [R1+0x22c] ;  /* 0x00022c0001167983 */ /* 0x001ee80000300800 */
[----:B------:R-:W3:Y:S04]  /*2f380*/  LDL.LU R0, [R1+0x7894] ;  /* 0x0078940001007983 */ /* 0x000ee80000300800 */
[----:B------:R0:W-:Y:S04]  /*2f390*/  STL [R1+0x7848], R21 ;  /* 0x0078481501007387 */ /* 0x0001e80000100800 */
[----:B0-----:R-:W3:Y:S04]  /*2f3a0*/  LDL.LU R21, [R1+0x240] ;  /* 0x0002400001157983 */ /* 0x001ee80000300800 */
[----:B------:R0:W-:Y:S04]  /*2f3b0*/  STS.U16 [R28+UR5+0x600], R16 ;  /* 0x000600101c007988 */ /* 0x0001e80008000405 */
[----:B------:R1:W-:Y:S04]  /*2f3c0*/  STS.U16 [R28+UR5+0x680], R17 ;  /* 0x000680111c007988 */ /* 0x0003e80008000405 */
[----:B--2---:R2:W-:Y:S04]  /*2f3d0*/  STS.U16 [R28+UR5+0x700], R18 ;  /* 0x000700121c007988 */ /* 0x0045e80008000405 */
[----:B------:R1:W-:Y:S04]  /*2f3e0*/  STS.U16 [R28+UR5+0x780], R19 ;  /* 0x000780131c007988 */ /* 0x0003e80008000405 */
[----:B------:R2:W-:Y:S04]  /*2f3f0*/  STS.U16 [R28+UR5+0x1600], R29 ;  /* 0x0016001d1c007988 */ /* 0x0005e80008000405 */
[----:B0-----:R-:W3:Y:S04]  /*2f400*/  LDL.LU R16, [R1+0x7890] ;  /* 0x0078900001107983 */ /* 0x001ee80000300800 */
[----:B-1----:R-:W3:Y:S04]  /*2f410*/  LDL.LU R17, [R1+0x788c] ;  /* 0x00788c0001117983 */ /* 0x002ee80000300800 */
[----:B--2---:R-:W2:Y:S04]  /*2f420*/  LDL.LU R18, [R1+0x7888] ;  /* 0x0078880001127983 */ /* 0x004ea80000300800 */
[----:B------:R-:W2:Y:S04]  /*2f430*/  LDL.LU R19, [R1+0x7884] ;  /* 0x0078840001137983 */ /* 0x000ea80000300800 */
[----:B------:R-:W2:Y:S04]  /*2f440*/  LDL.LU R29, [R1+0x7880] ;  /* 0x00788000011d7983 */ /* 0x000ea80000300800 */
[----:B----4-:R0:W-:Y:S02]  /*2f450*/  STS.U16 [R28+UR5+0x1680], R2 ;  /* 0x001680021c007988 */ /* 0x0101e40008000405 */
[----:B0-----:R-:W0:Y:S02]  /*2f460*/  S2R R2, SR_TID.X ;  /* 0x0000000000027919 */ /* 0x001e240000002100 */
        /* <DEDUP_REMOVED lines=21> */
[----:B-1----:R-:W2:Y:S04]  /*2f5c0*/  LDL.LU R11, [R1+0x2ec] ;  /* 0x0002ec00010b7983 */ /* 0x002ea80000300800 */
[----:B---3--:R-:W3:Y:S04]  /*2f5d0*/  LDL.LU R12, [R1+0x2e8] ;  /* 0x0002e800010c7983 */ /* 0x008ee80000300800 */
[----:B----4-:R-:W4:Y:S04]  /*2f5e0*/  LDL.LU R13, [R1+0x2e4] ;  /* 0x0002e400010d7983 */ /* 0x010f280000300800 */
[----:B0-----:R-:W4:Y:S04]  /*2f5f0*/  LDL.LU R14, [R1+0x2e0] ;  /* 0x0002e000010e7983 */ /* 0x001f280000300800 */
[----:B------:R-:W4:Y:S04]  /*2f600*/  LDL.LU R3, [R1+0x228] ;  /* 0x0002280001037983 */ /* 0x000f280000300800 */
[----:B------:R-:W4:Y:S04]  /*2f610*/  LDL.LU R21, [R1+0x1ac] ;  /* 0x0001ac0001157983 */ /* 0x000f280000300800 */
[----:B------:R-:W4:Y:S04]  /*2f620*/  LDL.LU R22, [R1+0x158] ;  /* 0x0001580001167983 */ /* 0x000f280000300800 */
[----:B------:R-:W4:Y:S04]  /*2f630*/  LDL.LU R23, [R1+0x154] ;  /* 0x0001540001177983 */ /* 0x000f280000300800 */
[----:B------:R-:W4:Y:S04]  /*2f640*/  LDL.LU R24, [R1+0x150] ;  /* 0x0001500001187983 */ /* 0x000f280000300800 */
[----:B------:R-:W4:Y:S04]  /*2f650*/  LDL.LU R25, [R1+0x14c] ;  /* 0x00014c0001197983 */ /* 0x000f280000300800 */
[----:B------:R-:W4:Y:S04]  /*2f660*/  LDL.LU R26, [R1+0xf8] ;  /* 0x0000f800011a7983 */ /* 0x000f280000300800 */
[----:B------:R-:W4:Y:S04]  /*2f670*/  LDL.LU R27, [R1+0xf4] ;  /* 0x0000f400011b7983 */ /* 0x000f280000300800 */
[----:B------:R-:W4:Y:S01]  /*2f680*/  LDL.LU R4, [R1+0xf0] ;  /* 0x0000f00001047983 */ /* 0x000f220000300800 */
[----:B------:R-:W-:-:S03]  /*2f690*/  LOP3.LUT R2, R2, 0x3f, RZ, 0xc0, !PT ;  /* 0x0000003f02027812 */ /* 0x000fc600078ec0ff */
[----:B------:R-:W4:Y:S04]  /*2f6a0*/  LDL.LU R7, [R1+0xec] ;  /* 0x0000ec0001077983 */ /* 0x000f280000300800 */
[----:B------:R-:W4:Y:S04]  /*2f6b0*/  LDL.LU R6, [R1+0x98] ;  /* 0x0000980001067983 */ /* 0x000f280000300800 */
[----:B------:R-:W4:Y:S04]  /*2f6c0*/  LDL.LU R5, [R1+0x94] ;  /* 0x0000940001057983 */ /* 0x000f280000300800 */
[----:B------:R-:W4:Y:S04]  /*2f6d0*/  LDL.LU R8, [R1+0x90] ;  /* 0x0000900001087983 */ /* 0x000f280000300800 */
[----:B------:R-:W4:Y:S01]  /*2f6e0*/  LDL.LU R9, [R1+0x8c] ;  /* 0x00008c0001097983 */ /* 0x000f220000300800 */
[----:B------:R-:W-:-:S03]  /*2f6f0*/  IMAD.SHL.U32 R2, R2, 0x2, RZ ;  /* 0x0000000202027824 */ /* 0x000fc600078e00ff */
[----:B------:R-:W4:Y:S04]  /*2f700*/  LDL.LU R10, [R1+0x28] ;  /* 0x00002800010a7983 */ /* 0x000f280000300800 */
[----:B------:R-:W4:Y:S04]  /*2f710*/  LDL.LU R15, [R1+0x24] ;  /* 0x00002400010f7983 */ /* 0x000f280000300800 */
[----:B--2---:R0:W-:Y:S04]  /*2f720*/  STS.U16 [R28+UR5+0x6780], R29 ;  /* 0x0067801d1c007988 */ /* 0x0041e80008000405 */
[----:B------:R-:W2:Y:S04]  /*2f730*/  LDL.LU R20, [R1+0x20] ;  /* 0x0000200001147983 */ /* 0x000ea80000300800 */
[----:B------:R-:W-:Y:S04]  /*2f740*/  STS.U16 [R28+UR5+0x7600], R19 ;  /* 0x007600131c007988 */ /* 0x000fe80008000405 */
[----:B------:R1:W-:Y:S04]  /*2f750*/  STL [R1+0x784c], R19 ;  /* 0x00784c1301007387 */ /* 0x0003e80000100800 */
[----:B------:R-:W-:Y:S04]  /*2f760*/  STS.U16 [R28+UR5+0x7680], R18 ;  /* 0x007680121c007988 */ /* 0x000fe80008000405 */
[----:B------:R-:W-:Y:S01]  /*2f770*/  STS.U16 [R28+UR5+0x7700], R17 ;  /* 0x007700111c007988 */ /* 0x000fe20008000405 */
[----:B0-----:R-:W-:-:S03]  /*2f780*/  LOP3.LUT R29, R2, 0x40, RZ, 0x3c, !PT ;  /* 0x00000040021d7812 */ /* 0x001fc600078e3cff */
[----:B-1----:R-:W2:Y:S04]  /*2f790*/  LDL.LU R19, [R1+0x1b0] ;  /* 0x0001b00001137983 */ /* 0x002ea80000300800 */
[----:B------:R0:W-:Y:S04]  /*2f7a0*/  STL [R1+0x7850], R2 ;  /* 0x0078500201007387 */ /* 0x0001e80000100800 */
[----:B------:R-:W-:Y:S04]  /*2f7b0*/  STS.U16 [R28+UR5+0x7780], R16 ;  /* 0x007780101c007988 */ /* 0x000fe80008000405 */
[----:B0-----:R-:W2:Y:S04]  /*2f7c0*/  LDL.LU R2, [R1+0x1b4] ;  /* 0x0001b40001027983 */ /* 0x001ea80000300800 */
[----:B------:R0:W-:Y:S04]  /*2f7d0*/  STL [R1+0x7854], R18 ;  /* 0x0078541201007387 */ /* 0x0001e80000100800 */
[----:B0-----:R-:W2:Y:S04]  /*2f7e0*/  LDL.LU R18, [R1+0x1b8] ;  /* 0x0001b80001127983 */ /* 0x001ea80000300800 */
[----:B------:R0:W-:Y:S04]  /*2f7f0*/  STL [R1+0x7858], R17 ;  /* 0x0078581101007387 */ /* 0x0001e80000100800 */
[----:B0-----:R-:W2:Y:S04]  /*2f800*/  LDL.LU R17, [R1+0x21c] ;  /* 0x00021c0001117983 */ /* 0x001ea80000300800 */
[----:B------:R0:W-:Y:S04]  /*2f810*/  STL [R1+0x7860], R16 ;  /* 0x0078601001007387 */ /* 0x0001e80000100800 */
[----:B0-----:R-:W2:Y:S04]  /*2f820*/  LDL.LU R16, [R1+0x220] ;  /* 0x0002200001107983 */ /* 0x001ea80000300800 */
[----:B------:R-:W-:Y:S04]  /*2f830*/  STL [R1+0x75f0], R28 ;  /* 0x0075f01c01007387 */ /* 0x000fe80000100800 */
[----:B------:R0:W-:Y:S04]  /*2f840*/  STL [R1+0x7864], R28 ;  /* 0x0078641c01007387 */ /* 0x0001e80000100800 */
[----:B0-----:R-:W2:Y:S04]  /*2f850*/  LDL.LU R28, [R1+0x224] ;  /* 0x00022400011c7983 */ /* 0x001ea80000300800 */
[----:B------:R0:W-:Y:S04]  /*2f860*/  STS.U16 [R29+UR5+0x800], R11 ;  /* 0x0008000b1d007988 */ /* 0x0001e80008000405 */
[----:B---3--:R1:W-:Y:S04]  /*2f870*/  STS.U16 [R29+UR5+0x880], R12 ;  /* 0x0008800c1d007988 */ /* 0x0083e80008000405 */
[----:B----4-:R3:W-:Y:S04]  /*2f880*/  STS.U16 [R29+UR5+0x900], R13 ;  /* 0x0009000d1d007988 */ /* 0x0107e80008000405 */
[----:B------:R4:W-:Y:S04]  /*2f890*/  STS.U16 [R29+UR5+0x980], R14 ;  /* 0x0009800e1d007988 */ /* 0x0009e80008000405 */
[----:B------:R3:W-:Y:S04]  /*2f8a0*/  STS.U16 [R29+UR5+0x1800], R3 ;  /* 0x001800031d007988 */ /* 0x0007e80008000405 */
[----:B0-----:R-:W2:Y:S04]  /*2f8b0*/  LDL.LU R11, [R1+0x787c] ;  /* 0x00787c00010b7983 */ /* 0x001ea80000300800 */
[----:B-1----:R-:W2:Y:S04]  /*2f8c0*/  LDL.LU R12, [R1+0x7878] ;  /* 0x00787800010c7983 */ /* 0x002ea80000300800 */
[----:B---3--:R-:W3:Y:S04]  /*2f8d0*/  LDL.LU R13, [R1+0x7874] ;  /* 0x00787400010d7983 */ /* 0x008ee80000300800 */
[----:B----4-:R-:W4:Y:S04]  /*2f8e0*/  LDL.LU R14, [R1+0x7870] ;  /* 0x00787000010e7983 */ /* 0x010f280000300800 */
[----:B------:R-:W3:Y:S04]  /*2f8f0*/  LDL.LU R3, [R1+0x786c] ;  /* 0x00786c0001037983 */ /* 0x000ee80000300800 */
        /* <DEDUP_REMOVED lines=11> */
[----:B0-----:R-:W2:Y:S04]  /*2f9b0*/  LDL.LU R25, [R1+0x2dc] ;  /* 0x0002dc0001197983 */ /* 0x001ea80000300800 */
[----:B------:R-:W2:Y:S04]  /*2f9c0*/  LDL.LU R28, [R1+0x2d4] ;  /* 0x0002d400011c7983 */ /* 0x000ea80000300800 */
        /* <DEDUP_REMOVED lines=13> */
[----:B---3--:R0:W-:Y:S04]  /*2faa0*/  STS.U16 [R29+UR5+0x6980], R3 ;  /* 0x006980031d007988 */ /* 0x0081e80008000405 */
[----:B------:R-:W3:Y:S01]  /*2fab0*/  LDL.LU R16, [R1+0x2d0] ;  /* 0x0002d00001107983 */ /* 0x000ee20000300800 */
[----:B------:R-:W-:-:S03]  /*2fac0*/  IMAD.SHL.U32 R22, R0, 0x2, RZ ;  /* 0x0000000200167824 */ /* 0x000fc600078e00ff */
[----:B0-----:R-:W3:Y:S04]  /*2fad0*/  LDL.LU R3, [R1+0x218] ;  /* 0x0002180001037983 */ /* 0x001ee80000300800 */
[----:B------:R-:W3:Y:S04]  /*2fae0*/  LDL.LU R23, [R1+0x214] ;  /* 0x0002140001177983 */ /* 0x000ee80000300800 */
[----:B------:R-:W3:Y:S04]  /*2faf0*/  LDL.LU R24, [R1+0x210] ;  /* 0x0002100001187983 */ /* 0x000ee80000300800 */
[----:B------:R-:W3:Y:S04]  /*2fb00*/  LDL.LU R26, [R1+0x20c] ;  /* 0x00020c00011a7983 */ /* 0x000ee80000300800 */
[----:B------:R-:W3:Y:S04]  /*2fb10*/  LDL.LU R27, [R1+0x1a8] ;  /* 0x0001a800011b7983 */ /* 0x000ee80000300800 */
[----:B------:R-:W3:Y:S04]  /*2fb20*/  LDL.LU R7, [R1+0x1a4] ;  /* 0x0001a40001077983 */ /* 0x000ee80000300800 */
[----:B------:R-:W3:Y:S04]  /*2fb30*/  LDL.LU R6, [R1+0x1a0] ;  /* 0x0001a00001067983 */ /* 0x000ee80000300800 */
[----:B------:R-:W-:Y:S04]  /*2fb40*/  STL [R1+0x7598], R29 ;  /* 0x0075981d01007387 */ /* 0x000fe80000100800 */
[----:B------:R-:W3:Y:S04]  /*2fb50*/  LDL.LU R17, [R1+0x148] ;  /* 0x0001480001117983 */ /* 0x000ee80000300800 */
[----:B------:R-:W3:Y:S04]  /*2fb60*/  LDL.LU R18, [R1+0x144] ;  /* 0x0001440001127983 */ /* 0x000ee80000300800 */
[----:B------:R-:W3:Y:S04]  /*2fb70*/  LDL.LU R2, [R1+0x140] ;  /* 0x0001400001027983 */ /* 0x000ee80000300800 */
[----:B------:R-:W3:Y:S04]  /*2fb80*/  LDL.LU R19, [R1+0x13c] ;  /* 0x00013c0001137983 */ /* 0x000ee80000300800 */
[----:B------:R-:W3:Y:S01]  /*2fb90*/  LDL.LU R21, [R1+0xe8] ;  /* 0x0000e80001157983 */ /* 0x000ee20000300800 */
[----:B------:R-:W-:-:S03]  /*2fba0*/  LOP3.LUT R22, R22, 0x50, RZ, 0x3c, !PT ;  /* 0x0000005016167812 */ /* 0x000fc600078e3cff */
[----:B------:R-:W3:Y:S04]  /*2fbb0*/  LDL.LU R5, [R1+0xe4] ;  /* 0x0000e40001057983 */ /* 0x000ee80000300800 */
[----:B----4-:R-:W-:Y:S04]  /*2fbc0*/  STS.U16 [R29+UR5+0x7800], R14 ;  /* 0x0078000e1d007988 */ /* 0x010fe80008000405 */
[----:B------:R-:W4:Y:S04]  /*2fbd0*/  LDL.LU R8, [R1+0xe0] ;  /* 0x0000e00001087983 */ /* 0x000f280000300800 */
[----:B------:R-:W-:Y:S04]  /*2fbe0*/  STS.U16 [R29+UR5+0x7880], R13 ;  /* 0x0078800d1d007988 */ /* 0x000fe80008000405 */
[----:B------:R-:W3:Y:S04]  /*2fbf0*/  LDL.LU R9, [R1+0xdc] ;  /* 0x0000dc0001097983 */ /* 0x000ee80000300800 */
[----:B------:R-:W-:Y:S04]  /*2fc00*/  STS.U16 [R29+UR5+0x7900], R12 ;  /* 0x0079000c1d007988 */ /* 0x000fe80008000405 */
[----:B------:R-:W3:Y:S04]  /*2fc10*/  LDL.LU R10, [R1+0x88] ;  /* 0x00008800010a7983 */ /* 0x000ee80000300800 */
[----:B------:R-:W-:Y:S04]  /*2fc20*/  STS.U16 [R29+UR5+0x7980], R11 ;  /* 0x0079800b1d007988 */ /* 0x000fe80008000405 */
[----:B------:R-:W3:Y:S04]  /*2fc30*/  LDL.LU R15, [R1+0x84] ;  /* 0x00008400010f7983 */ /* 0x000ee80000300800 */
[----:B------:R0:W-:Y:S04]  /*2fc40*/  STS.U16 [R22+UR5+0xa00], R25 ;  /* 0x000a001916007988 */ /* 0x0001e80008000405 */
[----:B------:R-:W3:Y:S04]  /*2fc50*/  LDL.LU R20, [R1+0x80] ;  /* 0x0000800001147983 */ /* 0x000ee80000300800 */
[----:B0-----:R-:W3:Y:S04]  /*2fc60*/  LDL.LU R25, [R1+0x7c] ;  /* 0x00007c0001197983 */ /* 0x001ee80000300800 */
[----:B------:R-:W3:Y:S04]  /*2fc70*/  LDL.LU R4, [R1+0x8] ;  /* 0x0000080001047983 */ /* 0x000ee80000300800 */
[----:B--2---:R0:W-:Y:S04]  /*2fc80*/  STS.U16 [R22+UR5+0xa80], R28 ;  /* 0x000a801c16007988 */ /* 0x0041e80008000405 */
[----:B0-----:R-:W2:Y:S04]  /*2fc90*/  LDL.LU R28, [R1+0x7868] ;  /* 0x00786800011c7983 */ /* 0x001ea80000300800 */
[----:B--2---:R0:W-:Y:S04]  /*2fca0*/  STS.U16 [R22+UR5+0xb00], R28 ;  /* 0x000b001c16007988 */ /* 0x0041e80008000405 */
[----:B---3--:R1:W-:Y:S04]  /*2fcb0*/  STS.U16 [R22+UR5+0xb80], R16 ;  /* 0x000b801016007988 */ /* 0x0083e80008000405 */
[----:B------:R2:W-:Y:S04]  /*2fcc0*/  STS.U16 [R22+UR5+0x1a00], R3 ;  /* 0x001a000316007988 */ /* 0x0005e80008000405 */
[----:B0-----:R-:W3:Y:S04]  /*2fcd0*/  LDL.LU R28, [R1+0x7864] ;  /* 0x00786400011c7983 */ /* 0x001ee80000300800 */
[----:B-1----:R-:W3:Y:S04]  /*2fce0*/  LDL.LU R16, [R1+0x7860] ;  /* 0x0078600001107983 */ /* 0x002ee80000300800 */
[----:B--2---:R-:W2:Y:S04]  /*2fcf0*/  LDL.LU R3, [R1+0x785c] ;  /* 0x00785c0001037983 */ /* 0x004ea80000300800 */
[----:B------:R0:W-:Y:S04]  /*2fd00*/  STS.U16 [R22+UR5+0x1a80], R23 ;  /* 0x001a801716007988 */ /* 0x0001e80008000405 */
        /* <DEDUP_REMOVED lines=10> */
[----:B----4-:R-:W4:Y:S04]  /*2fdb0*/  LDL.LU R6, [R1+0x204] ;  /* 0x0002040001067983 */ /* 0x010f280000300800 */
[----:B--2---:R0:W-:Y:S04]  /*2fdc0*/  STS.U16 [R22+UR5+0x2b80], R3 ;  /* 0x002b800316007988 */ /* 0x0041e80008000405 */
[----:B------:R1:W-:Y:S04]  /*2fdd0*/  STS.U16 [R22+UR5+0x3a00], R17 ;  /* 0x003a001116007988 */ /* 0x0003e80008000405 */
[----:B------:R2:W-:Y:S04]  /*2fde0*/  STS.U16 [R22+UR5+0x3a80], R18 ;  /* 0x003a801216007988 */ /* 0x0005e80008000405 */
[----:B------:R0:W-:Y:S04]  /*2fdf0*/  STS.U16 [R22+UR5+0x3b00], R2 ;  /* 0x003b000216007988 */ /* 0x0001e80008000405 */
[----:B------:R1:W-:Y:S04]  /*2fe00*/  STS.U16 [R22+UR5+0x3b80], R19 ;  /* 0x003b801316007988 */ /* 0x0003e80008000405 */
[----:B------:R2:W-:Y:S04]  /*2fe10*/  STS.U16 [R22+UR5+0x4a00], R21 ;  /* 0x004a001516007988 */ /* 0x0005e80008000405 */
[----:B0-----:R-:W3:Y:S04]  /*2fe20*/  LDL.LU R3, [R1+0x200] ;  /* 0x0002000001037983 */ /* 0x001ee80000300800 */
[----:B-1----:R-:W3:Y:S04]  /*2fe30*/  LDL.LU R17, [R1+0x7858] ;  /* 0x0078580001117983 */ /* 0x002ee80000300800 */
[----:B--2---:R-:W2:Y:S04]  /*2fe40*/  LDL.LU R18, [R1+0x7854] ;  /* 0x0078540001127983 */ /* 0x004ea80000300800 */
[----:B------:R-:W2:Y:S04]  /*2fe50*/  LDL.LU R2, [R1+0x7850] ;  /* 0x0078500001027983 */ /* 0x000ea80000300800 */
[----:B------:R-:W2:Y:S04]  /*2fe60*/  LDL.LU R19, [R1+0x784c] ;  /* 0x00784c0001137983 */ /* 0x000ea80000300800 */
[----:B------:R-:W2:Y:S04]  /*2fe70*/  LDL.LU R21, [R1+0x7848] ;  /* 0x0078480001157983 */ /* 0x000ea80000300800 */
[----:B------:R0:W-:Y:S04]  /*2fe80*/  STS.U16 [R22+UR5+0x4a80], R5 ;  /* 0x004a800516007988 */ /* 0x0001e80008000405 */
[----:B------:R1:W-:Y:S04]  /*2fe90*/  STS.U16 [R22+UR5+0x4b00], R8 ;  /* 0x004b000816007988 */ /* 0x0003e80008000405 */
[----:B------:R0:W-:Y:S04]  /*2fea0*/  STS.U16 [R22+UR5+0x4b80], R9 ;  /* 0x004b800916007988 */ /* 0x0001e80008000405 */
[----:B------:R0:W-:Y:S04]  /*2feb0*/  STS.U16 [R22+UR5+0x5a00], R10 ;  /* 0x005a000a16007988 */ /* 0x0001e80008000405 */
[----:B------:R1:W-:Y:S04]  /*2fec0*/  STS.U16 [R22+UR5+0x5a80], R15 ;  /* 0x005a800f16007988 */ /* 0x0003e80008000405 */
[----:B------:R4:W-:Y:S04]  /*2fed0*/  STS.U16 [R22+UR5+0x5b00], R20 ;  /* 0x005b001416007988 */ /* 0x0009e80008000405 */
[----:B0-----:R-:W2:Y:S04]  /*2fee0*/  LDL.LU R5, [R1+0x7844] ;  /* 0x0078440001057983 */ /* 0x001ea80000300800 */
[----:B-1----:R-:W2:Y:S04]  /*2fef0*/  LDL.LU R8, [R1+0x7840] ;  /* 0x0078400001087983 */ /* 0x002ea80000300800 */
[----:B------:R-:W2:Y:S04]  /*2ff00*/  LDL.LU R9, [R1+0x783c] ;  /* 0x00783c0001097983 */ /* 0x000ea80000300800 */
[----:B------:R-:W2:Y:S04]  /*2ff10*/  LDL.LU R10, [R1+0x7838] ;  /* 0x00783800010a7983 */ /* 0x000ea80000300800 */
[----:B------:R-:W2:Y:S04]  /*2ff20*/  LDL.LU R15, [R1+0x7834] ;  /* 0x00783400010f7983 */ /* 0x000ea80000300800 */
[----:B----4-:R-:W4:Y:S04]  /*2ff30*/  LDL.LU R20, [R1+0x7830] ;  /* 0x0078300001147983 */ /* 0x010f280000300800 */
[----:B------:R0:W-:Y:S04]  /*2ff40*/  STS.U16 [R22+UR5+0x5b80], R25 ;  /* 0x005b801916007988 */ /* 0x0001e80008000405 */
[----:B0-----:R-:W2:Y:S01]  /*2ff50*/  LDL.LU R25, [R1+0x782c] ;  /* 0x00782c0001197983 */ /* 0x001ea20000300800 */
[----:B------:R-:W-:-:S03]  /*2ff60*/  IMAD.SHL.U32 R0, R0, 0x2, RZ ;  /* 0x0000000200007824 */ /* 0x000fc600078e00ff */
[----:B------:R0:W-:Y:S02]  /*2ff70*/  STS.U16 [R22+UR5+0x6a00], R4 ;  /* 0x006a000416007988 */ /* 0x0001e40008000405 */
[----:B------:R-:W-:Y:S02]  /*2ff80*/  LOP3.LUT R0, R0, 0x60, RZ, 0x3c, !PT ;  /* 0x0000006000007812 */ /* 0x000fe400078e3cff */
[----:B0-----:R-:W3:Y:S04]  /*2ff90*/  LDL R4, [R1+0x2ba8] ;  /* 0x002ba80001047983 */ /* 0x001ee80000100800 */
[----:B--2---:R-:W-:Y:S04]  /*2ffa0*/  STS.U16 [R22+UR5+0x6a80], R25 ;  /* 0x006a801916007988 */ /* 0x004fe80008000405 */
[----:B----4-:R-:W-:Y:S04]  /*2ffb0*/  STS.U16 [R22+UR5+0x6b00], R20 ;  /* 0x006b001416007988 */ /* 0x010fe80008000405 */
[----:B------:R-:W-:Y:S04]  /*2ffc0*/  STS.U16 [R22+UR5+0x6b80], R15 ;  /* 0x006b800f16007988 */ /* 0x000fe80008000405 */
[----:B------:R-:W-:Y:S04]  /*2ffd0*/  STS.U16 [R22+UR5+0x7a00], R10 ;  /* 0x007a000a16007988 */ /* 0x000fe80008000405 */
[----:B------:R-:W-:Y:S04]  /*2ffe0*/  STS.U16 [R22+UR5+0x7a80], R9 ;  /* 0x007a800916007988 */ /* 0x000fe80008000405 */
[----:B------:R-:W-:Y:S04]  /*2fff0*/  STS.U16 [R22+UR5+0x7b00], R8 ;  /* 0x007b000816007988 */ /* 0x000fe80008000405 */
[----:B------:R0:W-:Y:S04]  /*30000*/  STS.U16 [R22+UR5+0x7b80], R5 ;  /* 0x007b800516007988 */ /* 0x0001e80008000405 */
[----:B---3--:R1:W-:Y:S04]  /*30010*/  STS.U16 [R0+UR5+0xc00], R23 ;  /* 0x000c001700007988 */ /* 0x0083e80008000405 */
[----:B------:R2:W-:Y:S04]  /*30020*/  STS.U16 [R0+UR5+0xc80], R24 ;  /* 0x000c801800007988 */ /* 0x0005e80008000405 */
[----:B------:R3:W-:Y:S04]  /*30030*/  STS.U16 [R0+UR5+0xd00], R26 ;  /* 0x000d001a00007988 */ /* 0x0007e80008000405 */
[----:B------:R4:W-:Y:S04]  /*30040*/  STS.U16 [R0+UR5+0xd80], R27 ;  /* 0x000d801b00007988 */ /* 0x0009e80008000405 */
[----:B------:R1:W-:Y:S04]  /*30050*/  STS.U16 [R0+UR5+0x1c00], R7 ;  /* 0x001c000700007988 */ /* 0x0003e80008000405 */
[----:B0-----:R-:W4:Y:S04]  /*30060*/  LDL.LU R22, [R1+0x7828] ;  /* 0x0078280001167983 */ /* 0x001f280000300800 */
[----:B------:R-:W4:Y:S04]  /*30070*/  LDL R5, [R1+0x2ba4] ;  /* 0x002ba40001057983 */ /* 0x000f280000100800 */
[----:B-1----:R-:W4:Y:S04]  /*30080*/  LDL.LU R23, [R1+0x7824] ;  /* 0x0078240001177983 */ /* 0x002f280000300800 */
[----:B--2---:R-:W2:Y:S04]  /*30090*/  LDL.LU R24, [R1+0x7820] ;  /* 0x0078200001187983 */ /* 0x004ea80000300800 */
[----:B---3--:R-:W3:Y:S04]  /*300a0*/  LDL.LU R26, [R1+0x781c] ;  /* 0x00781c00011a7983 */ /* 0x008ee80000300800 */
[----:B----4-:R-:W4:Y:S04]  /*300b0*/  LDL.LU R27, [R1+0x7818] ;  /* 0x00781800011b7983 */ /* 0x010f280000300800 */
[----:B------:R-:W2:Y:S04]  /*300c0*/  LDL.LU R7, [R1+0x7814] ;  /* 0x0078140001077983 */ /* 0x000ea80000300800 */
[----:B------:R0:W-:Y:S04]  /*300d0*/  STS.U16 [R0+UR5+0x1c80], R6 ;  /* 0x001c800600007988 */ /* 0x0001e80008000405 */
[----:B------:R1:W-:Y:S04]  /*300e0*/  STS.U16 [R0+UR5+0x1d00], R3 ;  /* 0x001d000300007988 */ /* 0x0003e80008000405 */
[----:B0-----:R-:W3:Y:S04]  /*300f0*/  LDL.LU R6, [R1+0x7810] ;  /* 0x0078100001067983 */ /* 0x001ee80000300800 */
[----:B-1----:R-:W3:Y:S01]  /*30100*/  LDL.LU R3, [R1+0x780c] ;  /* 0x00780c0001037983 */ /* 0x002ee20000300800 */
[----:B--2---:R-:W-:-:S06]  /*30110*/  PRMT R7, RZ, 0x7610, R7 ;  /* 0x00007610ff077816 */ /* 0x004fcc0000000007 */
[----:B------:R-:W2:Y:S04]  /*30120*/  @!P0 LDG.E.U16 R7, desc[UR60][R4.64] ;  /* 0x0000003c04078981 */ /* 0x000ea8000c1e1500 */
[----:B---3--:R0:W-:Y:S04]  /*30130*/  STS.U16 [R0+UR5+0x1d80], R3 ;  /* 0x001d800300007988 */ /* 0x0081e80008000405 */
[----:B0-----:R-:W3:Y:S04]  /*30140*/  LDL.LU R0, [R1+0x7808] ;  /* 0x0078080001007983 */ /* 0x001ee80000300800 */
[----:B------:R-:W4:Y:S04]  /*30150*/  LDL.LU R3, [R1+0x7804] ;  /* 0x0078040001037983 */ /* 0x000f280000300800 */
[----:B--2---:R0:W-:Y:S04]  /*30160*/  STL [R1+0x1f4], R7 ;  /* 0x0001f40701007387 */ /* 0x0041e80000100800 */
[----:B0-----:R-:W2:Y:S04]  /*30170*/  LDL.LU R7, [R1+0x7800] ;  /* 0x0078000001077983 */ /* 0x001ea80000300800 */
[----:B------:R-:W2:Y:S04]  /*30180*/  LDL R4, [R1+0x2b78] ;  /* 0x002b780001047983 */ /* 0x000ea80000100800 */
[----:B------:R-:W2:Y:S01]  /*30190*/  LDL R5, [R1+0x2b7c] ;  /* 0x002b7c0001057983 */ /* 0x000ea20000100800 */
[----:B---3--:R-:W-:-:S02]  /*301a0*/  PRMT R0, RZ, 0x7610, R0 ;  /* 0x00007610ff007816 */ /* 0x008fc40000000000 */
[----:B--2---:R-:W-:-:S04]  /*301b0*/  @!P0 LOP3.LUT R5, R5, R4, RZ, 0x3c, !PT ;  /* 0x0000000405058212 */ /* 0x004fc800078e3cff */
[----:B------:R-:W-:-:S04]  /*301c0*/  @!P0 LOP3.LUT R4, R5, R4, RZ, 0x3c, !PT ;  /* 0x0000000405048212 */ /* 0x000fc800078e3cff */
[----:B------:R-:W-:-:S05]  /*301d0*/  @!P0 LOP3.LUT R5, R5, R4, RZ, 0x3c, !PT ;  /* 0x0000000405058212 */ /* 0x000fca00078e3cff */
[----:B------:R-:W2:Y:S04]  /*301e0*/  @!P0 LDG.E.U16 R0, desc[UR60][R4.64] ;  /* 0x0000003c04008981 */ /* 0x000ea8000c1e1500 */
[----:B--2---:R0:W-:Y:S04]  /*301f0*/  STL [R1+0x1f0], R0 ;  /* 0x0001f00001007387 */ /* 0x0041e80000100800 */
[----:B0-----:R-:W2:Y:S04]  /*30200*/  LDL.LU R0, [R1+0x77fc] ;  /* 0x0077fc0001007983 */ /* 0x001ea80000300800 */
[----:B------:R-:W3:Y:S04]  /*30210*/  LDL R4, [R1+0x2b38] ;  /* 0x002b380001047983 */ /* 0x000ee80000100800 */
[----:B------:R-:W3:Y:S01]  /*30220*/  LDL R5, [R1+0x2b3c] ;  /* 0x002b3c0001057983 */ /* 0x000ee20000100800 */
[----:B----4-:R-:W-:-:S02]  /*30230*/  PRMT R3, RZ, 0x7610, R3 ;  /* 0x00007610ff037816 */ /* 0x010fc40000000003 */
[----:B---3--:R-:W-:-:S04]  /*30240*/  @!P0 LOP3.LUT R5, R5, R4, RZ, 0x3c, !PT ;  /* 0x0000000405058212 */ /* 0x008fc800078e3cff */
[----:B------:R-:W-:-:S04]  /*30250*/  @!P0 LOP3.LUT R4, R5, R4, RZ, 0x3c, !PT ;  /* 0x0000000405048212 */ /* 0x000fc800078e3cff */
[----:B------:R-:W-:-:S05]  /*30260*/  @!P0 LOP3.LUT R5, R5, R4, RZ, 0x3c, !PT ;  /* 0x0000000405058212 */ /* 0x000fca00078e3cff */
[----:B------:R-:W3:Y:S04]  /*30270*/  @!P0 LDG.E.U16 R3, desc[UR60][R4.64] ;  /* 0x0000003c04038981 */ /* 0x000ee8000c1e1500 */
[----:B---3--:R0:W-:Y:S04]  /*30280*/  STL [R1+0x1ec], R3 ;  /* 0x0001ec0301007387 */ /* 0x0081e80000100800 */
[----:B0-----:R-:W3:Y:S04]  /*30290*/  LDL.LU R3, [R1+0x77f8] ;  /* 0x0077f80001037983 */ /* 0x001ee80000300800 */
[----:B------:R-:W4:Y:S04]  /*302a0*/  LDL R4, [R1+0x2af8] ;  /* 0x002af80001047983 */ /* 0x000f280000100800 */
[----:B------:R-:W4:Y:S01]  /*302b0*/  LDL R5, [R1+0x2afc] ;  /* 0x002afc0001057983 */ /* 0x000f220000100800 */
[----:B--2---:R-:W-:-:S02]  /*302c0*/  PRMT R0, RZ, 0x7610, R0 ;  /* 0x00007610ff007816 */ /* 0x004fc40000000000 */
[----:B----4-:R-:W-:-:S04]  /*302d0*/  @!P0 LOP3.LUT R5, R5, R4, RZ, 0x3c, !PT ;  /* 0x0000000405058212 */ /* 0x010fc800078e3cff */
[----:B------:R-:W-:-:S04]  /*302e0*/  @!P0 LOP3.LUT R4, R5, R4, RZ, 0x3c, !PT ;  /* 0x0000000405048212 */ /* 0x000fc800078e3cff */
[----:B------:R-:W-:-:S05]  /*302f0*/  @!P0 LOP3.LUT R5, R5, R4, RZ, 0x3c, !PT ;  /* 0x0000000405058212 */ /* 0x000fca00078e3cff */
[----:B------:R-:W2:Y:S04]  /*30300*/  @!P0 LDG.E.U16 R0, desc[UR60][R4.64] ;  /* 0x0000003c04008981 */ /* 0x000ea8000c1e1500 */
[----:B--2---:R0:W-:Y:S04]  /*30310*/  STL [R1+0x1e8], R0 ;  /* 0x0001e80001007387 */ /* 0x0041e80000100800 */
[----:B0-----:R-:W2:Y:S04]  /*30320*/  LDL.LU R0, [R1+0x77f4] ;  /* 0x0077f40001007983 */ /* 0x001ea80000300800 */
[----:B------:R-:W4:Y:S04]  /*30330*/  LDL R4, [R1+0x2ab8] ;  /* 0x002ab80001047983 */ /* 0x000f280000100800 */
[----:B------:R-:W4:Y:S01]  /*30340*/  LDL R5, [R1+0x2abc] ;  /* 0x002abc0001057983 */ /* 0x000f220000100800 */
[----:B---3--:R-:W-:-:S02]  /*30350*/  PRMT R3, RZ, 0x7610, R3 ;  /* 0x00007610ff037816 */ /* 0x008fc40000000003 */
[----:B----4-:R-:W-:-:S04]  /*30360*/  @!P0 LOP3.LUT R5, R5, R4, RZ, 0x3c, !PT ;  /* 0x0000000405058212 */ /* 0x010fc800078e3cff */
        /* <DEDUP_REMOVED lines=528> */
[----:B------:R-:W4:Y:S02]  /*32470*/  LDL R5, [R1+0x2ba0] ;  /* 0x002ba00001057983 */ /* 0x000f240000100800 */
[----:B----4-:R-:W-:-:S02]  /*32480*/  @!P0 LOP3.LUT R5, R5, R4, RZ, 0x3c, !PT ;  /* 0x0000000405058212 */ /* 0x010fc400078e3cff */
[----:B---3--:R-:W-:Y:S02]  /*32490*/  PRMT R3, RZ, 0x7610, R3 ;  /* 0x00007610ff037816 */ /* 0x008fe40000000003 */
        /* <DEDUP_REMOVED lines=321> */
[----:B------:R-:W4:Y:S01]  /*338b0*/  LDL R5, [R1+0x2d60] ;  /* 0x002d600001057983 */ /* 0x000f220000100800 */
[----:B------:R-:W-:-:S02]  /*338c0*/  PRMT R28, RZ, 0x7610, R28 ;  /* 0x00007610ff1c7816 */ /* 0x000fc4000000001c */
[----:B----4-:R-:W-:-:S04]  /*338d0*/  @!P0 LOP3.LUT R5, R5, R4, RZ, 0x3c, !PT ;  /* 0x0000000405058212 */ /* 0x010fc800078e3cff */
[----:B------:R-:W-:-:S04]  /*338e0*/  @!P0 LOP3.LUT R4, R5, R4, RZ, 0x3c, !PT ;  /* 0x0000000405048212 */ /* 0x000fc800078e3cff */
[----:B------:R-:W-:-:S05]  /*338f0*/  @!P0 LOP3.LUT R5, R5, R4, RZ, 0x3c, !PT ;  /* 0x0000000405058212 */ /* 0x000fca00078e3cff */
[----:B------:R0:W4:Y:S04]  /*33900*/  @!P0 LDG.E.U16 R28, desc[UR60][R4.64] ;  /* 0x0000003c041c8981 */ /* 0x000128000c1e1500 */
[----:B------:R-:W0:Y:S04]  /*33910*/  LDL R4, [R1+0x2aa0] ;  /* 0x002aa00001047983 */ /* 0x000e280000100800 */
[----:B------:R-:W0:Y:S01]  /*33920*/  LDL R5, [R1+0x2aa4] ;  /* 0x002aa40001057983 */ /* 0x000e220000100800 */
[----:B---3--:R-:W-:Y:S02]  /*33930*/  PRMT R3, RZ, 0x7610, R3 ;  /* 0x00007610ff037816 */ /* 0x008fe40000000003 */
[----:B0-----:R-:W-:-:S04]  /*33940*/  @!P0 LOP3.LUT R5, R5, R4, RZ, 0x3c, !PT ;  /* 0x0000000405058212 */ /* 0x001fc800078e3cff */
[----:B------:R-:W-:-:S04]  /*33950*/  @!P0 LOP3.LUT R4, R5, R4, RZ, 0x3c, !PT ;  /* 0x0000000405048212 */ /* 0x000fc800078e3cff */
[----:B------:R-:W-:-:S05]  /*33960*/  @!P0 LOP3.LUT R5, R5, R4, RZ, 0x3c, !PT ;  /* 0x0000000405058212 */ /* 0x000fca00078e3cff */
[----:B------:R-:W3:Y:S04]  /*33970*/  @!P0 LDG.E.U16 R3, desc[UR60][R4.64] ;  /* 0x0000003c04038981 */ /* 0x000ee8000c1e1500 */
[----:B----4-:R-:W-:Y:S04]  /*33980*/  STL [R1+0x75f8], R28 ;  /* 0x0075f81c01007387 */ /* 0x010fe80000100800 */
        /* <DEDUP_REMOVED lines=133> */
[----:B----4-:R0:W-:Y:S04]  /*341e0*/  STL [R1+0x1c], R28 ;  /* 0x00001c1c01007387 */ /* 0x0101e80000100800 */
[----:B0-----:R-:W4:Y:S04]  /*341f0*/  LDL R28, [R1+0x25a4] ;  /* 0x0025a400011c7983 */ /* 0x001f280000100800 */
[----:B---3--:R0:W-:Y:S04]  /*34200*/  STL [R1+0x18], R3 ;  /* 0x0000180301007387 */ /* 0x0081e80000100800 */
[----:B0-----:R-:W3:Y:S04]  /*34210*/  LDL.LU R3, [R1+0x763c] ;  /* 0x00763c0001037983 */ /* 0x001ee80000300800 */
[----:B------:R-:W2:Y:S04]  /*34220*/  LDL R4, [R1+0x26a0] ;  /* 0x0026a00001047983 */ /* 0x000ea80000100800 */
[----:B------:R-:W2:Y:S02]  /*34230*/  LDL R5, [R1+0x26a4] ;  /* 0x0026a40001057983 */ /* 0x000ea40000100800 */
[----:B--2---:R-:W-:-:S02]  /*34240*/  @!P0 LOP3.LUT R5, R5, R4, RZ, 0x3c, !PT ;  /* 0x0000000405058212 */ /* 0x004fc400078e3cff */
[----:B---3--:R-:W-:Y:S02]  /*34250*/  PRMT R3, RZ, 0x7610, R3 ;  /* 0x00007610ff037816 */ /* 0x008fe40000000003 */
[----:B------:R-:W-:-:S04]  /*34260*/  @!P0 LOP3.LUT R4, R5, R4, RZ, 0x3c, !PT ;  /* 0x0000000405048212 */ /* 0x000fc800078e3cff */
[----:B------:R-:W-:-:S05]  /*34270*/  @!P0 LOP3.LUT R5, R5, R4, RZ, 0x3c, !PT ;  /* 0x0000000405058212 */ /* 0x000fca00078e3cff */
[----:B------:R-:W2:Y:S04]  /*34280*/  @!P0 LDG.E.U16 R3, desc[UR60][R4.64] ;  /* 0x0000003c04038981 */ /* 0x000ea8000c1e1500 */
[----:B--2---:R0:W-:Y:S04]  /*34290*/  STL [R1+0x14], R3 ;  /* 0x0000140301007387 */ /* 0x0041e80000100800 */
[----:B0-----:R-:W2:Y:S04]  /*342a0*/  LDL.LU R3, [R1+0x7638] ;  /* 0x0076380001037983 */ /* 0x001ea80000300800 */
[----:B------:R-:W3:Y:S04]  /*342b0*/  LDL R4, [R1+0x2660] ;  /* 0x0026600001047983 */ /* 0x000ee80000100800 */
[----:B------:R-:W3:Y:S02]  /*342c0*/  LDL R5, [R1+0x2664] ;  /* 0x0026640001057983 */ /* 0x000ee40000100800 */
[----:B---3--:R-:W-:-:S02]  /*342d0*/  @!P0 LOP3.LUT R5, R5, R4, RZ, 0x3c, !PT ;  /* 0x0000000405058212 */ /* 0x008fc400078e3cff */
[----:B--2---:R-:W-:Y:S02]  /*342e0*/  PRMT R3, RZ, 0x7610, R3 ;  /* 0x00007610ff037816 */ /* 0x004fe40000000003 */
        /* <DEDUP_REMOVED lines=15> */
[----:B------:R-:W3:Y:S01]  /*343e0*/  LDL R5, [R1+0x25e4] ;  /* 0x0025e40001057983 */ /* 0x000ee20000100800 */
[----:B------:R-:W-:-:S02]  /*343f0*/  PRMT R2, RZ, 0x7610, R2 ;  /* 0x00007610ff027816 */ /* 0x000fc40000000002 */
[----:B---3--:R-:W-:-:S04]  /*34400*/  @!P0 LOP3.LUT R5, R5, R4, RZ, 0x3c, !PT ;  /* 0x0000000405058212 */ /* 0x008fc800078e3cff */
[----:B------:R-:W-:-:S04]  /*34410*/  @!P0 LOP3.LUT R4, R5, R4, RZ, 0x3c, !PT ;  /* 0x0000000405048212 */ /* 0x000fc800078e3cff */
[----:B------:R-:W-:-:S05]  /*34420*/  @!P0 LOP3.LUT R5, R5, R4, RZ, 0x3c, !PT ;  /* 0x0000000405058212 */ /* 0x000fca00078e3cff */
[----:B------:R-:W3:Y:S01]  /*34430*/  @!P0 LDG.E.U16 R2, desc[UR60][R4.64] ;  /* 0x0000003c04028981 */ /* 0x000ee2000c1e1500 */
[----:B------:R-:W-:-:S03]  /*34440*/  PRMT R29, RZ, 0x7610, R29 ;  /* 0x00007610ff1d7816 */ /* 0x000fc6000000001d */
[----:B---3--:R-:W-:Y:S04]  /*34450*/  STL [R1+0x8], R2 ;  /* 0x0000080201007387 */ /* 0x008fe80000100800 */
[----:B------:R-:W3:Y:S01]  /*34460*/  LDL R5, [R1+0x25a0] ;  /* 0x0025a00001057983 */ /* 0x000ee20000100800 */
[----:B----4-:R-:W-:Y:S01]  /*34470*/  @!P0 IMAD.MOV.U32 R4, RZ, RZ, R28 ;  /* 0x000000ffff048224 */ /* 0x010fe200078e001c */
[----:B--2---:R-:W-:Y:S02]  /*34480*/  PRMT R3, RZ, 0x7610, R3 ;  /* 0x00007610ff037816 */ /* 0x004fe40000000003 */
[----:B------:R-:W2:Y:S04]  /*34490*/  LDL R28, [R1+0x2ca8] ;  /* 0x002ca800011c7983 */ /* 0x000ea80000100800 */
[----:B---3--:R0:W3:Y:S04]  /*344a0*/  @!P0 LDG.E.U16 R29, desc[UR60][R4.64] ;  /* 0x0000003c041d8981 */ /* 0x0080e8000c1e1500 */
[----:B------:R-:W0:Y:S04]  /*344b0*/  LDL R4, [R1+0x2bc4] ;  /* 0x002bc40001047983 */ /* 0x000e280000100800 */
[----:B------:R-:W0:Y:S02]  /*344c0*/  LDL R5, [R1+0x2be8] ;  /* 0x002be80001057983 */ /* 0x000e240000100800 */
[----:B0-----:R-:W-:-:S04]  /*344d0*/  @!P0 LOP3.LUT R5, R5, R4, RZ, 0x3c, !PT ;  /* 0x0000000405058212 */ /* 0x001fc800078e3cff */
[----:B------:R-:W-:-:S04]  /*344e0*/  @!P0 LOP3.LUT R4, R5, R4, RZ, 0x3c, !PT ;  /* 0x0000000405048212 */ /* 0x000fc800078e3cff */
[----:B------:R-:W-:Y:S01]  /*344f0*/  @!P0 LOP3.LUT R5, R5, R4, RZ, 0x3c, !PT ;  /* 0x0000000405058212 */ /* 0x000fe200078e3cff */
[----:B---3--:R0:W-:Y:S04]  /*34500*/  STL [R1+0x759c], R29 ;  /* 0x00759c1d01007387 */ /* 0x0081e80000100800 */
[----:B------:R-:W3:Y:S01]  /*34510*/  @!P0 LDG.E.U16 R3, desc[UR60][R4.64] ;  /* 0x0000003c04038981 */ /* 0x000ee2000c1e1500 */
[----:B------:R-:W-:-:S03]  /*34520*/  PRMT R27, RZ, 0x7610, R27 ;  /* 0x00007610ff1b7816 */ /* 0x000fc6000000001b */
[----:B0-----:R-:W4:Y:S04]  /*34530*/  LDL R29, [R1+0x2c84] ;  /* 0x002c8400011d7983 */ /* 0x001f280000100800 */
[----:B------:R-:W2:Y:S04]  /*34540*/  LDL R4, [R1+0x2c04] ;  /* 0x002c040001047983 */ /* 0x000ea80000100800 */
[----:B------:R-:W2:Y:S04]  /*34550*/  LDL R5, [R1+0x2c28] ;  /* 0x002c280001057983 */ /* 0x000ea80000100800 */
[----:B---3--:R0:W-:Y:S04]  /*34560*/  STL [R1+0x75a0], R3 ;  /* 0x0075a00301007387 */ /* 0x0081e80000100800 */
[----:B0-----:R-:W3:Y:S01]  /*34570*/  LDL R3, [R1+0x2c68] ;  /* 0x002c680001037983 */ /* 0x001ee20000100800 */
[----:B--2---:R-:W-:-:S04]  /*34580*/  @!P0 LOP3.LUT R5, R5, R4, RZ, 0x3c, !PT ;  /* 0x0000000405058212 */ /* 0x004fc800078e3cff */
[----:B------:R-:W-:-:S04]  /*34590*/  @!P0 LOP3.LUT R4, R5, R4, RZ, 0x3c, !PT ;  /* 0x0000000405048212 */ /* 0x000fc800078e3cff */
[----:B------:R-:W-:-:S05]  /*345a0*/  @!P0 LOP3.LUT R5, R5, R4, RZ, 0x3c, !PT ;  /* 0x0000000405058212 */ /* 0x000fca00078e3cff */
[----:B------:R3:W2:Y:S04]  /*345b0*/  @!P0 LDG.E.U16 R27, desc[UR60][R4.64] ;  /* 0x0000003c041b8981 */ /* 0x0006a8000c1e1500 */
[----:B------:R-:W2:Y:S01]  /*345c0*/  LDL R5, [R1+0x2c44] ;  /* 0x002c440001057983 */ /* 0x000ea20000100800 */
[----:B------:R-:W-:Y:S01]  /*345d0*/  PRMT R26, RZ, 0x7610, R26 ;  /* 0x00007610ff1a7816 */ /* 0x000fe2000000001a */
[----:B---3--:R-:W-:-:S05]  /*345e0*/  @!P0 IMAD.MOV.U32 R4, RZ, RZ, R3 ;  /* 0x000000ffff048224 */ /* 0x008fca00078e0003 */
[----:B--2---:R0:W2:Y:S04]  /*345f0*/  @!P0 LDG.E.U16 R26, desc[UR60][R4.64] ;  /* 0x0000003c041a8981 */ /* 0x0040a8000c1e1500 */
[----:B------:R1:W-:Y:S04]  /*34600*/  STL [R1+0x75a4], R27 ;  /* 0x0075a41b01007387 */ /* 0x0003e80000100800 */
[----:B------:R-:W3:Y:S01]  /*34610*/  LDL R3, [R1+0x2d28] ;  /* 0x002d280001037983 */ /* 0x000ee20000100800 */
[----:B------:R-:W-:Y:S01]  /*34620*/  PRMT R25, RZ, 0x7610, R25 ;  /* 0x00007610ff197816 */ /* 0x000fe20000000019 */
[----:B0-----:R-:W-:-:S02]  /*34630*/  @!P0 IMAD.MOV.U32 R4, RZ, RZ, R28 ;  /* 0x000000ffff048224 */ /* 0x001fc400078e001c */
[----:B----4-:R-:W-:-:S05]  /*34640*/  @!P0 IMAD.MOV.U32 R5, RZ, RZ, R29 ;  /* 0x000000ffff058224 */ /* 0x010fca00078e001d */
[----:B------:R-:W4:Y:S04]  /*34650*/  @!P0 LDG.E.U16 R25, desc[UR60][R4.64] ;  /* 0x0000003c04198981 */ /* 0x000f28000c1e1500 */
[----:B--2---:R0:W-:Y:S04]  /*34660*/  STL [R1+0x75a8], R26 ;  /* 0x0075a81a01007387 */ /* 0x0041e80000100800 */
[----:B------:R-:W2:Y:S01]  /*34670*/  LDL R5, [R1+0x2cc4] ;  /* 0x002cc40001057983 */ /* 0x000ea20000100800 */
[----:B------:R-:W-:-:S03]  /*34680*/  PRMT R24, RZ, 0x7610, R24 ;  /* 0x00007610ff187816 */ /* 0x000fc60000000018 */
[----:B------:R-:W2:Y:S04]  /*34690*/  LDL R29, [R1+0x2b98] ;  /* 0x002b9800011d7983 */ /* 0x000ea80000100800 */
[----:B------:R-:W2:Y:S04]  /*346a0*/  LDL R28, [R1+0x2b58] ;  /* 0x002b5800011c7983 */ /* 0x000ea80000100800 */
[----:B-1----:R-:W2:Y:S04]  /*346b0*/  LDL R27, [R1+0x2b5c] ;  /* 0x002b5c00011b7983 */ /* 0x002ea80000100800 */
[----:B0-----:R-:W2:Y:S04]  /*346c0*/  LDL R26, [R1+0x2ce8] ;  /* 0x002ce800011a7983 */ /* 0x001ea80000100800 */
[----:B----4-:R0:W-:Y:S01]  /*346d0*/  STL [R1+0x75ac], R25 ;  /* 0x0075ac1901007387 */ /* 0x0101e20000100800 */
[----:B------:R-:W-:-:S03]  /*346e0*/  PRMT R23, RZ, 0x7610, R23 ;  /* 0x00007610ff177816 */ /* 0x000fc60000000017 */
[----:B0-----:R-:W4:Y:S01]  /*346f0*/  LDL R25, [R1+0x2b1c] ;  /* 0x002b1c0001197983 */ /* 0x001f220000100800 */
[----:B--2---:R-:W-:-:S03]  /*34700*/  @!P0 IMAD.MOV.U32 R4, RZ, RZ, R26 ;  /* 0x000000ffff048224 */ /* 0x004fc600078e001a */
[----:B------:R-:W2:Y:S04]  /*34710*/  LDL R26, [R1+0x2b18] ;  /* 0x002b1800011a7983 */ /* 0x000ea80000100800 */
[----:B------:R3:W2:Y:S04]  /*34720*/  @!P0 LDG.E.U16 R24, desc[UR60][R4.64] ;  /* 0x0000003c04188981 */ /* 0x0006a8000c1e1500 */
[----:B------:R-:W4:Y:S01]  /*34730*/  LDL R5, [R1+0x2d04] ;  /* 0x002d040001057983 */ /* 0x000f220000100800 */
[----:B---3--:R-:W-:-:S03]  /*34740*/  @!P0 IMAD.MOV.U32 R4, RZ, RZ, R3 ;  /* 0x000000ffff048224 */ /* 0x008fc600078e0003 */
[----:B--2---:R0:W-:Y:S01]  /*34750*/  STL [R1+0x75b0], R24 ;  /* 0x0075b01801007387 */ /* 0x0041e20000100800 */
[----:B------:R-:W-:-:S03]  /*34760*/  PRMT R22, RZ, 0x7610, R22 ;  /* 0x00007610ff167816 */ /* 0x000fc60000000016 */
[----:B------:R-:W2:Y:S04]  /*34770*/  LDL R3, [R1+0x2adc] ;  /* 0x002adc0001037983 */ /* 0x000ea80000100800 */
[----:B----4-:R1:W3:Y:S04]  /*34780*/  @!P0 LDG.E.U16 R23, desc[UR60][R4.64] ;  /* 0x0000003c04178981 */ /* 0x0102e8000c1e1500 */
[----:B0-----:R-:W4:Y:S04]  /*34790*/  LDL R24, [R1+0x2ad8] ;  /* 0x002ad80001187983 */ /* 0x001f280000100800 */
[----:B------:R-:W2:Y:S01]  /*347a0*/  LDL R5, [R1+0x2580] ;  /* 0x0025800001057983 */ /* 0x000ea20000100800 */
[----:B-1----:R-:W-:-:S05]  /*347b0*/  @!P0 IMAD.MOV.U32 R4, RZ, RZ, R29 ;  /* 0x000000ffff048224 */ /* 0x002fca00078e001d */
[----:B--2---:R0:W2:Y:S04]  /*347c0*/  @!P0 LDG.E.U16 R22, desc[UR60][R4.64] ;  /* 0x0000003c04168981 */ /* 0x0040a8000c1e1500 */
[----:B---3--:R1:W-:Y:S01]  /*347d0*/  STL [R1+0x75b4], R23 ;  /* 0x0075b41701007387 */ /* 0x0083e20000100800 */
[----:B0-----:R-:W-:Y:S02]  /*347e0*/  @!P0 IMAD.MOV.U32 R4, RZ, RZ, R27 ;  /* 0x000000ffff048224 */ /* 0x001fe400078e001b */
[----:B------:R-:W-:Y:S01]  /*347f0*/  @!P0 IMAD.MOV.U32 R5, RZ, RZ, R28 ;  /* 0x000000ffff058224 */ /* 0x000fe200078e001c */
[----:B------:R-:W-:Y:S02]  /*34800*/  PRMT R21, RZ, 0x7610, R21 ;  /* 0x00007610ff157816 */ /* 0x000fe40000000015 */
[----:B------:R-:W-:-:S04]  /*34810*/  PRMT R20, RZ, 0x7610, R20 ;  /* 0x00007610ff147816 */ /* 0x000fc80000000014 */
[----:B------:R0:W3:Y:S04]  /*34820*/  @!P0 LDG.E.U16 R21, desc[UR60][R4.64] ;  /* 0x0000003c04158981 */ /* 0x0000e8000c1e1500 */
[----:B--2---:R2:W-:Y:S04]  /*34830*/  STL [R1+0x75b8], R22 ;  /* 0x0075b81601007387 */ /* 0x0045e80000100800 */
[----:B------:R-:W2:Y:S04]  /*34840*/  LDL R28, [R1+0x2d44] ;  /* 0x002d4400011c7983 */ /* 0x000ea80000100800 */
[----:B------:R-:W3:Y:S01]  /*34850*/  LDL R27, [R1+0x2d68] ;  /* 0x002d6800011b7983 */ /* 0x000ee20000100800 */
[----:B0-----:R-:W-:-:S02]  /*34860*/  @!P0 IMAD.MOV.U32 R4, RZ, RZ, R25 ;  /* 0x000000ffff048224 */ /* 0x001fc400078e0019 */
[----:B------:R-:W-:-:S05]  /*34870*/  @!P0 IMAD.MOV.U32 R5, RZ, RZ, R26 ;  /* 0x000000ffff058224 */ /* 0x000fca00078e001a */
[----:B------:R0:W3:Y:S01]  /*34880*/  @!P0 LDG.E.U16 R20, desc[UR60][R4.64] ;  /* 0x0000003c04148981 */ /* 0x0000e2000c1e1500 */
[----:B------:R-:W-:Y:S01]  /*34890*/  PRMT R19, RZ, 0x7610, R19 ;  /* 0x00007610ff137816 */ /* 0x000fe20000000013 */
[----:B0-----:R-:W-:Y:S02]  /*348a0*/  @!P0 IMAD.MOV.U32 R4, RZ, RZ, R3 ;  /* 0x000000ffff048224 */ /* 0x001fe400078e0003 */
[----:B----4-:R-:W-:-:S05]  /*348b0*/  @!P0 IMAD.MOV.U32 R5, RZ, RZ, R24 ;  /* 0x000000ffff058224 */ /* 0x010fca00078e0018 */
[----:B------:R2:W4:Y:S01]  /*348c0*/  @!P0 LDG.E.U16 R19, desc[UR60][R4.64] ;  /* 0x0000003c04138981 */ /* 0x000522000c1e1500 */
[----:B------:R-:W-:Y:S01]  /*348d0*/  PRMT R18, RZ, 0x7610, R18 ;  /* 0x00007610ff127816 */ /* 0x000fe20000000012 */
[----:B--2---:R-:W-:Y:S02]  /*348e0*/  @!P0 IMAD.MOV.U32 R5, RZ, RZ, R28 ;  /* 0x000000ffff058224 */ /* 0x004fe400078e001c */
[----:B---3--:R-:W-:-:S05]  /*348f0*/  @!P0 IMAD.MOV.U32 R4, RZ, RZ, R27 ;  /* 0x000000ffff048224 */ /* 0x008fca00078e001b */
[----:B------:R-:W2:Y:S04]  /*34900*/  @!P0 LDG.E.U16 R18, desc[UR60][R4.64] ;  /* 0x0000003c04128981 */ /* 0x000ea8000c1e1500 */
[----:B------:R0:W-:Y:S04]  /*34910*/  STL [R1+0x75bc], R21 ;  /* 0x0075bc1501007387 */ /* 0x0001e80000100800 */
[----:B------:R-:W3:Y:S04]  /*34920*/  LDL R26, [R1+0x2a98] ;  /* 0x002a9800011a7983 */ /* 0x000ee80000100800 */
[----:B------:R-:W3:Y:S04]  /*34930*/  LDL R25, [R1+0x2a9c] ;  /* 0x002a9c0001197983 */ /* 0x000ee80000100800 */
[----:B------:R0:W-:Y:S04]  /*34940*/  STL [R1+0x75c0], R20 ;  /* 0x0075c01401007387 */ /* 0x0001e80000100800 */
[----:B------:R-:W3:Y:S04]  /*34950*/  LDL R24, [R1+0x2a58] ;  /* 0x002a580001187983 */ /* 0x000ee80000100800 */
[----:B-1----:R-:W3:Y:S04]  /*34960*/  LDL R23, [R1+0x2a5c] ;  /* 0x002a5c0001177983 */ /* 0x002ee80000100800 */
[----:B------:R-:W3:Y:S04]  /*34970*/  LDL R22, [R1+0x2a18] ;  /* 0x002a180001167983 */ /* 0x000ee80000100800 */
[----:B------:R-:W3:Y:S04]  /*34980*/  LDL R3, [R1+0x2a1c] ;  /* 0x002a1c0001037983 */ /* 0x000ee80000100800 */
[----:B----4-:R1:W-:Y:S04]  /*34990*/  STL [R1+0x75c4], R19 ;  /* 0x0075c41301007387 */ /* 0x0103e80000100800 */
[----:B0-----:R-:W4:Y:S04]  /*349a0*/  LDL R21, [R1+0x29d8] ;  /* 0x0029d80001157983 */ /* 0x001f280000100800 */
[----:B------:R-:W4:Y:S01]  /*349b0*/  LDL R20, [R1+0x29dc] ;  /* 0x0029dc0001147983 */ /* 0x000f220000100800 */
[----:B------:R-:W-:-:S02]  /*349c0*/  PRMT R17, RZ, 0x7610, R17 ;  /* 0x00007610ff117816 */ /* 0x000fc40000000011 */
[----:B------:R-:W-:Y:S01]  /*349d0*/  PRMT R16, RZ, 0x7610, R16 ;  /* 0x00007610ff107816 */ /* 0x000fe20000000010 */
[----:B--2---:R0:W-:Y:S04]  /*349e0*/  STL [R1+0x75c8], R18 ;  /* 0x0075c81201007387 */ /* 0x0041e80000100800 */
[----:B-1----:R-:W2:Y:S04]  /*349f0*/  LDL R19, [R1+0x2998] ;  /* 0x0029980001137983 */ /* 0x002ea80000100800 */
[----:B0-----:R-:W2:Y:S01]  /*34a00*/  LDL R18, [R1+0x299c] ;  /* 0x00299c0001127983 */ /* 0x001ea20000100800 */
[----:B---3--:R-:W-:-:S02]  /*34a10*/  @!P0 IMAD.MOV.U32 R4, RZ, RZ, R25 ;  /* 0x000000ffff048224 */ /* 0x008fc400078e0019 */
[----:B------:R-:W-:-:S05]  /*34a20*/  @!P0 IMAD.MOV.U32 R5, RZ, RZ, R26 ;  /* 0x000000ffff058224 */ /* 0x000fca00078e001a */
[----:B------:R0:W3:Y:S01]  /*34a30*/  @!P0 LDG.E.U16 R17, desc[UR60][R4.64] ;  /* 0x0000003c04118981 */ /* 0x0000e2000c1e1500 */
[----:B------:R-:W-:Y:S01]  /*34a40*/  PRMT R15, RZ, 0x7610, R15 ;  /* 0x00007610ff0f7816 */ /* 0x000fe2000000000f */
[----:B0-----:R-:W-:Y:S02]  /*34a50*/  @!P0 IMAD.MOV.U32 R4, RZ, RZ, R23 ;  /* 0x000000ffff048224 */ /* 0x001fe400078e0017 */
[----:B------:R-:W-:-:S05]  /*34a60*/  @!P0 IMAD.MOV.U32 R5, RZ, RZ, R24 ;  /* 0x000000ffff058224 */ /* 0x000fca00078e0018 */
[----:B------:R0:W3:Y:S01]  /*34a70*/  @!P0 LDG.E.U16 R16, desc[UR60][R4.64] ;  /* 0x0000003c04108981 */ /* 0x0000e2000c1e1500 */
[----:B------:R-:W-:Y:S01]  /*34a80*/  PRMT R14, RZ, 0x7610, R14 ;  /* 0x00007610ff0e7816 */ /* 0x000fe2000000000e */
[----:B0-----:R-:W-:Y:S02]  /*34a90*/  @!P0 IMAD.MOV.U32 R4, RZ, RZ, R3 ;  /* 0x000000ffff048224 */ /* 0x001fe400078e0003 */
[----:B------:R-:W-:-:S05]  /*34aa0*/  @!P0 IMAD.MOV.U32 R5, RZ, RZ, R22 ;  /* 0x000000ffff058224 */ /* 0x000fca00078e0016 */
[----:B------:R4:W3:Y:S02]  /*34ab0*/  @!P0 LDG.E.U16 R15, desc[UR60][R4.64] ;  /* 0x0000003c040f8981 */ /* 0x0008e4000c1e1500 */
[----:B----4-:R-:W-:Y:S02]  /*34ac0*/  @!P0 IMAD.MOV.U32 R4, RZ, RZ, R20 ;  /* 0x000000ffff048224 */ /* 0x010fe400078e0014 */
[----:B------:R-:W-:-:S05]  /*34ad0*/  @!P0 IMAD.MOV.U32 R5, RZ, RZ, R21 ;  /* 0x000000ffff058224 */ /* 0x000fca00078e0015 */
[----:B------:R2:W4:Y:S01]  /*34ae0*/  @!P0 LDG.E.U16 R14, desc[UR60][R4.64] ;  /* 0x0000003c040e8981 */ /* 0x000522000c1e1500 */
[----:B------:R-:W-:Y:S01]  /*34af0*/  PRMT R13, RZ, 0x7610, R13 ;  /* 0x00007610ff0d7816 */ /* 0x000fe2000000000d */
[----:B--2---:R-:W-:Y:S02]  /*34b00*/  @!P0 IMAD.MOV.U32 R5, RZ, RZ, R19 ;  /* 0x000000ffff058224 */ /* 0x004fe400078e0013 */
[----:B------:R-:W-:-:S05]  /*34b10*/  @!P0 IMAD.MOV.U32 R4, RZ, RZ, R18 ;  /* 0x000000ffff048224 */ /* 0x000fca00078e0012 */
[----:B------:R-:W2:Y:S04]  /*34b20*/  @!P0 LDG.E.U16 R13, desc[UR60][R4.64] ;  /* 0x0000003c040d8981 */ /* 0x000ea8000c1e1500 */
[----:B---3--:R0:W-:Y:S04]  /*34b30*/  STL [R1+0x75cc], R17 ;  /* 0x0075cc1101007387 */ /* 0x0081e80000100800 */
[----:B------:R1:W-:Y:S04]  /*34b40*/  STL [R1+0x75d0], R16 ;  /* 0x0075d01001007387 */ /* 0x0003e80000100800 */
[----:B------:R-:W3:Y:S04]  /*34b50*/  LDL R22, [R1+0x2958] ;  /* 0x0029580001167983 */ /* 0x000ee80000100800 */
[----:B------:R-:W3:Y:S04]  /*34b60*/  LDL R3, [R1+0x295c] ;  /* 0x00295c0001037983 */ /* 0x000ee80000100800 */
[----:B------:R0:W-:Y:S04]  /*34b70*/  STL [R1+0x75d4], R15 ;  /* 0x0075d40f01007387 */ /* 0x0001e80000100800 */
[----:B------:R-:W3:Y:S04]  /*34b80*/  LDL R21, [R1+0x2918] ;  /* 0x0029180001157983 */ /* 0x000ee80000100800 */
[----:B------:R-:W3:Y:S04]  /*34b90*/  LDL R20, [R1+0x291c] ;  /* 0x00291c0001147983 */ /* 0x000ee80000100800 */
[----:B----4-:R4:W-:Y:S04]  /*34ba0*/  STL [R1+0x75d8], R14 ;  /* 0x0075d80e01007387 */ /* 0x0109e80000100800 */
[----:B------:R-:W3:Y:S04]  /*34bb0*/  LDL R19, [R1+0x28d8] ;  /* 0x0028d80001137983 */ /* 0x000ee80000100800 */
[----:B------:R-:W3:Y:S04]  /*34bc0*/  LDL R18, [R1+0x28dc] ;  /* 0x0028dc0001127983 */ /* 0x000ee80000100800 */
[----:B0-----:R-:W3:Y:S04]  /*34bd0*/  LDL R17, [R1+0x2898] ;  /* 0x0028980001117983 */ /* 0x001ee80000100800 */
[----:B-1----:R-:W3:Y:S04]  /*34be0*/  LDL R16, [R1+0x289c] ;  /* 0x00289c0001107983 */ /* 0x002ee80000100800 */
[----:B--2---:R0:W-:Y:S04]  /*34bf0*/  STL [R1+0x75dc], R13 ;  /* 0x0075dc0d01007387 */ /* 0x0041e80000100800 */
[----:B------:R-:W2:Y:S04]  /*34c00*/  LDL R15, [R1+0x2858] ;  /* 0x00285800010f7983 */ /* 0x000ea80000100800 */
[----:B----4-:R-:W4:Y:S01]  /*34c10*/  LDL R14, [R1+0x285c] ;  /* 0x00285c00010e7983 */ /* 0x010f220000100800 */
[----:B------:R-:W-:-:S02]  /*34c20*/  PRMT R12, RZ, 0x7610, R12 ;  /* 0x00007610ff0c7816 */ /* 0x000fc4000000000c */
[----:B------:R-:W-:Y:S02]  /*34c30*/  PRMT R11, RZ, 0x7610, R11 ;  /* 0x00007610ff0b7816 */ /* 0x000fe4000000000b */
[----:B------:R-:W-:Y:S02]  /*34c40*/  PRMT R10, RZ, 0x7610, R10 ;  /* 0x00007610ff0a7816 */ /* 0x000fe4000000000a */
[----:B------:R-:W-:Y:S02]  /*34c50*/  PRMT R9, RZ, 0x7610, R9 ;  /* 0x00007610ff097816 */ /* 0x000fe40000000009 */
[----:B------:R-:W-:Y:S01]  /*34c60*/  PRMT R8, RZ, 0x7610, R8 ;  /* 0x00007610ff087816 */ /* 0x000fe20000000008 */
[----:B0-----:R-:W4:Y:S01]  /*34c70*/  LDL R13, [R1+0x2818] ;  /* 0x00281800010d7983 */ /* 0x001f220000100800 */
[----:B---3--:R-:W-:Y:S02]  /*34c80*/  @!P0 IMAD.MOV.U32 R5, RZ, RZ, R22 ;  /* 0x000000ffff058224 */ /* 0x008fe400078e0016 */
[----:B------:R-:W-:-:S02]  /*34c90*/  @!P0 IMAD.MOV.U32 R4, RZ, RZ, R3 ;  /* 0x000000ffff048224 */ /* 0x000fc400078e0003 */
[----:B------:R-:W3:Y:S04]  /*34ca0*/  LDL R3, [R1+0x281c] ;  /* 0x00281c0001037983 */ /* 0x000ee80000100800 */
[----:B------:R0:W3:Y:S02]  /*34cb0*/  @!P0 LDG.E.U16 R12, desc[UR60][R4.64] ;  /* 0x0000003c040c8981 */ /* 0x0000e4000c1e1500 */
[----:B0-----:R-:W-:Y:S02]  /*34cc0*/  @!P0 IMAD.MOV.U32 R5, RZ, RZ, R21 ;  /* 0x000000ffff058224 */ /* 0x001fe400078e0015 */
[----:B------:R-:W-:-:S05]  /*34cd0*/  @!P0 IMAD.MOV.U32 R4, RZ, RZ, R20 ;  /* 0x000000ffff048224 */ /* 0x000fca00078e0014 */
[----:B------:R0:W3:Y:S02]  /*34ce0*/  @!P0 LDG.E.U16 R11, desc[UR60][R4.64] ;  /* 0x0000003c040b8981 */ /* 0x0000e4000c1e1500 */
[----:B0-----:R-:W-:Y:S02]  /*34cf0*/  @!P0 IMAD.MOV.U32 R5, RZ, RZ, R19 ;  /* 0x000000ffff058224 */ /* 0x001fe400078e0013 */
[----:B------:R-:W-:-:S05]  /*34d00*/  @!P0 IMAD.MOV.U32 R4, RZ, RZ, R18 ;  /* 0x000000ffff048224 */ /* 0x000fca00078e0012 */
[----:B------:R0:W3:Y:S02]  /*34d10*/  @!P0 LDG.E.U16 R10, desc[UR60][R4.64] ;  /* 0x0000003c040a8981 */ /* 0x0000e4000c1e1500 */
[----:B0-----:R-:W-:Y:S02]  /*34d20*/  @!P0 IMAD.MOV.U32 R4, RZ, RZ, R16 ;  /* 0x000000ffff048224 */ /* 0x001fe400078e0010 */
[----:B------:R-:W-:-:S05]  /*34d30*/  @!P0 IMAD.MOV.U32 R5, RZ, RZ, R17 ;  /* 0x000000ffff058224 */ /* 0x000fca00078e0011 */
[----:B------:R2:W3:Y:S02]  /*34d40*/  @!P0 LDG.E.U16 R9, desc[UR60][R4.64] ;  /* 0x0000003c04098981 */ /* 0x0004e4000c1e1500 */
[----:B--2---:R-:W-:Y:S02]  /*34d50*/  @!P0 IMAD.MOV.U32 R5, RZ, RZ, R15 ;  /* 0x000000ffff058224 */ /* 0x004fe400078e000f */
[----:B----4-:R-:W-:-:S05]  /*34d60*/  @!P0 IMAD.MOV.U32 R4, RZ, RZ, R14 ;  /* 0x000000ffff048224 */ /* 0x010fca00078e000e */
[----:B------:R0:W2:Y:S04]  /*34d70*/  @!P0 LDG.E.U16 R8, desc[UR60][R4.64] ;  /* 0x0000003c04088981 */ /* 0x0000a8000c1e1500 */
[----:B---3--:R-:W-:Y:S01]  /*34d80*/  STL [R1+0x75e0], R12 ;  /* 0x0075e00c01007387 */ /* 0x008fe20000100800 */
[----:B0-----:R-:W-:-:S03]  /*34d90*/  @!P0 IMAD.MOV.U32 R5, RZ, RZ, R13 ;  /* 0x000000ffff058224 */ /* 0x001fc600078e000d */
[----:B------:R-:W-:Y:S04]  /*34da0*/  STL [R1+0x75e4], R11 ;  /* 0x0075e40b01007387 */ /* 0x000fe80000100800 */
[----:B------:R-:W-:Y:S04]  /*34db0*/  STL [R1+0x75e8], R10 ;  /* 0x0075e80a01007387 */ /* 0x000fe80000100800 */
[----:B------:R-:W-:Y:S01]  /*34dc0*/  STL [R1+0x75ec], R9 ;  /* 0x0075ec0901007387 */ /* 0x000fe20000100800 */
[----:B------:R-:W-:Y:S01]  /*34dd0*/  PRMT R7, RZ, 0x7610, R7 ;  /* 0x00007610ff077816 */ /* 0x000fe20000000007 */
[----:B------:R-:W-:-:S05]  /*34de0*/  @!P0 IMAD.MOV.U32 R4, RZ, RZ, R3 ;  /* 0x000000ffff048224 */ /* 0x000fca00078e0003 */
[----:B------:R-:W3:Y:S04]  /*34df0*/  @!P0 LDG.E.U16 R7, desc[UR60][R4.64] ;  /* 0x0000003c04078981 */ /* 0x000ee8000c1e1500 */
[----:B--2---:R0:W-:Y:S04]  /*34e00*/  STL [R1+0x75f4], R8 ;  /* 0x0075f40801007387 */ /* 0x0041e80000100800 */
[----:B0-----:R-:W2:Y:S04]  /*34e10*/  LDL.LU R8, [R1+0x420] ;  /* 0x0004200001087983 */ /* 0x001ea80000300800 */
[----:B------:R-:W4:Y:S04]  /*34e20*/  LDL.LU R9, [R1+0x41c] ;  /* 0x00041c0001097983 */ /* 0x000f280000300800 */
        /* <DEDUP_REMOVED lines=20> */
[----:B------:R-:W2:Y:S04]  /*34f70*/  LDL R4, [R1+0x27d8] ;  /* 0x0027d80001047983 */ /* 0x000ea80000100800 */
[----:B------:R-:W2:Y:S01]  /*34f80*/  LDL R5, [R1+0x27dc] ;  /* 0x0027dc0001057983 */ /* 0x000ea20000100800 */
[----:B------:R-:W-:-:S03]  /*34f90*/  PRMT R6, RZ, 0x7610, R6 ;  /* 0x00007610ff067816 */ /* 0x000fc60000000006 */
[----:B---3--:R0:W-:Y:S04]  /*34fa0*/  STL [R1+0x75fc], R7 ;  /* 0x0075fc0701007387 */ /* 0x0081e80000100800 */
[----:B0-----:R-:W3:Y:S01]  /*34fb0*/  LDL.LU R7, [R1+0x424] ;  /* 0x0004240001077983 */ /* 0x001ee20000300800 */
[----:B--2---:R-:W-:-:S04]  /*34fc0*/  @!P0 LOP3.LUT R5, R5, R4, RZ, 0x3c, !PT ;  /* 0x0000000405058212 */ /* 0x004fc800078e3cff */
[----:B------:R-:W-:-:S04]  /*34fd0*/  @!P0 LOP3.LUT R4, R5, R4, RZ, 0x3c, !PT ;  /* 0x0000000405048212 */ /* 0x000fc800078e3cff */
[----:B------:R-:W-:-:S05]  /*34fe0*/  @!P0 LOP3.LUT R5, R5, R4, RZ, 0x3c, !PT ;  /* 0x0000000405058212 */ /* 0x000fca00078e3cff */
[----:B------:R-:W2:Y:S04]  /*34ff0*/  @!P0 LDG.E.U16 R6, desc[UR60][R4.64] ;  /* 0x0000003c04068981 */ /* 0x000ea8000c1e1500 */
[----:B------:R-:W2:Y:S01]  /*35000*/  LDL.LU R5, [R1+0x428] ;  /* 0x0004280001057983 */ /* 0x000ea20000300800 */
[----:B------:R-:W0:Y:S02]  /*35010*/  S2R R2, SR_TID.X ;  /* 0x0000000000027919 */ /* 0x000e240000002100 */
[----:B0-----:R-:W-:-:S05]  /*35020*/  LOP3.LUT R2, R2, 0x3f, RZ, 0xc0, !PT ;  /* 0x0000003f02027812 */ /* 0x001fca00078ec0ff */
[----:B------:R-:W-:-:S05]  /*35030*/  IMAD.SHL.U32 R2, R2, 0x2, RZ ;  /* 0x0000000202027824 */ /* 0x000fca00078e00ff */
[----:B------:R-:W-:-:S05]  /*35040*/  LOP3.LUT R3, R2, 0x60, RZ, 0x3c, !PT ;  /* 0x0000006002037812 */ /* 0x000fca00078e3cff */
[----:B--2---:R-:W-:Y:S04]  /*35050*/  STS.U16 [R3+UR5+0x2c00], R5 ;  /* 0x002c000503007988 */ /* 0x004fe80008000405 */
[----:B---3--:R-:W-:Y:S04]  /*35060*/  STS.U16 [R3+UR5+0x2c80], R7 ;  /* 0x002c800703007988 */ /* 0x008fe80008000405 */
[----:B------:R-:W-:Y:S04]  /*35070*/  STS.U16 [R3+UR5+0x2d00], R8 ;  /* 0x002d000803007988 */ /* 0x000fe80008000405 */
[----:B----4-:R-:W-:Y:S04]  /*35080*/  STS.U16 [R3+UR5+0x2d80], R9 ;  /* 0x002d800903007988 */ /* 0x010fe80008000405 */
        /* <DEDUP_REMOVED lines=17> */
[----:B------:R-:W-:Y:S01]  /*351a0*/  STL [R1+0x7600], R6 ;  /* 0x0076000601007387 */ /* 0x000fe20000100800 */
[----:B0-----:R-:W-:-:S03]  /*351b0*/  LOP3.LUT R0, R2, 0x70, RZ, 0x3c, !PT ;  /* 0x0000007002007812 */ /* 0x001fc600078e3cff */
[----:B------:R-:W2:Y:S04]  /*351c0*/  LDL.LU R2, [R1+0x448] ;  /* 0x0004480001027983 */ /* 0x000ea80000300800 */
[----:B--2---:R0:W-:Y:S04]  /*351d0*/  STL [R1+0x7624], R2 ;  /* 0x0076240201007387 */ /* 0x0041e80000100800 */
[----:B0-----:R-:W2:Y:S04]  /*351e0*/  LDL.LU R2, [R1+0x44c] ;  /* 0x00044c0001027983 */ /* 0x001ea80000300800 */
[----:B--2---:R0:W-:Y:S04]  /*351f0*/  STL [R1+0x7628], R2 ;  /* 0x0076280201007387 */ /* 0x0041e80000100800 */
[----:B0-----:R-:W2:Y:S04]  /*35200*/  LDL.LU R2, [R1+0x450] ;  /* 0x0004500001027983 */ /* 0x001ea80000300800 */
[----:B------:R-:W-:Y:S04]  /*35210*/  STS.U16 [R3+UR5+0x7c80], R26 ;  /* 0x007c801a03007988 */ /* 0x000fe80008000405 */
[----:B------:R-:W-:Y:S04]  /*35220*/  STS.U16 [R3+UR5+0x7d00], R27 ;  /* 0x007d001b03007988 */ /* 0x000fe80008000405 */
        /* <DEDUP_REMOVED lines=28> */
[----:B0-----:R-:W3:Y:S04]  /*353f0*/  LDL.LU R3, [R1+0x268] ;  /* 0x0002680001037983 */ /* 0x001ee80000300800 */
[----:B------:R-:W3:Y:S04]  /*35400*/  LDL.LU R29, [R1+0x260] ;  /* 0x00026000011d7983 */ /* 0x000ee80000300800 */
[----:B-1----:R-:W3:Y:S04]  /*35410*/  LDL.LU R28, [R1+0x258] ;  /* 0x00025800011c7983 */ /* 0x002ee80000300800 */
[----:B--2---:R0:W-:Y:S04]  /*35420*/  STS.U16 [R0+UR5+0xe80], R2 ;  /* 0x000e800200007988 */ /* 0x0041e80008000405 */
[----:B0-----:R-:W2:Y:S04]  /*35430*/  LDL.LU R2, [R1+0x762c] ;  /* 0x00762c0001027983 */ /* 0x001ea80000300800 */
[----:B--2---:R0:W-:Y:S04]  /*35440*/  STS.U16 [R0+UR5+0xf00], R2 ;  /* 0x000f000200007988 */ /* 0x0041e80008000405 */
[----:B0-----:R-:W2:Y:S04]  /*35450*/  LDL.LU R2, [R1+0x7628] ;  /* 0x0076280001027983 */ /* 0x001ea80000300800 */
[----:B--2---:R0:W-:Y:S04]  /*35460*/  STS.U16 [R0+UR5+0xf80], R2 ;  /* 0x000f800200007988 */ /* 0x0041e80008000405 */
[----:B0-----:R-:W2:Y:S04]  /*35470*/  LDL.LU R2, [R1+0x7624] ;  /* 0x0076240001027983 */ /* 0x001ea80000300800 */
[----:B--2---:R-:W-:Y:S04]  /*35480*/  STS.U16 [R0+UR5+0x1e00], R2 ;  /* 0x001e000200007988 */ /* 0x004fe80008000405 */
[----:B---3--:R0:W-:Y:S04]  /*35490*/  STS.U16 [R0+UR5+0x1e80], R6 ;  /* 0x001e800600007988 */ /* 0x0081e80008000405 */
[----:B0-----:R-:W2:Y:S04]  /*354a0*/  LDL.LU R6, [R1+0x1ec] ;  /* 0x0001ec0001067983 */ /* 0x001ea80000300800 */
        /* <DEDUP_REMOVED lines=54> */
[----:B------:R-:W-:Y:S04]  /*35810*/  STL [R1+0x73e4], R0 ;  /* 0x0073e40001007387 */ /* 0x000fe80000100800 */
[----:B------:R-:W-:Y:S04]  /*35820*/  STL [R1+0x7488], R0 ;  /* 0x0074880001007387 */ /* 0x000fe80000100800 */
[----:B------:R-:W-:Y:S04]  /*35830*/  STL [R1+0x7490], R0 ;  /* 0x0074900001007387 */ /* 0x000fe80000100800 */
[----:B------:R-:W-:Y:S04]  /*35840*/  STL [R1+0x758c], R0 ;  /* 0x00758c0001007387 */ /* 0x000fe80000100800 */
[----:B------:R0:W-:Y:S04]  /*35850*/  STL [R1+0x7604], R0 ;  /* 0x0076040001007387 */ /* 0x0001e80000100800 */
[----:B0-----:R-:W3:Y:S01]  /*35860*/  LDL.LU R0, [R1+0x1f0] ;  /* 0x0001f00001007983 */ /* 0x001ee20000300800 */
[----:B------:R-:W0:Y:S02]  /*35870*/  S2R R2, SR_TID.X ;  /* 0x0000000000027919 */ /* 0x000e240000002100 */
[----:B0-----:R-:W-:-:S05]  /*35880*/  LOP3.LUT R2, R2, 0x3f, RZ, 0xc0, !PT ;  /* 0x0000003f02027812 */ /* 0x001fca00078ec0ff */
[----:B------:R-:W-:-:S05]  /*35890*/  IMAD.SHL.U32 R2, R2, 0x2, RZ ;  /* 0x0000000202027824 */ /* 0x000fca00078e00ff */
[----:B--2---:R0:W-:Y:S04]  /*358a0*/  STS.U16 [R2+UR5+0x8000], R6 ;  /* 0x0080000602007988 */ /* 0x0041e80008000405 */
[----:B0-----:R-:W2:Y:S04]  /*358b0*/  LDL.LU R6, [R1+0x7620] ;  /* 0x0076200001067983 */ /* 0x001ea80000300800 */
[----:B---3--:R0:W-:Y:S04]  /*358c0*/  STS.U16 [R2+UR5+0x8400], R0 ;  /* 0x0084000002007988 */ /* 0x0081e80008000405 */
[----:B0-----:R-:W3:Y:S04]  /*358d0*/  LDL.LU R0, [R1+0x178] ;  /* 0x0001780001007983 */ /* 0x001ee80000300800 */
[----:B---3--:R0:W-:Y:S04]  /*358e0*/  STL [R1+0x7614], R0 ;  /* 0x0076140001007387 */ /* 0x0081e80000100800 */
[----:B0-----:R-:W3:Y:S04]  /*358f0*/  LDL.LU R0, [R1+0x168] ;  /* 0x0001680001007983 */ /* 0x001ee80000300800 */
[----:B---3--:R0:W-:Y:S04]  /*35900*/  STL [R1+0x7618], R0 ;  /* 0x0076180001007387 */ /* 0x0081e80000100800 */
[----:B0-----:R-:W3:Y:S04]  /*35910*/  LDL.LU R0, [R1+0x17c] ;  /* 0x00017c0001007983 */ /* 0x001ee80000300800 */
        /* <DEDUP_REMOVED lines=13> */
[----:B---3--:R0:W-:Y:S04]  /*359f0*/  STL [R1+0x761c], R0 ;  /* 0x00761c0001007387 */ /* 0x0081e80000100800 */
[----:B0-----:R-:W3:Y:S04]  /*35a00*/  LDL.LU R0, [R1+0x180] ;  /* 0x0001800001007983 */ /* 0x001ee80000300800 */
        /* <DEDUP_REMOVED lines=12> */
[----:B------:R0:W-:Y:S04]  /*35ad0*/  STS.U16 [R2+UR5+0xbc00], R17 ;  /* 0x00bc001102007988 */ /* 0x0001e80008000405 */
[----:B------:R-:W2:Y:S04]  /*35ae0*/  LDL.LU R16, [R1+0x140] ;  /* 0x0001400001107983 */ /* 0x000ea80000300800 */
        /* <DEDUP_REMOVED lines=24> */
[----:B0-----:R-:W2:Y:S04]  /*35c70*/  LDL.LU R29, [R1+0x10c] ;  /* 0x00010c00011d7983 */ /* 0x001ea80000300800 */
[----:B---3--:R0:W-:Y:S04]  /*35c80*/  STS.U16 [R2+UR5+0xf400], R0 ;  /* 0x00f4000002007988 */ /* 0x0081e80008000405 */
[----:B0-----:R-:W3:Y:S04]  /*35c90*/  LDL.LU R0, [R1+0x761c] ;  /* 0x00761c0001007983 */ /* 0x001ee80000300800 */
[----:B---3--:R0:W-:Y:S04]  /*35ca0*/  STS.U16 [R2+UR5+0xf800], R0 ;  /* 0x00f8000002007988 */ /* 0x0081e80008000405 */
[----:B0-----:R-:W3:Y:S04]  /*35cb0*/  LDL.LU R0, [R1+0x7618] ;  /* 0x0076180001007983 */ /* 0x001ee80000300800 */
[----:B--2---:R-:W-:Y:S04]  /*35cc0*/  STS.U16 [R2+UR5+0x8800], R6 ;  /* 0x0088000602007988 */ /* 0x004fe80008000405 */
[----:B---3--:R0:W-:Y:S04]  /*35cd0*/  STS.U16 [R2+UR5+0xfc00], R0 ;  /* 0x00fc000002007988 */ /* 0x0081e80008000405 */
[----:B0-----:R-:W2:Y:S01]  /*35ce0*/  LDL.LU R0, [R1+0x7614] ;  /* 0x0076140001007983 */ /* 0x001ea20000300800 */
[----:B------:R-:W-:-:S05]  /*35cf0*/  LOP3.LUT R6, R2, 0x10, RZ, 0x3c, !PT ;  /* 0x0000001002067812 */ /* 0x000fca00078e3cff */
[----:B--2---:R-:W-:Y:S04]  /*35d00*/  STS.U16 [R6+UR5+0x8080], R0 ;  /* 0x0080800006007988 */ /* 0x004fe80008000405 */
[----:B----4-:R-:W-:Y:S04]  /*35d10*/  STS.U16 [R6+UR5+0x8480], R4 ;  /* 0x0084800406007988 */ /* 0x010fe80008000405 */
[----:B------:R-:W-:Y:S04]  /*35d20*/  STS.U16 [R6+UR5+0x8880], R5 ;  /* 0x0088800506007988 */ /* 0x000fe80008000405 */
[----:B------:R0:W-:Y:S04]  /*35d30*/  STS.U16 [R6+UR5+0x8c80], R28 ;  /* 0x008c801c06007988 */ /* 0x0001e80008000405 */
[----:B0-----:R-:W2:Y:S04]  /*35d40*/  LDL.LU R28, [R1+0x108] ;  /* 0x00010800011c7983 */ /* 0x001ea80000300800 */
[----:B------:R-:W3:Y:S04]  /*35d50*/  LDL.LU R2, [R1+0x100] ;  /* 0x0001000001027983 */ /* 0x000ee80000300800 */
        /* <DEDUP_REMOVED lines=25> */
[----:B--2---:R0:W-:Y:S04]  /*35ef0*/  STS.U16 [R6+UR5+0xec80], R28 ;  /* 0x00ec801c06007988 */ /* 0x0041e80008000405 */
[----:B------:R-:W2:Y:S04]  /*35f00*/  LDL.LU R0, [R1+0xfc] ;  /* 0x0000fc0001007983 */ /* 0x000ea80000300800 */
[----:B------:R-:W4:Y:S04]  /*35f10*/  LDL.LU R4, [R1+0xe8] ;  /* 0x0000e80001047983 */ /* 0x000f280000300800 */
[----:B------:R-:W2:Y:S04]  /*35f20*/  LDL.LU R5, [R1+0xf8] ;  /* 0x0000f80001057983 */ /* 0x000ea80000300800 */
[----:B------:R-:W2:Y:S04]  /*35f30*/  LDL.LU R29, [R1+0xf4] ;  /* 0x0000f400011d7983 */ /* 0x000ea80000300800 */
[----:B------:R-:W2:Y:S04]  /*35f40*/  LDL.LU R7, [R1+0xf0] ;  /* 0x0000f00001077983 */ /* 0x000ea80000300800 */
[----:B------:R-:W2:Y:S04]  /*35f50*/  LDL.LU R9, [R1+0xec] ;  /* 0x0000ec0001097983 */ /* 0x000ea80000300800 */
[----:B------:R-:W2:Y:S04]  /*35f60*/  LDL.LU R10, [R1+0xe4] ;  /* 0x0000e400010a7983 */ /* 0x000ea80000300800 */
[----:B------:R-:W2:Y:S01]  /*35f70*/  LDL.LU R11, [R1+0xe0] ;  /* 0x0000e000010b7983 */ /* 0x000ea20000300800 */
[----:B0-----:R-:W0:Y:S03]  /*35f80*/  S2R R28, SR_TID.X ;  /* 0x00000000001c7919 */ /* 0x001e260000002100 */
        /* <DEDUP_REMOVED lines=16> */
[----:B------:R-:W2:Y:S01]  /*36090*/  LDL.LU R3, [R1+0x9c] ;  /* 0x00009c0001037983 */ /* 0x000ea20000300800 */
[----:B0-----:R-:W-:-:S03]  /*360a0*/  LOP3.LUT R8, R28, 0x3f, RZ, 0xc0, !PT ;  /* 0x0000003f1c087812 */ /* 0x001fc600078ec0ff */
[----:B------:R-:W2:Y:S04]  /*360b0*/  LDL.LU R28, [R1+0x98] ;  /* 0x00009800011c7983 */ /* 0x000ea80000300800 */
[----:B---3--:R0:W-:Y:S04]  /*360c0*/  STS.U16 [R6+UR5+0xf080], R2 ;  /* 0x00f0800206007988 */ /* 0x0081e80008000405 */
[----:B0-----:R-:W3:Y:S01]  /*360d0*/  LDL.LU R2, [R1+0x7610] ;  /* 0x0076100001027983 */ /* 0x001ee20000300800 */
[----:B------:R-:W-:-:S05]  /*360e0*/  IMAD.SHL.U32 R8, R8, 0x2, RZ ;  /* 0x0000000208087824 */ /* 0x000fca00078e00ff */
[----:B------:R-:W-:Y:S01]  /*360f0*/  LOP3.LUT R8, R8, 0x20, RZ, 0x3c, !PT ;  /* 0x0000002008087812 */ /* 0x000fe200078e3cff */
[----:B---3--:R-:W-:Y:S04]  /*36100*/  STS.U16 [R6+UR5+0xf480], R2 ;  /* 0x00f4800206007988 */ /* 0x008fe80008000405 */
[----:B--2---:R-:W-:Y:S04]  /*36110*/  STS.U16 [R6+UR5+0xf880], R0 ;  /* 0x00f8800006007988 */ /* 0x004fe80008000405 */
[----:B----4-:R-:W-:Y:S04]  /*36120*/  STS.U16 [R6+UR5+0xfc80], R4 ;  /* 0x00fc800406007988 */ /* 0x010fe80008000405 */
[----:B------:R-:W-:Y:S04]  /*36130*/  STS.U16 [R8+UR5+0x8100], R5 ;  /* 0x0081000508007988 */ /* 0x000fe80008000405 */
[----:B------:R0:W-:Y:S04]  /*36140*/  STS.U16 [R8+UR5+0x8500], R29 ;  /* 0x0085001d08007988 */ /* 0x0001e80008000405 */
[----:B0-----:R-:W2:Y:S04]  /*36150*/  LDL.LU R29, [R1+0x94] ;  /* 0x00009400011d7983 */ /* 0x001ea80000300800 */
[----:B------:R-:W3:Y:S04]  /*36160*/  LDL.LU R0, [R1+0x88] ;  /* 0x0000880001007983 */ /* 0x000ee80000300800 */
[----:B---3--:R0:W-:Y:S04]  /*36170*/  STL [R1+0x7608], R0 ;  /* 0x0076080001007387 */ /* 0x0081e80000100800 */
[----:B0-----:R-:W3:Y:S04]  /*36180*/  LDL.LU R0, [R1+0x8c] ;  /* 0x00008c0001007983 */ /* 0x001ee80000300800 */
        /* <DEDUP_REMOVED lines=46> */
[----:B--2---:R0:W-:Y:S04]  /*36470*/  STS.U16 [R8+UR5+0xe100], R29 ;  /* 0x00e1001d08007988 */ /* 0x0041e80008000405 */
[----:B------:R-:W2:Y:S04]  /*36480*/  LDL.LU R3, [R1+0x18] ;  /* 0x0000180001037983 */ /* 0x000ea80000300800 */
[----:B0-----:R-:W2:Y:S04]  /*36490*/  LDL.LU R29, [R1+0x14] ;  /* 0x00001400011d7983 */ /* 0x001ea80000300800 */
[----:B------:R-:W2:Y:S04]  /*364a0*/  LDL.LU R2, [R1+0x10] ;  /* 0x0000100001027983 */ /* 0x000ea80000300800 */
[----:B------:R-:W2:Y:S04]  /*364b0*/  LDL.LU R4, [R1+0xc] ;  /* 0x00000c0001047983 */ /* 0x000ea80000300800 */
[----:B------:R-:W2:Y:S04]  /*364c0*/  LDL.LU R5, [R1+0x8] ;  /* 0x0000080001057983 */ /* 0x000ea80000300800 */
[----:B---3--:R0:W-:Y:S04]  /*364d0*/  STS.U16 [R8+UR5+0xe500], R0 ;  /* 0x00e5000008007988 */ /* 0x0081e80008000405 */
[----:B0-----:R-:W3:Y:S04]  /*364e0*/  LDL.LU R0, [R1+0x760c] ;  /* 0x00760c0001007983 */ /* 0x001ee80000300800 */
[----:B---3--:R0:W-:Y:S04]  /*364f0*/  STS.U16 [R8+UR5+0xe900], R0 ;  /* 0x00e9000008007988 */ /* 0x0081e80008000405 */
[----:B0-----:R-:W3:Y:S04]  /*36500*/  LDL.LU R0, [R1+0x7608] ;  /* 0x0076080001007983 */ /* 0x001ee80000300800 */
        /* <DEDUP_REMOVED lines=8> */
[----:B----4-:R0:W-:Y:S04]  /*36590*/  STS.U16 [R8+UR5+0xfd00], R28 ;  /* 0x00fd001c08007988 */ /* 0x0101e80008000405 */
[----:B0-----:R-:W4:Y:S04]  /*365a0*/  LDL.LU R8, [R1+0x75f4] ;  /* 0x0075f40001087983 */ /* 0x001f280000300800 */
[----:B------:R-:W2:Y:S04]  /*365b0*/  LDL.LU R28, [R1+0x75f0] ;  /* 0x0075f000011c7983 */ /* 0x000ea80000300800 */
        /* <DEDUP_REMOVED lines=35> */
[----:B------:R-:W2:Y:S04]  /*367f0*/  LDL.LU R26, [R1+0x75a8] ;  /* 0x0075a800011a7983 */ /* 0x000ea80000300800 */
[----:B------:R0:W-:Y:S04]  /*36800*/  STS.U16 [R28+UR5+0xc980], R27 ;  /* 0x00c9801b1c007988 */ /* 0x0001e80008000405 */
[----:B------:R1:W-:Y:S04]  /*36810*/  STS.U16 [R28+UR5+0xcd80], R3 ;  /* 0x00cd80031c007988 */ /* 0x0003e80008000405 */
[----:B------:R1:W-:Y:S04]  /*36820*/  STS.U16 [R28+UR5+0xd180], R29 ;  /* 0x00d1801d1c007988 */ /* 0x0003e80008000405 */
[----:B0-----:R-:W2:Y:S04]  /*36830*/  LDL.LU R27, [R1+0x75a4] ;  /* 0x0075a400011b7983 */ /* 0x001ea80000300800 */
[----:B-1----:R-:W2:Y:S04]  /*36840*/  LDL.LU R3, [R1+0x75a0] ;  /* 0x0075a00001037983 */ /* 0x002ea80000300800 */
[----:B------:R-:W2:Y:S04]  /*36850*/  LDL.LU R29, [R1+0x759c] ;  /* 0x00759c00011d7983 */ /* 0x000ea80000300800 */
[----:B------:R-:W-:Y:S04]  /*36860*/  STS.U16 [R28+UR5+0xd580], R2 ;  /* 0x00d580021c007988 */ /* 0x000fe80008000405 */
[----:B------:R-:W-:Y:S04]  /*36870*/  STS.U16 [R28+UR5+0xd980], R4 ;  /* 0x00d980041c007988 */ /* 0x000fe80008000405 */
[----:B------:R-:W-:Y:S04]  /*36880*/  STS.U16 [R28+UR5+0xdd80], R5 ;  /* 0x00dd80051c007988 */ /* 0x000fe80008000405 */
[----:B--2---:R0:W-:Y:S04]  /*36890*/  STS.U16 [R28+UR5+0xe180], R29 ;  /* 0x00e1801d1c007988 */ /* 0x0041e80008000405 */
[----:B------:R1:W-:Y:S04]  /*368a0*/  STS.U16 [R28+UR5+0xe580], R3 ;  /* 0x00e580031c007988 */ /* 0x0003e80008000405 */
[----:B0-----:R-:W2:Y:S04]  /*368b0*/  LDL.LU R29, [R1+0x7598] ;  /* 0x00759800011d7983 */ /* 0x001ea80000300800 */
[----:B-1----:R-:W2:Y:S04]  /*368c0*/  LDL.LU R3, [R1+0x7594] ;  /* 0x0075940001037983 */ /* 0x002ea80000300800 */
        /* <DEDUP_REMOVED lines=18> */
[----:B------:R-:W2:Y:S04]  /*369f0*/  LDL R5, [R1+0x2b90] ;  /* 0x002b900001057983 */ /* 0x000ea80000100800 */
[----:B------:R-:W2:Y:S01]  /*36a00*/  LDL R4, [R1+0x2b94] ;  /* 0x002b940001047983 */ /* 0x000ea20000100800 */
[----:B------:R-:W-:-:S03]  /*36a10*/  PRMT R0, RZ, 0x7610, R0 ;  /* 0x00007610ff007816 */ /* 0x000fc60000000000 */
[----:B------:R-:W-:Y:S04]  /*36a20*/  STS.U16 [R28+UR5+0xe980], R27 ;  /* 0x00e9801b1c007988 */ /* 0x000fe80008000405 */
[----:B------:R-:W-:Y:S04]  /*36a30*/  STS.U16 [R28+UR5+0xed80], R26 ;  /* 0x00ed801a1c007988 */ /* 0x000fe80008000405 */
[----:B------:R-:W-:Y:S04]  /*36a40*/  STS.U16 [R28+UR5+0xf180], R25 ;  /* 0x00f180191c007988 */ /* 0x000fe80008000405 */
[----:B------:R-:W-:Y:S04]  /*36a50*/  STS.U16 [R28+UR5+0xf580], R24 ;  /* 0x00f580181c007988 */ /* 0x000fe80008000405 */
[----:B------:R-:W-:Y:S04]  /*36a60*/  STS.U16 [R28+UR5+0xf980], R23 ;  /* 0x00f980171c007988 */ /* 0x000fe80008000405 */
[----:B------:R0:W-:Y:S04]  /*36a70*/  STS.U16 [R28+UR5+0xfd80], R18 ;  /* 0x00fd80121c007988 */ /* 0x0001e80008000405 */
[----:B0-----:R-:W3:Y:S04]  /*36a80*/  LDL.LU R28, [R1+0x2d4c] ;  /* 0x002d4c00011c7983 */ /* 0x001ee80000300800 */
[----:B------:R-:W3:Y:S04]  /*36a90*/  LDL.LU R2, [R1+0x2d54] ;  /* 0x002d540001027983 */ /* 0x000ee80000300800 */
[----:B--2---:R-:W2:Y:S04]  /*36aa0*/  @!P0 LDG.E.U16 R0, desc[UR60][R4.64] ;  /* 0x0000003c04008981 */ /* 0x004ea8000c1e1500 */
[----:B------:R-:W-:Y:S04]  /*36ab0*/  STS.U16 [R29+UR5+0x8200], R22 ;  /* 0x008200161d007988 */ /* 0x000fe80008000405 */
        /* <DEDUP_REMOVED lines=10> */
[----:B---3--:R-:W-:Y:S04]  /*36b60*/  STS.U16 [R29+UR5+0xae00], R10 ;  /* 0x00ae000a1d007988 */ /* 0x008fe80008000405 */
[----:B------:R-:W-:Y:S04]  /*36b70*/  STS.U16 [R29+UR5+0xb200], R9 ;  /* 0x00b200091d007988 */ /* 0x000fe80008000405 */
[----:B------:R-:W-:Y:S04]  /*36b80*/  STS.U16 [R29+UR5+0xb600], R8 ;  /* 0x00b600081d007988 */ /* 0x000fe80008000405 */
[----:B------:R-:W-:Y:S04]  /*36b90*/  STS.U16 [R29+UR5+0xba00], R7 ;  /* 0x00ba00071d007988 */ /* 0x000fe80008000405 */
[----:B------:R0:W-:Y:S04]  /*36ba0*/  STS.U16 [R29+UR5+0xbe00], R6 ;  /* 0x00be00061d007988 */ /* 0x0001e80008000405 */
[----:B0-----:R-:W3:Y:S04]  /*36bb0*/  LDL.LU R29, [R1+0x7590] ;  /* 0x00759000011d7983 */ /* 0x001ee80000300800 */
[----:B--2---:R0:W-:Y:S04]  /*36bc0*/  STL [R1+0x174], R0 ;  /* 0x0001740001007387 */ /* 0x0041e80000100800 */
[----:B0-----:R-:W2:Y:S04]  /*36bd0*/  LDL.LU R0, [R1+0x758c] ;  /* 0x00758c0001007983 */ /* 0x001ea80000300800 */
[----:B------:R-:W4:Y:S04]  /*36be0*/  LDL R4, [R1+0x2b88] ;  /* 0x002b880001047983 */ /* 0x000f280000100800 */
[----:B------:R-:W4:Y:S01]  /*36bf0*/  LDL R5, [R1+0x2b8c] ;  /* 0x002b8c0001057983 */ /* 0x000f220000100800 */
[----:B------:R-:W-:-:S02]  /*36c00*/  PRMT R3, RZ, 0x7610, R3 ;  /* 0x00007610ff037816 */ /* 0x000fc40000000003 */
[----:B----4-:R-:W-:-:S04]  /*36c10*/  @!P0 LOP3.LUT R5, R5, R4, RZ, 0x3c, !PT ;  /* 0x0000000405058212 */ /* 0x010fc800078e3cff */
[----:B------:R-:W-:-:S04]  /*36c20*/  @!P0 LOP3.LUT R4, R5, R4, RZ, 0x3c, !PT ;  /* 0x0000000405048212 */ /* 0x000fc800078e3cff */
[----:B------:R-:W-:-:S05]  /*36c30*/  @!P0 LOP3.LUT R5, R5, R4, RZ, 0x3c, !PT ;  /* 0x0000000405058212 */ /* 0x000fca00078e3cff */
[----:B------:R-:W4:Y:S04]  /*36c40*/  @!P0 LDG.E.U16 R3, desc[UR60][R4.64] ;  /* 0x0000003c04038981 */ /* 0x000f28000c1e1500 */
[----:B----4-:R0:W-:Y:S04]  /*36c50*/  STL [R1+0x170], R3 ;  /* 0x0001700301007387 */ /* 0x0101e80000100800 */
[----:B0-----:R-:W4:Y:S04]  /*36c60*/  LDL.LU R3, [R1+0x7588] ;  /* 0x0075880001037983 */ /* 0x001f280000300800 */
        /* <DEDUP_REMOVED lines=555> */
[----:B------:R0:W3:Y:S04]  /*38f20*/  @!P0 LDG.E.U16 R3, desc[UR60][R4.64] ;  /* 0x0000003c04038981 */ /* 0x0000e8000c1e1500 */
[----:B------:R-:W0:Y:S04]  /*38f30*/  LDL R4, [R1+0x2698] ;  /* 0x0026980001047983 */ /* 0x000e280000100800 */
[----:B------:R-:W0:Y:S01]  /*38f40*/  LDL R5, [R1+0x269c] ;  /* 0x00269c0001057983 */ /* 0x000e220000100800 */
[----:B------:R-:W-:Y:S02]  /*38f50*/  PRMT R0, RZ, 0x7610, R0 ;  /* 0x00007610ff007816 */ /* 0x000fe40000000000 */
[----:B0-----:R-:W-:-:S04]  /*38f60*/  @!P0 LOP3.LUT R5, R5, R4, RZ, 0x3c, !PT ;  /* 0x0000000405058212 */ /* 0x001fc800078e3cff */
[----:B------:R-:W-:-:S04]  /*38f70*/  @!P0 LOP3.LUT R4, R5, R4, RZ, 0x3c, !PT ;  /* 0x0000000405048212 */ /* 0x000fc800078e3cff */
[----:B------:R-:W-:-:S05]  /*38f80*/  @!P0 LOP3.LUT R5, R5, R4, RZ, 0x3c, !PT ;  /* 0x0000000405058212 */ /* 0x000fca00078e3cff */
[----:B------:R-:W4:Y:S04]  /*38f90*/  @!P0 LDG.E.U16 R0, desc[UR60][R4.64] ;  /* 0x0000003c04008981 */ /* 0x000f28000c1e1500 */
[----:B---3--:R-:W-:Y:S04]  /*38fa0*/  STL [R1+0x73d4], R3 ;  /* 0x0073d40301007387 */ /* 0x008fe80000100800 */
[----:B----4-:R0:W-:Y:S04]  /*38fb0*/  STL [R1+0x74], R0 ;  /* 0x0000740001007387 */ /* 0x0101e80000100800 */
        /* <DEDUP_REMOVED lines=25> */
[----:B------:R0:W2:Y:S04]  /*39150*/  @!P0 LDG.E.U16 R29, desc[UR60][R4.64] ;  /* 0x0000003c041d8981 */ /* 0x0000a8000c1e1500 */
[----:B------:R-:W0:Y:S04]  /*39160*/  LDL R4, [R1+0x2658] ;  /* 0x0026580001047983 */ /* 0x000e280000100800 */
[----:B------:R-:W0:Y:S01]  /*39170*/  LDL R5, [R1+0x265c] ;  /* 0x00265c0001057983 */ /* 0x000e220000100800 */
[----:B------:R-:W-:Y:S02]  /*39180*/  PRMT R27, RZ, 0x7610, R27 ;  /* 0x00007610ff1b7816 */ /* 0x000fe4000000001b */
[----:B0-----:R-:W-:-:S04]  /*39190*/  @!P0 LOP3.LUT R5, R5, R4, RZ, 0x3c, !PT ;  /* 0x0000000405058212 */ /* 0x001fc800078e3cff */
[----:B------:R-:W-:-:S04]  /*391a0*/  @!P0 LOP3.LUT R4, R5, R4, RZ, 0x3c, !PT ;  /* 0x0000000405048212 */ /* 0x000fc800078e3cff */
[----:B------:R-:W-:-:S05]  /*391b0*/  @!P0 LOP3.LUT R5, R5, R4, RZ, 0x3c, !PT ;  /* 0x0000000405058212 */ /* 0x000fca00078e3cff */
[----:B------:R-:W4:Y:S04]  /*391c0*/  @!P0 LDG.E.U16 R27, desc[UR60][R4.64] ;  /* 0x0000003c041b8981 */ /* 0x000f28000c1e1500 */
[----:B--2---:R-:W-:Y:S04]  /*391d0*/  STL [R1+0x73d8], R29 ;  /* 0x0073d81d01007387 */ /* 0x004fe80000100800 */
[----:B----4-:R0:W-:Y:S04]  /*391e0*/  STL [R1+0x64], R27 ;  /* 0x0000641b01007387 */ /* 0x0101e80000100800 */
        /* <DEDUP_REMOVED lines=15> */
[----:B----4-:R0:W-:Y:S04]  /*392e0*/  STL [R1+0x5c], R26 ;  /* 0x00005c1a01007387 */ /* 0x0101e80000100800 */
[----:B0-----:R-:W4:Y:S04]  /*392f0*/  LDL.LU R26, [R1+0x7480] ;  /* 0x00748000011a7983 */ /* 0x001f280000300800 */
[----:B------:R-:W3:Y:S04]  /*39300*/  LDL R4, [R1+0x259c] ;  /* 0x00259c0001047983 */ /* 0x000ee80000100800 */
[----:B------:R-:W3:Y:S01]  /*39310*/  LDL R5, [R1+0x2bb0] ;  /* 0x002bb00001057983 */ /* 0x000ee20000100800 */
[----:B--2---:R-:W-:-:S02]  /*39320*/  PRMT R27, RZ, 0x7610, R27 ;  /* 0x00007610ff1b7816 */ /* 0x004fc4000000001b */
[----:B---3--:R-:W-:-:S04]  /*39330*/  @!P0 LOP3.LUT R5, R5, R4, RZ, 0x3c, !PT ;  /* 0x0000000405058212 */ /* 0x008fc800078e3cff */
        /* <DEDUP_REMOVED lines=59> */
[----:B------:R-:W4:Y:S01]  /*396f0*/  LDL R5, [R1+0x2d70] ;  /* 0x002d700001057983 */ /* 0x000f220000100800 */
[----:B---3--:R-:W-:Y:S01]  /*39700*/  PRMT R26, RZ, 0x7610, R26 ;  /* 0x00007610ff1a7816 */ /* 0x008fe2000000001a */
[----:B----4-:R-:W-:-:S02]  /*39710*/  @!P0 IMAD.MOV.U32 R4, RZ, RZ, R5 ;  /* 0x000000ffff048224 */ /* 0x010fc400078e0005 */
[----:B------:R-:W-:-:S05]  /*39720*/  @!P0 IMAD.MOV.U32 R5, RZ, RZ, R28 ;  /* 0x000000ffff058224 */ /* 0x000fca00078e001c */
[----:B------:R-:W3:Y:S04]  /*39730*/  @!P0 LDG.E.U16 R26, desc[UR60][R4.64] ;  /* 0x0000003c041a8981 */ /* 0x000ee8000c1e1500 */
[----:B------:R0:W-:Y:S04]  /*39740*/  STL [R1+0x2db0], R28 ;  /* 0x002db01c01007387 */ /* 0x0001e80000100800 */
[----:B0-----:R-:W4:Y:S04]  /*39750*/  LDL.LU R28, [R1+0x2d6c] ;  /* 0x002d6c00011c7983 */ /* 0x001f280000300800 */
[----:B---3--:R0:W-:Y:S04]  /*39760*/  STL [R1+0x2c], R26 ;  /* 0x00002c1a01007387 */ /* 0x0081e80000100800 */
[----:B0-----:R-:W3:Y:S04]  /*39770*/  LDL.LU R26, [R1+0x7460] ;  /* 0x00746000011a7983 */ /* 0x001ee80000300800 */
        /* <DEDUP_REMOVED lines=21> */
[----:B------:R-:W-:Y:S01]  /*398d0*/  @!P0 LOP3.LUT R5, R5, R4, RZ, 0x3c, !PT ;  /* 0x0000000405058212 */ /* 0x000fe200078e3cff */
[----:B---3--:R-:W-:Y:S04]  /*398e0*/  STL [R1+0x743c], R29 ;  /* 0x00743c1d01007387 */ /* 0x008fe80000100800 */
[----:B------:R0:W3:Y:S04]  /*398f0*/  @!P0 LDG.E.U16 R3, desc[UR60][R4.64] ;  /* 0x0000003c04038981 */ /* 0x0000e8000c1e1500 */
[----:B------:R-:W0:Y:S04]  /*39900*/  LDL R4, [R1+0x2598] ;  /* 0x0025980001047983 */ /* 0x000e280000100800 */
[----:B------:R-:W0:Y:S01]  /*39910*/  LDL R5, [R1+0x2bb8] ;  /* 0x002bb80001057983 */ /* 0x000e220000100800 */
[----:B------:R-:W-:-:S02]  /*39920*/  PRMT R26, RZ, 0x7610, R26 ;  /* 0x00007610ff1a7816 */ /* 0x000fc4000000001a */
[----:B0-----:R-:W-:-:S04]  /*39930*/  @!P0 LOP3.LUT R5, R5, R4, RZ, 0x3c, !PT ;  /* 0x0000000405058212 */ /* 0x001fc800078e3cff */
[----:B------:R-:W-:-:S04]  /*39940*/  @!P0 LOP3.LUT R4, R5, R4, RZ, 0x3c, !PT ;  /* 0x0000000405048212 */ /* 0x000fc800078e3cff */
[----:B------:R-:W-:-:S05]  /*39950*/  @!P0 LOP3.LUT R5, R5, R4, RZ, 0x3c, !PT ;  /* 0x0000000405058212 */ /* 0x000fca00078e3cff */
[----:B------:R-:W2:Y:S04]  /*39960*/  @!P0 LDG.E.U16 R26, desc[UR60][R4.64] ;  /* 0x0000003c041a8981 */ /* 0x000ea8000c1e1500 */
[----:B--2---:R0:W-:Y:S04]  /*39970*/  STL [R1+0x1c], R26 ;  /* 0x00001c1a01007387 */ /* 0x0041e80000100800 */
[----:B0-----:R-:W2:Y:S04]  /*39980*/  LDL.LU R26, [R1+0x7458] ;  /* 0x00745800011a7983 */ /* 0x001ea80000300800 */
[----:B------:R-:W2:Y:S04]  /*39990*/  LDL R4, [R1+0x2bd4] ;  /* 0x002bd40001047983 */ /* 0x000ea80000100800 */
[----:B------:R-:W2:Y:S01]  /*399a0*/  LDL R5, [R1+0x2bf8] ;  /* 0x002bf80001057983 */ /* 0x000ea20000100800 */
[----:B------:R-:W-:-:S02]  /*399b0*/  PRMT R27, RZ, 0x7610, R27 ;  /* 0x00007610ff1b7816 */ /* 0x000fc4000000001b */
[----:B--2---:R-:W-:-:S04]  /*399c0*/  @!P0 LOP3.LUT R5, R5, R4, RZ, 0x3c, !PT ;  /* 0x0000000405058212 */ /* 0x004fc800078e3cff */
        /* <DEDUP_REMOVED lines=44> */
[----:B------:R-:W-:Y:S02]  /*39c90*/  PRMT R26, RZ, 0x7610, R26 ;  /* 0x00007610ff1a7816 */ /* 0x000fe4000000001a */
[----:B--2---:R-:W-:-:S04]  /*39ca0*/  @!P0 LOP3.LUT R5, R5, R4, RZ, 0x3c, !PT ;  /* 0x0000000405058212 */ /* 0x004fc800078e3cff */
[----:B------:R-:W-:-:S04]  /*39cb0*/  @!P0 LOP3.LUT R4, R5, R4, RZ, 0x3c, !PT ;  /* 0x0000000405048212 */ /* 0x000fc800078e3cff */
[----:B------:R-:W-:-:S05]  /*39cc0*/  @!P0 LOP3.LUT R5, R5, R4, RZ, 0x3c, !PT ;  /* 0x0000000405058212 */ /* 0x000fca00078e3cff */
[----:B------:R4:W2:Y:S02]  /*39cd0*/  @!P0 LDG.E.U16 R29, desc[UR60][R4.64] ;  /* 0x0000003c041d8981 */ /* 0x0008a4000c1e1500 */
[----:B----4-:R-:W-:Y:S02]  /*39ce0*/  @!P0 IMAD.MOV.U32 R4, RZ, RZ, R28 ;  /* 0x000000ffff048224 */ /* 0x010fe400078e001c */
[----:B------:R-:W-:-:S05]  /*39cf0*/  @!P0 IMAD.MOV.U32 R5, RZ, RZ, R2 ;  /* 0x000000ffff058224 */ /* 0x000fca00078e0002 */
[----:B------:R-:W4:Y:S04]  /*39d00*/  @!P0 LDG.E.U16 R26, desc[UR60][R4.64] ;  /* 0x0000003c041a8981 */ /* 0x000f28000c1e1500 */
[----:B--2---:R0:W-:Y:S04]  /*39d10*/  STL [R1+0x4], R29 ;  /* 0x0000041d01007387 */ /* 0x0041e80000100800 */
[----:B0-----:R-:W2:Y:S04]  /*39d20*/  LDL R29, [R1+0x2bc0] ;  /* 0x002bc000011d7983 */ /* 0x001ea80000100800 */
[----:B------:R0:W-:Y:S04]  /*39d30*/  STL [R1+0x2db4], R28 ;  /* 0x002db41c01007387 */ /* 0x0001e80000100800 */
[----:B0-----:R-:W2:Y:S04]  /*39d40*/  LDL R28, [R1+0x2594] ;  /* 0x00259400011c7983 */ /* 0x001ea80000100800 */
[----:B------:R0:W-:Y:S04]  /*39d50*/  STL [R1+0x2dac], R2 ;  /* 0x002dac0201007387 */ /* 0x0001e80000100800 */
[----:B0-----:R-:W2:Y:S04]  /*39d60*/  LDL.LU R2, [R1+0x2d78] ;  /* 0x002d780001027983 */ /* 0x001ea80000300800 */
[----:B----4-:R0:W-:Y:S04]  /*39d70*/  STL [R1], R26 ;  /* 0x0000001a01007387 */ /* 0x0101e80000100800 */
[----:B0-----:R-:W4:Y:S04]  /*39d80*/  LDL.LU R26, [R1+0x7440] ;  /* 0x00744000011a7983 */ /* 0x001f280000300800 */
[----:B------:R-:W2:Y:S04]  /*39d90*/  LDL R4, [R1+0x2648] ;  /* 0x0026480001047983 */ /* 0x000ea80000100800 */
[----:B------:R-:W2:Y:S01]  /*39da0*/  LDL R5, [R1+0x264c] ;  /* 0x00264c0001057983 */ /* 0x000ea20000100800 */
[----:B------:R-:W-:-:S02]  /*39db0*/  PRMT R27, RZ, 0x7610, R27 ;  /* 0x00007610ff1b7816 */ /* 0x000fc4000000001b */
[----:B--2---:R-:W-:-:S04]  /*39dc0*/  @!P0 LOP3.LUT R5, R5, R4, RZ, 0x3c, !PT ;  /* 0x0000000405058212 */ /* 0x004fc800078e3cff */
[----:B------:R-:W-:-:S04]  /*39dd0*/  @!P0 LOP3.LUT R4, R5, R4, RZ, 0x3c, !PT ;  /* 0x0000000405048212 */ /* 0x000fc800078e3cff */
[----:B------:R-:W-:-:S05]  /*39de0*/  @!P0 LOP3.LUT R5, R5, R4, RZ, 0x3c, !PT ;  /* 0x0000000405058212 */ /* 0x000fca00078e3cff */
[----:B------:R-:W2:Y:S04]  /*39df0*/  @!P0 LDG.E.U16 R27, desc[UR60][R4.64] ;  /* 0x0000003c041b8981 */ /* 0x000ea8000c1e1500 */
[----:B------:R-:W3:Y:S04]  /*39e00*/  LDL R4, [R1+0x2608] ;  /* 0x0026080001047983 */ /* 0x000ee80000100800 */
[----:B------:R-:W3:Y:S01]  /*39e10*/  LDL R5, [R1+0x260c] ;  /* 0x00260c0001057983 */ /* 0x000ee20000100800 */
[----:B----4-:R-:W-:-:S03]  /*39e20*/  PRMT R26, RZ, 0x7610, R26 ;  /* 0x00007610ff1a7816 */ /* 0x010fc6000000001a */
[----:B--2---:R0:W-:Y:S04]  /*39e30*/  STL [R1+0x73e8], R27 ;  /* 0x0073e81b01007387 */ /* 0x0041e80000100800 */
[----:B0-----:R-:W2:Y:S01]  /*39e40*/  LDL R27, [R1+0x25cc] ;  /* 0x0025cc00011b7983 */ /* 0x001ea20000100800 */
[----:B---3--:R-:W-:-:S04]  /*39e50*/  @!P0 LOP3.LUT R5, R5, R4, RZ, 0x3c, !PT ;  /* 0x0000000405058212 */ /* 0x008fc800078e3cff */
[----:B------:R-:W-:-:S04]  /*39e60*/  @!P0 LOP3.LUT R4, R5, R4, RZ, 0x3c, !PT ;  /* 0x0000000405048212 */ /* 0x000fc800078e3cff */
[----:B------:R-:W-:-:S05]  /*39e70*/  @!P0 LOP3.LUT R5, R5, R4, RZ, 0x3c, !PT ;  /* 0x0000000405058212 */ /* 0x000fca00078e3cff */
[----:B------:R2:W3:Y:S04]  /*39e80*/  @!P0 LDG.E.U16 R26, desc[UR60][R4.64] ;  /* 0x0000003c041a8981 */ /* 0x0004e8000c1e1500 */
[----:B------:R-:W4:Y:S01]  /*39e90*/  LDL R5, [R1+0x25c8] ;  /* 0x0025c80001057983 */ /* 0x000f220000100800 */
[----:B------:R-:W-:Y:S01]  /*39ea0*/  PRMT R25, RZ, 0x7610, R25 ;  /* 0x00007610ff197816 */ /* 0x000fe20000000019 */
[----:B--2---:R-:W-:-:S05]  /*39eb0*/  @!P0 IMAD.MOV.U32 R4, RZ, RZ, R27 ;  /* 0x000000ffff048224 */ /* 0x004fca00078e001b */
[----:B----4-:R0:W2:Y:S01]  /*39ec0*/  @!P0 LDG.E.U16 R25, desc[UR60][R4.64] ;  /* 0x0000003c04198981 */ /* 0x0100a2000c1e1500 */
[----:B------:R-:W-:-:S03]  /*39ed0*/  PRMT R24, RZ, 0x7610, R24 ;  /* 0x00007610ff187816 */ /* 0x000fc60000000018 */
[----:B---3--:R1:W-:Y:S01]  /*39ee0*/  STL [R1+0x73ec], R26 ;  /* 0x0073ec1a01007387 */ /* 0x0083e20000100800 */
[----:B0-----:R-:W-:Y:S02]  /*39ef0*/  @!P0 IMAD.MOV.U32 R4, RZ, RZ, R29 ;  /* 0x000000ffff048224 */ /* 0x001fe400078e001d */
[----:B------:R-:W-:Y:S01]  /*39f00*/  @!P0 IMAD.MOV.U32 R5, RZ, RZ, R28 ;  /* 0x000000ffff058224 */ /* 0x000fe200078e001c */
[----:B-1----:R-:W3:Y:S04]  /*39f10*/  LDL R26, [R1+0x2c00] ;  /* 0x002c0000011a7983 */ /* 0x002ee80000100800 */
[----:B------:R3:W4:Y:S04]  /*39f20*/  @!P0 LDG.E.U16 R24, desc[UR60][R4.64] ;  /* 0x0000003c04188981 */ /* 0x000728000c1e1500 */
[----:B--2---:R0:W-:Y:S01]  /*39f30*/  STL [R1+0x73f0], R25 ;  /* 0x0073f01901007387 */ /* 0x0041e20000100800 */
[----:B------:R-:W-:-:S03]  /*39f40*/  PRMT R23, RZ, 0x7610, R23 ;  /* 0x00007610ff177816 */ /* 0x000fc60000000017 */
[----:B------:R-:W2:Y:S04]  /*39f50*/  LDL R29, [R1+0x2c80] ;  /* 0x002c8000011d7983 */ /* 0x000ea80000100800 */
[----:B------:R-:W2:Y:S04]  /*39f60*/  LDL R28, [R1+0x2c9c] ;  /* 0x002c9c00011c7983 */ /* 0x000ea80000100800 */
[----:B------:R-:W2:Y:S04]  /*39f70*/  LDL R27, [R1+0x2cc0] ;  /* 0x002cc000011b7983 */ /* 0x000ea80000100800 */
[----:B0-----:R-:W2:Y:S01]  /*39f80*/  LDL R25, [R1+0x2bdc] ;  /* 0x002bdc0001197983 */ /* 0x001ea20000100800 */
[----:B---3--:R-:W-:-:S03]  /*39f90*/  @!P0 IMAD.MOV.U32 R4, RZ, RZ, R26 ;  /* 0x000000ffff048224 */ /* 0x008fc600078e001a */
[----:B----4-:R0:W-:Y:S01]  /*39fa0*/  STL [R1+0x73f4], R24 ;  /* 0x0073f41801007387 */ /* 0x0101e20000100800 */
[----:B------:R-:W-:-:S03]  /*39fb0*/  PRMT R22, RZ, 0x7610, R22 ;  /* 0x00007610ff167816 */ /* 0x000fc60000000016 */
[----:B------:R-:W3:Y:S04]  /*39fc0*/  LDL R26, [R1+0x2cdc] ;  /* 0x002cdc00011a7983 */ /* 0x000ee80000100800 */
[----:B0-----:R-:W4:Y:S01]  /*39fd0*/  LDL R24, [R1+0x2c40] ;  /* 0x002c400001187983 */ /* 0x001f220000100800 */
[----:B--2---:R-:W-:-:S03]  /*39fe0*/  @!P0 IMAD.MOV.U32 R5, RZ, RZ, R25 ;  /* 0x000000ffff058224 */ /* 0x004fc600078e0019 */
[----:B------:R-:W2:Y:S04]  /*39ff0*/  LDL R25, [R1+0x2d00] ;  /* 0x002d000001197983 */ /* 0x000ea80000100800 */
[----:B------:R4:W2:Y:S04]  /*3a000*/  @!P0 LDG.E.U16 R23, desc[UR60][R4.64] ;  /* 0x0000003c04178981 */ /* 0x0008a8000c1e1500 */
[----:B------:R-:W3:Y:S01]  /*3a010*/  LDL R5, [R1+0x2c1c] ;  /* 0x002c1c0001057983 */ /* 0x000ee20000100800 */
[----:B----4-:R-:W-:-:S03]  /*3a020*/  @!P0 IMAD.MOV.U32 R4, RZ, RZ, R24 ;  /* 0x000000ffff048224 */ /* 0x010fc600078e0018 */
[----:B--2---:R0:W-:Y:S04]  /*3a030*/  STL [R1+0x73f8], R23 ;  /* 0x0073f81701007387 */ /* 0x0041e80000100800 */
[----:B------:R-:W2:Y:S04]  /*3a040*/  LDL R24, [R1+0x2d1c] ;  /* 0x002d1c0001187983 */ /* 0x000ea80000100800 */
[----:B---3--:R1:W3:Y:S04]  /*3a050*/  @!P0 LDG.E.U16 R22, desc[UR60][R4.64] ;  /* 0x0000003c04168981 */ /* 0x0082e8000c1e1500 */
[----:B0-----:R-:W4:Y:S04]  /*3a060*/  LDL R23, [R1+0x2d40] ;  /* 0x002d400001177983 */ /* 0x001f280000100800 */
[----:B------:R-:W2:Y:S01]  /*3a070*/  LDL R5, [R1+0x2c5c] ;  /* 0x002c5c0001057983 */ /* 0x000ea20000100800 */
[----:B------:R-:W-:Y:S01]  /*3a080*/  PRMT R21, RZ, 0x7610, R21 ;  /* 0x00007610ff157816 */ /* 0x000fe20000000015 */
[----:B-1----:R-:W-:Y:S01]  /*3a090*/  @!P0 IMAD.MOV.U32 R4, RZ, RZ, R29 ;  /* 0x000000ffff048224 */ /* 0x002fe200078e001d */
[----:B------:R-:W-:-:S02]  /*3a0a0*/  PRMT R20, RZ, 0x7610, R20 ;  /* 0x00007610ff147816 */ /* 0x000fc40000000014 */
[----:B------:R-:W-:Y:S02]  /*3a0b0*/  PRMT R19, RZ, 0x7610, R19 ;  /* 0x00007610ff137816 */ /* 0x000fe40000000013 */
[----:B------:R-:W-:Y:S01]  /*3a0c0*/  PRMT R18, RZ, 0x7610, R18 ;  /* 0x00007610ff127816 */ /* 0x000fe20000000012 */
[----:B--2---:R0:W2:Y:S02]  /*3a0d0*/  @!P0 LDG.E.U16 R21, desc[UR60][R4.64] ;  /* 0x0000003c04158981 */ /* 0x0040a4000c1e1500 */
[----:B0-----:R-:W-:Y:S02]  /*3a0e0*/  @!P0 IMAD.MOV.U32 R4, RZ, RZ, R27 ;  /* 0x000000ffff048224 */ /* 0x001fe400078e001b */
[----:B------:R-:W-:-:S05]  /*3a0f0*/  @!P0 IMAD.MOV.U32 R5, RZ, RZ, R28 ;  /* 0x000000ffff058224 */ /* 0x000fca00078e001c */
[----:B------:R0:W2:Y:S02]  /*3a100*/  @!P0 LDG.E.U16 R20, desc[UR60][R4.64] ;  /* 0x0000003c04148981 */ /* 0x0000a4000c1e1500 */
[----:B0-----:R-:W-:Y:S02]  /*3a110*/  @!P0 IMAD.MOV.U32 R4, RZ, RZ, R25 ;  /* 0x000000ffff048224 */ /* 0x001fe400078e0019 */
[----:B------:R-:W-:-:S05]  /*3a120*/  @!P0 IMAD.MOV.U32 R5, RZ, RZ, R26 ;  /* 0x000000ffff058224 */ /* 0x000fca00078e001a */
[----:B------:R4:W2:Y:S04]  /*3a130*/  @!P0 LDG.E.U16 R19, desc[UR60][R4.64] ;  /* 0x0000003c04138981 */ /* 0x0008a8000c1e1500 */
[----:B---3--:R0:W-:Y:S01]  /*3a140*/  STL [R1+0x73fc], R22 ;  /* 0x0073fc1601007387 */ /* 0x0081e20000100800 */
[----:B----4-:R-:W-:Y:S02]  /*3a150*/  @!P0 IMAD.MOV.U32 R4, RZ, RZ, R23 ;  /* 0x000000ffff048224 */ /* 0x010fe400078e0017 */
[----:B------:R-:W-:-:S05]  /*3a160*/  @!P0 IMAD.MOV.U32 R5, RZ, RZ, R24 ;  /* 0x000000ffff058224 */ /* 0x000fca00078e0018 */
[----:B------:R-:W3:Y:S04]  /*3a170*/  @!P0 LDG.E.U16 R18, desc[UR60][R4.64] ;  /* 0x0000003c04128981 */ /* 0x000ee8000c1e1500 */
[----:B--2---:R-:W-:Y:S04]  /*3a180*/  STL [R1+0x7400], R21 ;  /* 0x0074001501007387 */ /* 0x004fe80000100800 */
[----:B0-----:R-:W2:Y:S04]  /*3a190*/  LDL R22, [R1+0x2d5c] ;  /* 0x002d5c0001167983 */ /* 0x001ea80000100800 */
[----:B------:R0:W-:Y:S04]  /*3a1a0*/  STL [R1+0x7404], R20 ;  /* 0x0074041401007387 */ /* 0x0001e80000100800 */
[----:B------:R1:W-:Y:S04]  /*3a1b0*/  STL [R1+0x7408], R19 ;  /* 0x0074081301007387 */ /* 0x0003e80000100800 */
[----:B------:R-:W4:Y:S04]  /*3a1c0*/  LDL R26, [R1+0x2640] ;  /* 0x00264000011a7983 */ /* 0x000f280000100800 */
[----:B0-----:R-:W4:Y:S04]  /*3a1d0*/  LDL R20, [R1+0x2644] ;  /* 0x0026440001147983 */ /* 0x001f280000100800 */
[----:B------:R-:W4:Y:S04]  /*3a1e0*/  LDL R25, [R1+0x2600] ;  /* 0x0026000001197983 */ /* 0x000f280000100800 */
[----:B------:R-:W4:Y:S04]  /*3a1f0*/  LDL R23, [R1+0x25c4] ;  /* 0x0025c40001177983 */ /* 0x000f280000100800 */
[----:B------:R-:W4:Y:S04]  /*3a200*/  LDL R21, [R1+0x2bc8] ;  /* 0x002bc80001157983 */ /* 0x000f280000100800 */
[----:B-1----:R-:W4:Y:S01]  /*3a210*/  LDL R19, [R1+0x2604] ;  /* 0x0026040001137983 */ /* 0x002f220000100800 */
[----:B------:R-:W-:-:S03]  /*3a220*/  PRMT R17, RZ, 0x7610, R17 ;  /* 0x00007610ff117816 */ /* 0x000fc60000000011 */
[----:B---3--:R-:W-:Y:S04]  /*3a230*/  STL [R1+0x740c], R18 ;  /* 0x00740c1201007387 */ /* 0x008fe80000100800 */
[----:B------:R-:W3:Y:S01]  /*3a240*/  LDL R24, [R1+0x25c0] ;  /* 0x0025c00001187983 */ /* 0x000ee20000100800 */
[----:B------:R-:W-:Y:S02]  /*3a250*/  @!P0 IMAD.MOV.U32 R4, RZ, RZ, R2 ;  /* 0x000000ffff048224 */ /* 0x000fe400078e0002 */
[----:B--2---:R-:W-:Y:S02]  /*3a260*/  @!P0 IMAD.MOV.U32 R5, RZ, RZ, R22 ;  /* 0x000000ffff058224 */ /* 0x004fe400078e0016 */
[----:B------:R-:W2:Y:S04]  /*3a270*/  LDL R22, [R1+0x2590] ;  /* 0x0025900001167983 */ /* 0x000ea80000100800 */
[----:B------:R4:W2:Y:S01]  /*3a280*/  @!P0 LDG.E.U16 R17, desc[UR60][R4.64] ;  /* 0x0000003c04118981 */ /* 0x0008a2000c1e1500 */
[----:B------:R-:W-:-:S02]  /*3a290*/  PRMT R16, RZ, 0x7610, R16 ;  /* 0x00007610ff107816 */ /* 0x000fc40000000010 */
[----:B------:R-:W-:Y:S02]  /*3a2a0*/  PRMT R15, RZ, 0x7610, R15 ;  /* 0x00007610ff0f7816 */ /* 0x000fe4000000000f */
[----:B------:R-:W-:Y:S02]  /*3a2b0*/  PRMT R14, RZ, 0x7610, R14 ;  /* 0x00007610ff0e7816 */ /* 0x000fe4000000000e */
[----:B------:R-:W-:Y:S01]  /*3a2c0*/  PRMT R13, RZ, 0x7610, R13 ;  /* 0x00007610ff0d7816 */ /* 0x000fe2000000000d */
[----:B------:R0:W-:Y:S04]  /*3a2d0*/  STL [R1+0x2db8], R2 ;  /* 0x002db80201007387 */ /* 0x0001e80000100800 */
[----:B0-----:R-:W2:Y:S04]  /*3a2e0*/  LDL.LU R2, [R1+0x2d08] ;  /* 0x002d080001027983 */ /* 0x001ea80000300800 */
[----:B------:R-:W2:Y:S01]  /*3a2f0*/  LDL.LU R28, [R1+0x2d48] ;  /* 0x002d4800011c7983 */ /* 0x000ea20000300800 */
[----:B----4-:R-:W-:-:S02]  /*3a300*/  @!P0 IMAD.MOV.U32 R5, RZ, RZ, R26 ;  /* 0x000000ffff058224 */ /* 0x010fc400078e001a */
[----:B------:R-:W-:-:S05]  /*3a310*/  @!P0 IMAD.MOV.U32 R4, RZ, RZ, R20 ;  /* 0x000000ffff048224 */ /* 0x000fca00078e0014 */
[----:B------:R0:W4:Y:S02]  /*3a320*/  @!P0 LDG.E.U16 R16, desc[UR60][R4.64] ;  /* 0x0000003c04108981 */ /* 0x000124000c1e1500 */
[----:B0-----:R-:W-:Y:S02]  /*3a330*/  @!P0 IMAD.MOV.U32 R4, RZ, RZ, R19 ;  /* 0x000000ffff048224 */ /* 0x001fe400078e0013 */
[----:B------:R-:W-:-:S05]  /*3a340*/  @!P0 IMAD.MOV.U32 R5, RZ, RZ, R25 ;  /* 0x000000ffff058224 */ /* 0x000fca00078e0019 */
[----:B------:R0:W4:Y:S02]  /*3a350*/  @!P0 LDG.E.U16 R15, desc[UR60][R4.64] ;  /* 0x0000003c040f8981 */ /* 0x000124000c1e1500 */
[----:B0-----:R-:W-:Y:S02]  /*3a360*/  @!P0 IMAD.MOV.U32 R4, RZ, RZ, R23 ;  /* 0x000000ffff048224 */ /* 0x001fe400078e0017 */
[----:B---3--:R-:W-:-:S05]  /*3a370*/  @!P0 IMAD.MOV.U32 R5, RZ, RZ, R24 ;  /* 0x000000ffff058224 */ /* 0x008fca00078e0018 */
[----:B------:R0:W3:Y:S02]  /*3a380*/  @!P0 LDG.E.U16 R14, desc[UR60][R4.64] ;  /* 0x0000003c040e8981 */ /* 0x0000e4000c1e1500 */
[----:B0-----:R-:W-:Y:S02]  /*3a390*/  @!P0 IMAD.MOV.U32 R4, RZ, RZ, R21 ;  /* 0x000000ffff048224 */ /* 0x001fe400078e0015 */
[----:B--2---:R-:W-:Y:S01]  /*3a3a0*/  @!P0 IMAD.MOV.U32 R5, RZ, RZ, R22 ;  /* 0x000000ffff058224 */ /* 0x004fe200078e0016 */
[----:B------:R0:W-:Y:S04]  /*3a3b0*/  STL [R1+0x7410], R17 ;  /* 0x0074101101007387 */ /* 0x0001e80000100800 */
[----:B------:R-:W2:Y:S04]  /*3a3c0*/  LDL R20, [R1+0x2be4] ;  /* 0x002be40001147983 */ /* 0x000ea80000100800 */
[----:B------:R-:W2:Y:S04]  /*3a3d0*/  @!P0 LDG.E.U16 R13, desc[UR60][R4.64] ;  /* 0x0000003c040d8981 */ /* 0x000ea8000c1e1500 */
[----:B0-----:R-:W2:Y:S04]  /*3a3e0*/  LDL R17, [R1+0x2c08] ;  /* 0x002c080001117983 */ /* 0x001ea80000100800 */
[----:B----4-:R0:W-:Y:S04]  /*3a3f0*/  STL [R1+0x73dc], R16 ;  /* 0x0073dc1001007387 */ /* 0x0101e80000100800 */
[----:B------:R-:W4:Y:S04]  /*3a400*/  LDL R19, [R1+0x2c24] ;  /* 0x002c240001137983 */ /* 0x000f280000100800 */
[----:B------:R-:W4:Y:S04]  /*3a410*/  LDL R18, [R1+0x2c48] ;  /* 0x002c480001127983 */ /* 0x000f280000100800 */
[----:B------:R1:W-:Y:S04]  /*3a420*/  STL [R1+0x73e0], R15 ;  /* 0x0073e00f01007387 */ /* 0x0003e80000100800 */
[----:B---3--:R3:W-:Y:S04]  /*3a430*/  STL [R1+0x7414], R14 ;  /* 0x0074140e01007387 */ /* 0x0087e80000100800 */
[----:B--2---:R2:W-:Y:S04]  /*3a440*/  STL [R1+0x7418], R13 ;  /* 0x0074180d01007387 */ /* 0x0045e80000100800 */
[----:B0-----:R-:W2:Y:S01]  /*3a450*/  LDL R16, [R1+0x2c88] ;  /* 0x002c880001107983 */ /* 0x001ea20000100800 */
[----:B------:R-:W-:Y:S01]  /*3a460*/  PRMT R12, RZ, 0x7610, R12 ;  /* 0x00007610ff0c7816 */ /* 0x000fe2000000000c */
[----:B------:R-:W-:Y:S01]  /*3a470*/  @!P0 IMAD.MOV.U32 R5, RZ, RZ, R20 ;  /* 0x000000ffff058224 */ /* 0x000fe200078e0014 */
[----:B------:R-:W-:-:S02]  /*3a480*/  PRMT R11, RZ, 0x7610, R11 ;  /* 0x00007610ff0b7816 */ /* 0x000fc4000000000b */
[----:B------:R-:W-:Y:S01]  /*3a490*/  PRMT R10, RZ, 0x7610, R10 ;  /* 0x00007610ff0a7816 */ /* 0x000fe2000000000a */
[----:B------:R-:W-:Y:S01]  /*3a4a0*/  @!P0 IMAD.MOV.U32 R4, RZ, RZ, R17 ;  /* 0x000000ffff048224 */ /* 0x000fe200078e0011 */
[----:B-1----:R-:W2:Y:S04]  /*3a4b0*/  LDL R15, [R1+0x2ca4] ;  /* 0x002ca400010f7983 */ /* 0x002ea80000100800 */
[----:B------:R-:W2:Y:S04]  /*3a4c0*/  LDL R17, [R1+0x2c64] ;  /* 0x002c640001117983 */ /* 0x000ea80000100800 */
[----:B------:R4:W2:Y:S04]  /*3a4d0*/  @!P0 LDG.E.U16 R12, desc[UR60][R4.64] ;  /* 0x0000003c040c8981 */ /* 0x0008a8000c1e1500 */
[----:B---3--:R-:W3:Y:S01]  /*3a4e0*/  LDL R14, [R1+0x2cc8] ;  /* 0x002cc800010e7983 */ /* 0x008ee20000100800 */
[----:B----4-:R-:W-:-:S02]  /*3a4f0*/  @!P0 IMAD.MOV.U32 R5, RZ, RZ, R19 ;  /* 0x000000ffff058224 */ /* 0x010fc400078e0013 */
[----:B------:R-:W-:-:S05]  /*3a500*/  @!P0 IMAD.MOV.U32 R4, RZ, RZ, R18 ;  /* 0x000000ffff048224 */ /* 0x000fca00078e0012 */
[----:B------:R2:W4:Y:S02]  /*3a510*/  @!P0 LDG.E.U16 R11, desc[UR60][R4.64] ;  /* 0x0000003c040b8981 */ /* 0x000524000c1e1500 */
[----:B--2---:R-:W-:Y:S02]  /*3a520*/  @!P0 IMAD.MOV.U32 R4, RZ, RZ, R16 ;  /* 0x000000ffff048224 */ /* 0x004fe400078e0010 */
[----:B------:R-:W-:-:S05]  /*3a530*/  @!P0 IMAD.MOV.U32 R5, RZ, RZ, R17 ;  /* 0x000000ffff058224 */ /* 0x000fca00078e0011 */
[----:B------:R-:W2:Y:S04]  /*3a540*/  @!P0 LDG.E.U16 R10, desc[UR60][R4.64] ;  /* 0x0000003c040a8981 */ /* 0x000ea8000c1e1500 */
[----:B------:R0:W-:Y:S04]  /*3a550*/  STL [R1+0x741c], R12 ;  /* 0x00741c0c01007387 */ /* 0x0001e80000100800 */
[----:B------:R-:W3:Y:S04]  /*3a560*/  LDL R13, [R1+0x2ce4] ;  /* 0x002ce400010d7983 */ /* 0x000ee80000100800 */
[----:B------:R-:W3:Y:S04]  /*3a570*/  LDL.LU R20, [R1+0xb4] ;  /* 0x0000b40001147983 */ /* 0x000ee80000300800 */
[----:B------:R-:W3:Y:S04]  /*3a580*/  LDL.LU R21, [R1+0xa4] ;  /* 0x0000a40001157983 */ /* 0x000ee80000300800 */
[----:B------:R-:W3:Y:S04]  /*3a590*/  LDL.LU R22, [R1+0x94] ;  /* 0x0000940001167983 */ /* 0x000ee80000300800 */
[----:B------:R-:W3:Y:S04]  /*3a5a0*/  LDL.LU R23, [R1+0x84] ;  /* 0x0000840001177983 */ /* 0x000ee80000300800 */
[----:B------:R-:W3:Y:S04]  /*3a5b0*/  LDL.LU R27, [R1+0x74] ;  /* 0x00007400011b7983 */ /* 0x000ee80000300800 */
[----:B------:R-:W3:Y:S04]  /*3a5c0*/  LDL.LU R29, [R1+0x64] ;  /* 0x00006400011d7983 */ /* 0x000ee80000300800 */
[----:B----4-:R1:W-:Y:S04]  /*3a5d0*/  STL [R1+0x7420], R11 ;  /* 0x0074200b01007387 */ /* 0x0103e80000100800 */
[----:B0-----:R-:W4:Y:S04]  /*3a5e0*/  LDL R12, [R1+0x2d24] ;  /* 0x002d2400010c7983 */ /* 0x001f280000100800 */
[----:B--2---:R0:W-:Y:S04]  /*3a5f0*/  STL [R1+0x7424], R10 ;  /* 0x0074240a01007387 */ /* 0x0041e80000100800 */
[----:B-1----:R-:W2:Y:S04]  /*3a600*/  LDL R11, [R1+0x2d64] ;  /* 0x002d6400010b7983 */ /* 0x002ea80000100800 */
[----:B0-----:R-:W2:Y:S01]  /*3a610*/  LDL R10, [R1+0x2d74] ;  /* 0x002d7400010a7983 */ /* 0x001ea20000100800 */
[----:B------:R-:W-:Y:S01]  /*3a620*/  PRMT R9, RZ, 0x7610, R9 ;  /* 0x00007610ff097816 */ /* 0x000fe20000000009 */
[----:B---3--:R-:W-:-:S02]  /*3a630*/  @!P0 IMAD.MOV.U32 R4, RZ, RZ, R14 ;  /* 0x000000ffff048224 */ /* 0x008fc400078e000e */
[----:B------:R-:W-:Y:S01]  /*3a640*/  @!P0 IMAD.MOV.U32 R5, RZ, RZ, R15 ;  /* 0x000000ffff058224 */ /* 0x000fe200078e000f */
[----:B------:R-:W-:Y:S02]  /*3a650*/  PRMT R8, RZ, 0x7610, R8 ;  /* 0x00007610ff087816 */ /* 0x000fe40000000008 */
[----:B------:R-:W-:Y:S02]  /*3a660*/  PRMT R7, RZ, 0x7610, R7 ;  /* 0x00007610ff077816 */ /* 0x000fe40000000007 */
[----:B------:R-:W-:Y:S01]  /*3a670*/  PRMT R6, RZ, 0x7610, R6 ;  /* 0x00007610ff067816 */ /* 0x000fe20000000006 */
[----:B------:R-:W0:Y:S01]  /*3a680*/  S2R R19, SR_TID.X ;  /* 0x0000000000137919 */ /* 0x000e220000002100 */
[----:B------:R1:W3:Y:S04]  /*3a690*/  @!P0 LDG.E.U16 R9, desc[UR60][R4.64] ;  /* 0x0000003c04098981 */ /* 0x0002e8000c1e1500 */
[----:B------:R-:W3:Y:S04]  /*3a6a0*/  LDL.LU R24, [R1+0x5c] ;  /* 0x00005c0001187983 */ /* 0x000ee80000300800 */
[----:B------:R-:W3:Y:S04]  /*3a6b0*/  LDL.LU R25, [R1+0x58] ;  /* 0x0000580001197983 */ /* 0x000ee80000300800 */
[----:B------:R-:W3:Y:S01]  /*3a6c0*/  LDL.LU R26, [R1+0x54] ;  /* 0x00005400011a7983 */ /* 0x000ee20000300800 */
[----:B-1----:R-:W-:-:S02]  /*3a6d0*/  @!P0 IMAD.MOV.U32 R4, RZ, RZ, R2 ;  /* 0x000000ffff048224 */ /* 0x002fc400078e0002 */
[----:B------:R-:W-:-:S05]  /*3a6e0*/  @!P0 IMAD.MOV.U32 R5, RZ, RZ, R13 ;  /* 0x000000ffff058224 */ /* 0x000fca00078e000d */
[----:B------:R1:W3:Y:S02]  /*3a6f0*/  @!P0 LDG.E.U16 R8, desc[UR60][R4.64] ;  /* 0x0000003c04088981 */ /* 0x0002e4000c1e1500 */
[----:B-1----:R-:W-:Y:S02]  /*3a700*/  @!P0 IMAD.MOV.U32 R4, RZ, RZ, R28 ;  /* 0x000000ffff048224 */ /* 0x002fe400078e001c */
[----:B----4-:R-:W-:-:S05]  /*3a710*/  @!P0 IMAD.MOV.U32 R5, RZ, RZ, R12 ;  /* 0x000000ffff058224 */ /* 0x010fca00078e000c */
[----:B------:R2:W4:Y:S02]  /*3a720*/  @!P0 LDG.E.U16 R7, desc[UR60][R4.64] ;  /* 0x0000003c04078981 */ /* 0x000524000c1e1500 */
[----:B--2---:R-:W-:Y:S02]  /*3a730*/  @!P0 IMAD.MOV.U32 R5, RZ, RZ, R11 ;  /* 0x000000ffff058224 */ /* 0x004fe400078e000b */
[----:B------:R-:W-:-:S05]  /*3a740*/  @!P0 IMAD.MOV.U32 R4, RZ, RZ, R10 ;  /* 0x000000ffff048224 */ /* 0x000fca00078e000a */
[----:B------:R1:W2:Y:S01]  /*3a750*/  @!P0 LDG.E.U16 R6, desc[UR60][R4.64] ;  /* 0x0000003c04068981 */ /* 0x0002a2000c1e1500 */
[----:B0-----:R-:W-:-:S05]  /*3a760*/  LOP3.LUT R19, R19, 0x3f, RZ, 0xc0, !PT ;  /* 0x0000003f13137812 */ /* 0x001fca00078ec0ff */
[----:B-1----:R-:W-:-:S05]  /*3a770*/  IMAD.SHL.U32 R4, R19, 0x2, RZ ;  /* 0x0000000213047824 */ /* 0x002fca00078e00ff */
[----:B------:R-:W-:Y:S01]  /*3a780*/  LOP3.LUT R4, R4, 0x40, RZ, 0x3c, !PT ;  /* 0x0000004004047812 */ /* 0x000fe200078e3cff */
[----:B---3--:R-:W-:Y:S04]  /*3a790*/  STL [R1+0x7428], R9 ;  /* 0x0074280901007387 */ /* 0x008fe80000100800 */
[----:B------:R-:W-:Y:S04]  /*3a7a0*/  STL [R1+0x2dd4], R2 ;  /* 0x002dd40201007387 */ /* 0x000fe80000100800 */
[----:B------:R-:W-:Y:S04]  /*3a7b0*/  STL [R1+0x742c], R8 ;  /* 0x00742c0801007387 */ /* 0x000fe80000100800 */
[----:B------:R-:W-:Y:S04]  /*3a7c0*/  STS.U16 [R4+UR5+0xc200], R20 ;  /* 0x00c2001404007988 */ /* 0x000fe80008000405 */
[----:B------:R-:W-:Y:S04]  /*3a7d0*/  STS.U16 [R4+UR5+0xc600], R21 ;  /* 0x00c6001504007988 */ /* 0x000fe80008000405 */
[----:B------:R-:W-:Y:S04]  /*3a7e0*/  STS.U16 [R4+UR5+0xca00], R22 ;  /* 0x00ca001604007988 */ /* 0x000fe80008000405 */
[----:B------:R-:W-:Y:S04]  /*3a7f0*/  STL [R1+0x2dbc], R28 ;  /* 0x002dbc1c01007387 */ /* 0x000fe80000100800 */
[----:B------:R-:W-:Y:S04]  /*3a800*/  STS.U16 [R4+UR5+0xce00], R23 ;  /* 0x00ce001704007988 */ /* 0x000fe80008000405 */
[----:B------:R-:W-:Y:S04]  /*3a810*/  STS.U16 [R4+UR5+0xd200], R27 ;  /* 0x00d2001b04007988 */ /* 0x000fe80008000405 */
[----:B------:R0:W-:Y:S04]  /*3a820*/  STS.U16 [R4+UR5+0xd600], R29 ;  /* 0x00d6001d04007988 */ /* 0x0001e80008000405 */
[----:B----4-:R-:W-:Y:S04]  /*3a830*/  STL [R1+0x7430], R7 ;  /* 0x0074300701007387 */ /* 0x010fe80000100800 */
[----:B--2---:R1:W-:Y:S04]  /*3a840*/  STL [R1+0x7434], R6 ;  /* 0x0074340601007387 */ /* 0x0043e80000100800 */
[----:B0-----:R-:W2:Y:S04]  /*3a850*/  LDL.LU R29, [R1+0x50] ;  /* 0x00005000011d7983 */ /* 0x001ea80000300800 */
[----:B------:R-:W3:Y:S04]  /*3a860*/  LDL.LU R11, [R1+0x3c] ;  /* 0x00003c00010b7983 */ /* 0x000ee80000300800 */
[----:B------:R-:W4:Y:S04]  /*3a870*/  LDL.LU R27, [R1+0x38] ;  /* 0x00003800011b7983 */ /* 0x000f280000300800 */
[----:B------:R0:W-:Y:S04]  /*3a880*/  STS.U16 [R4+UR5+0xda00], R0 ;  /* 0x00da000004007988 */ /* 0x0001e80008000405 */
[----:B-1----:R-:W4:Y:S04]  /*3a890*/  LDL.LU R6, [R1+0x30] ;  /* 0x0000300001067983 */ /* 0x002f280000300800 */
[----:B------:R-:W4:Y:S04]  /*3a8a0*/  LDL.LU R5, [R1+0x2c] ;  /* 0x00002c0001057983 */ /* 0x000f280000300800 */
[----:B------:R-:W4:Y:S04]  /*3a8b0*/  LDL.LU R7, [R1+0x174] ;  /* 0x0001740001077983 */ /* 0x000f280000300800 */
[----:B------:R-:W4:Y:S01]  /*3a8c0*/  LDL.LU R28, [R1+0x168] ;  /* 0x00016800011c7983 */ /* 0x000f220000300800 */
[----:B0-----:R-:W0:Y:S03]  /*3a8d0*/  S2R R0, SR_TID.X ;  /* 0x0000000000007919 */ /* 0x001e260000002100 */
        /* <DEDUP_REMOVED lines=14> */
[----:B------:R1:W-:Y:S04]  /*3a9c0*/  STS.U16 [R4+UR5+0xde00], R24 ;  /* 0x00de001804007988 */ /* 0x0003e80008000405 */
[----:B------:R-:W4:Y:S04]  /*3a9d0*/  LDL.LU R22, [R1+0xb0] ;  /* 0x0000b00001167983 */ /* 0x000f280000300800 */
[----:B------:R0:W-:Y:S04]  /*3a9e0*/  STS.U16 [R4+UR5+0xe200], R25 ;  /* 0x00e2001904007988 */ /* 0x0001e80008000405 */
[----:B------:R-:W4:Y:S04]  /*3a9f0*/  LDL.LU R23, [R1+0xa0] ;  /* 0x0000a00001177983 */ /* 0x000f280000300800 */
[----:B------:R0:W-:Y:S04]  /*3aa00*/  STS.U16 [R4+UR5+0xe600], R26 ;  /* 0x00e6001a04007988 */ /* 0x0001e80008000405 */
[----:B-1----:R-:W4:Y:S04]  /*3aa10*/  LDL.LU R24, [R1+0x90] ;  /* 0x0000900001187983 */ /* 0x002f280000300800 */
[----:B0-----:R-:W4:Y:S04]  /*3aa20*/  LDL.LU R25, [R1+0x80] ;  /* 0x0000800001197983 */ /* 0x001f280000300800 */
[----:B------:R-:W4:Y:S01]  /*3aa30*/  LDL.LU R26, [R1+0x70] ;  /* 0x00007000011a7983 */ /* 0x000f220000300800 */
[----:B------:R-:W-:-:S03]  /*3aa40*/  LOP3.LUT R0, R0, 0x3f, RZ, 0xc0, !PT ;  /* 0x0000003f00007812 */ /* 0x000fc600078ec0ff */
[----:B--2---:R0:W-:Y:S04]  /*3aa50*/  STS.U16 [R4+UR5+0xea00], R29 ;  /* 0x00ea001d04007988 */ /* 0x0041e80008000405 */
[----:B---3--:R-:W-:Y:S04]  /*3aa60*/  STS.U16 [R4+UR5+0xee00], R11 ;  /* 0x00ee000b04007988 */ /* 0x008fe80008000405 */
[----:B----4-:R1:W-:Y:S04]  /*3aa70*/  STS.U16 [R4+UR5+0xf200], R27 ;  /* 0x00f2001b04007988 */ /* 0x0103e80008000405 */
[----:B0-----:R-:W2:Y:S04]  /*3aa80*/  LDL.LU R29, [R1+0x743c] ;  /* 0x00743c00011d7983 */ /* 0x001ea80000300800 */
[----:B-1----:R-:W3:Y:S01]  /*3aa90*/  LDL.LU R27, [R1+0x28] ;  /* 0x00002800011b7983 */ /* 0x002ee20000300800 */
[----:B------:R-:W-:-:S03]  /*3aaa0*/  IMAD.SHL.U32 R11, R0, 0x2, RZ ;  /* 0x00000002000b7824 */ /* 0x000fc600078e00ff */
[----:B------:R0:W-:Y:S04]  /*3aab0*/  STL [R1+0x7438], R0 ;  /* 0x0074380001007387 */ /* 0x0001e80000100800 */
[----:B0-----:R-:W4:Y:S01]  /*3aac0*/  LDL.LU R0, [R1+0x34] ;  /* 0x0000340001007983 */ /* 0x001f220000300800 */
[----:B------:R-:W-:-:S03]  /*3aad0*/  LOP3.LUT R11, R11, 0x50, RZ, 0x3c, !PT ;  /* 0x000000500b0b7812 */ /* 0x000fc600078e3cff */
[----:B----4-:R0:W-:Y:S04]  /*3aae0*/  STS.U16 [R4+UR5+0xf600], R0 ;  /* 0x00f6000004007988 */ /* 0x0101e80008000405 */
[----:B0-----:R-:W4:Y:S04]  /*3aaf0*/  LDL.LU R0, [R1+0x1c] ;  /* 0x00001c0001007983 */ /* 0x001f280000300800 */
[----:B------:R0:W-:Y:S04]  /*3ab00*/  STS.U16 [R4+UR5+0xfa00], R6 ;  /* 0x00fa000604007988 */ /* 0x0001e80008000405 */
[----:B------:R-:W-:Y:S04]  /*3ab10*/  STS.U16 [R4+UR5+0xfe00], R5 ;  /* 0x00fe000504007988 */ /* 0x000fe80008000405 */
[----:B------:R1:W-:Y:S04]  /*3ab20*/  STS.U16 [R11+UR5+0x8280], R7 ;  /* 0x008280070b007988 */ /* 0x0003e80008000405 */
[----:B------:R-:W-:Y:S04]  /*3ab30*/  STS.U16 [R11+UR5+0x8680], R28 ;  /* 0x0086801c0b007988 */ /* 0x000fe80008000405 */
[----:B------:R0:W-:Y:S04]  /*3ab40*/  STS.U16 [R11+UR5+0x8a80], R8 ;  /* 0x008a80080b007988 */ /* 0x0001e80008000405 */
[----:B------:R-:W-:Y:S04]  /*3ab50*/  STS.U16 [R11+UR5+0x8e80], R2 ;  /* 0x008e80020b007988 */ /* 0x000fe80008000405 */
[----:B------:R0:W-:Y:S04]  /*3ab60*/  STS.U16 [R11+UR5+0x9280], R9 ;  /* 0x009280090b007988 */ /* 0x0001e80008000405 */
        /* <DEDUP_REMOVED lines=14> */
[----:B0-----:R-:W4:Y:S04]  /*3ac50*/  LDL.LU R6, [R1+0x18] ;  /* 0x0000180001067983 */ /* 0x001f280000300800 */
[----:B------:R-:W-:Y:S04]  /*3ac60*/  STS.U16 [R11+UR5+0xce80], R25 ;  /* 0x00ce80190b007988 */ /* 0x000fe80008000405 */
[----:B-1----:R-:W4:Y:S04]  /*3ac70*/  LDL.LU R7, [R1+0x14] ;  /* 0x0000140001077983 */ /* 0x002f280000300800 */
[----:B------:R-:W-:Y:S04]  /*3ac80*/  STS.U16 [R11+UR5+0xd280], R26 ;  /* 0x00d2801a0b007988 */ /* 0x000fe80008000405 */
[----:B------:R-:W4:Y:S04]  /*3ac90*/  LDL.LU R8, [R1+0x10] ;  /* 0x0000100001087983 */ /* 0x000f280000300800 */
[----:B------:R-:W4:Y:S04]  /*3aca0*/  LDL.LU R9, [R1+0xc] ;  /* 0x00000c0001097983 */ /* 0x000f280000300800 */
[----:B---3--:R0:W-:Y:S04]  /*3acb0*/  STS.U16 [R11+UR5+0xd680], R27 ;  /* 0x00d6801b0b007988 */ /* 0x0081e80008000405 */
[----:B0-----:R-:W3:Y:S04]  /*3acc0*/  LDL.LU R27, [R1+0x8] ;  /* 0x00000800011b7983 */ /* 0x001ee80000300800 */
[----:B------:R-:W3:Y:S04]  /*3acd0*/  LDL.LU R10, [R1+0x4] ;  /* 0x00000400010a7983 */ /* 0x000ee80000300800 */
[----:B------:R-:W3:Y:S04]  /*3ace0*/  LDL.LU R12, [R1] ;  /* 0x00000000010c7983 */ /* 0x000ee80000300800 */
        /* <DEDUP_REMOVED lines=19> */
[----:B------:R1:W-:Y:S04]  /*3ae20*/  STS.U16 [R11+UR5+0xde80], R3 ;  /* 0x00de80030b007988 */ /* 0x0003e80008000405 */
[----:B0-----:R-:W2:Y:S04]  /*3ae30*/  LDL.LU R29, [R1+0x8c] ;  /* 0x00008c00011d7983 */ /* 0x001ea80000300800 */
[----:B-1----:R-:W2:Y:S04]  /*3ae40*/  LDL.LU R3, [R1+0x7c] ;  /* 0x00007c0001037983 */ /* 0x002ea80000300800 */
[----:B----4-:R0:W-:Y:S04]  /*3ae50*/  STS.U16 [R11+UR5+0xe280], R0 ;  /* 0x00e280000b007988 */ /* 0x0101e80008000405 */
[----:B0-----:R-:W4:Y:S04]  /*3ae60*/  LDL.LU R0, [R1+0x7438] ;  /* 0x0074380001007983 */ /* 0x001f280000300800 */
        /* <DEDUP_REMOVED lines=8> */
[----:B---3--:R0:W-:Y:S04]  /*3aef0*/  STS.U16 [R11+UR5+0xf680], R27 ;  /* 0x00f6801b0b007988 */ /* 0x0081e80008000405 */
[----:B0-----:R-:W3:Y:S04]  /*3af00*/  LDL.LU R27, [R1+0x6c] ;  /* 0x00006c00011b7983 */ /* 0x001ee80000300800 */
[----:B------:R0:W-:Y:S04]  /*3af10*/  STS.U16 [R11+UR5+0xfa80], R10 ;  /* 0x00fa800a0b007988 */ /* 0x0001e80008000405 */
[----:B------:R1:W-:Y:S04]  /*3af20*/  STS.U16 [R11+UR5+0xfe80], R12 ;  /* 0x00fe800c0b007988 */ /* 0x0003e80008000405 */
[----:B0-----:R-:W3:Y:S04]  /*3af30*/  LDL.LU R10, [R1+0x7424] ;  /* 0x00742400010a7983 */ /* 0x001ee80000300800 */
[----:B-1----:R-:W3:Y:S04]  /*3af40*/  LDL.LU R11, [R1+0x7420] ;  /* 0x00742000010b7983 */ /* 0x002ee80000300800 */
[----:B------:R-:W3:Y:S01]  /*3af50*/  LDL.LU R12, [R1+0x741c] ;  /* 0x00741c00010c7983 */ /* 0x000ee20000300800 */
[----:B----4-:R-:W-:-:S05]  /*3af60*/  IMAD.SHL.U32 R0, R0, 0x2, RZ ;  /* 0x0000000200007824 */ /* 0x010fca00078e00ff */
[----:B------:R-:W-:-:S05]  /*3af70*/  LOP3.LUT R0, R0, 0x60, RZ, 0x3c, !PT ;  /* 0x0000006000007812 */ /* 0x000fca00078e3cff */
[----:B------:R0:W-:Y:S04]  /*3af80*/  STS.U16 [R0+UR5+0x8300], R13 ;  /* 0x0083000d00007988 */ /* 0x0001e80008000405 */
[----:B------:R1:W-:Y:S04]  /*3af90*/  STS.U16 [R0+UR5+0x8700], R14 ;  /* 0x0087000e00007988 */ /* 0x0003e80008000405 */
        /* <DEDUP_REMOVED lines=8> */
[----:B----4-:R-:W4:Y:S04]  /*3b020*/  LDL.LU R17, [R1+0x7410] ;  /* 0x0074100001117983 */ /* 0x010f280000300800 */
[----:B------:R-:W4:Y:S04]  /*3b030*/  LDL.LU R18, [R1+0x740c] ;  /* 0x00740c0001127983 */ /* 0x000f280000300800 */
[----:B------:R0:W-:Y:S04]  /*3b040*/  STS.U16 [R0+UR5+0xa300], R23 ;  /* 0x00a3001700007988 */ /* 0x0001e80008000405 */
[----:B------:R-:W4:Y:S04]  /*3b050*/  LDL.LU R19, [R1+0x7408] ;  /* 0x0074080001137983 */ /* 0x000f280000300800 */
[----:B------:R1:W-:Y:S04]  /*3b060*/  STS.U16 [R0+UR5+0xa700], R24 ;  /* 0x00a7001800007988 */ /* 0x0003e80008000405 */
[----:B------:R-:W4:Y:S04]  /*3b070*/  LDL.LU R20, [R1+0x7404] ;  /* 0x0074040001147983 */ /* 0x000f280000300800 */
[----:B------:R0:W-:Y:S04]  /*3b080*/  STS.U16 [R0+UR5+0xab00], R25 ;  /* 0x00ab001900007988 */ /* 0x0001e80008000405 */
[----:B------:R-:W4:Y:S04]  /*3b090*/  LDL.LU R21, [R1+0x7400] ;  /* 0x0074000001157983 */ /* 0x000f280000300800 */
[----:B------:R0:W-:Y:S04]  /*3b0a0*/  STS.U16 [R0+UR5+0xaf00], R26 ;  /* 0x00af001a00007988 */ /* 0x0001e80008000405 */
[----:B------:R-:W4:Y:S04]  /*3b0b0*/  LDL.LU R22, [R1+0x73fc] ;  /* 0x0073fc0001167983 */ /* 0x000f280000300800 */
[----:B------:R-:W-:Y:S04]  /*3b0c0*/  STS.U16 [R0+UR5+0xb300], R4 ;  /* 0x00b3000400007988 */ /* 0x000fe80008000405 */
[----:B------:R-:W-:Y:S04]  /*3b0d0*/  STS.U16 [R0+UR5+0xb700], R5 ;  /* 0x00b7000500007988 */ /* 0x000fe80008000405 */
[----:B0-----:R-:W4:Y:S04]  /*3b0e0*/  LDL.LU R23, [R1+0x73f8] ;  /* 0x0073f80001177983 */ /* 0x001f280000300800 */
[----:B-1----:R-:W4:Y:S04]  /*3b0f0*/  LDL.LU R24, [R1+0x73f4] ;  /* 0x0073f40001187983 */ /* 0x002f280000300800 */
[----:B------:R-:W-:Y:S04]  /*3b100*/  STS.U16 [R0+UR5+0xbb00], R28 ;  /* 0x00bb001c00007988 */ /* 0x000fe80008000405 */
[----:B------:R-:W4:Y:S04]  /*3b110*/  LDL.LU R25, [R1+0x73f0] ;  /* 0x0073f00001197983 */ /* 0x000f280000300800 */
[----:B------:R-:W-:Y:S04]  /*3b120*/  STS.U16 [R0+UR5+0xbf00], R2 ;  /* 0x00bf000200007988 */ /* 0x000fe80008000405 */
[----:B------:R-:W4:Y:S04]  /*3b130*/  LDL.LU R26, [R1+0x73ec] ;  /* 0x0073ec00011a7983 */ /* 0x000f280000300800 */
[----:B------:R0:W-:Y:S04]  /*3b140*/  STS.U16 [R0+UR5+0xc300], R15 ;  /* 0x00c3000f00007988 */ /* 0x0001e80008000405 */
[----:B--2---:R1:W-:Y:S04]  /*3b150*/  STS.U16 [R0+UR5+0xc700], R16 ;  /* 0x00c7001000007988 */ /* 0x0043e80008000405 */
[----:B------:R2:W-:Y:S04]  /*3b160*/  STS.U16 [R0+UR5+0xcb00], R29 ;  /* 0x00cb001d00007988 */ /* 0x0005e80008000405 */
[----:B------:R2:W-:Y:S04]  /*3b170*/  STS.U16 [R0+UR5+0xcf00], R3 ;  /* 0x00cf000300007988 */ /* 0x0005e80008000405 */
[----:B0-----:R-:W4:Y:S04]  /*3b180*/  LDL.LU R15, [R1+0x16c] ;  /* 0x00016c00010f7983 */ /* 0x001f280000300800 */
[----:B-1----:R-:W4:Y:S04]  /*3b190*/  LDL.LU R16, [R1+0x160] ;  /* 0x0001600001107983 */ /* 0x002f280000300800 */
[----:B--2---:R-:W2:Y:S04]  /*3b1a0*/  LDL.LU R29, [R1+0x154] ;  /* 0x00015400011d7983 */ /* 0x004ea80000300800 */
[----:B------:R-:W2:Y:S04]  /*3b1b0*/  LDL.LU R3, [R1+0x148] ;  /* 0x0001480001037983 */ /* 0x000ea80000300800 */
[----:B------:R-:W2:Y:S04]  /*3b1c0*/  LDL.LU R4, [R1+0xb8] ;  /* 0x0000b80001047983 */ /* 0x000ea80000300800 */
[----:B------:R-:W2:Y:S04]  /*3b1d0*/  LDL.LU R5, [R1+0xa8] ;  /* 0x0000a80001057983 */ /* 0x000ea80000300800 */
[----:B------:R-:W2:Y:S04]  /*3b1e0*/  LDL.LU R28, [R1+0x98] ;  /* 0x00009800011c7983 */ /* 0x000ea80000300800 */
[----:B------:R-:W2:Y:S04]  /*3b1f0*/  LDL.LU R2, [R1+0x88] ;  /* 0x0000880001027983 */ /* 0x000ea80000300800 */
[----:B---3--:R0:W-:Y:S04]  /*3b200*/  STS.U16 [R0+UR5+0xd300], R27 ;  /* 0x00d3001b00007988 */ /* 0x0081e80008000405 */
[----:B0-----:R-:W3:Y:S04]  /*3b210*/  LDL.LU R27, [R1+0x73e8] ;  /* 0x0073e800011b7983 */ /* 0x001ee80000300800 */
[----:B---3--:R0:W-:Y:S04]  /*3b220*/  STS.U16 [R0+UR5+0xd700], R27 ;  /* 0x00d7001b00007988 */ /* 0x0081e80008000405 */
[----:B----4-:R1:W-:Y:S04]  /*3b230*/  STS.U16 [R0+UR5+0xdb00], R26 ;  /* 0x00db001a00007988 */ /* 0x0103e80008000405 */
[----:B------:R3:W-:Y:S04]  /*3b240*/  STS.U16 [R0+UR5+0xdf00], R25 ;  /* 0x00df001900007988 */ /* 0x0007e80008000405 */
[----:B------:R4:W-:Y:S04]  /*3b250*/  STS.U16 [R0+UR5+0xe300], R24 ;  /* 0x00e3001800007988 */ /* 0x0009e80008000405 */
[----:B------:R1:W-:Y:S04]  /*3b260*/  STS.U16 [R0+UR5+0xe700], R23 ;  /* 0x00e7001700007988 */ /* 0x0003e80008000405 */
[----:B------:R2:W-:Y:S04]  /*3b270*/  STS.U16 [R0+UR5+0xeb00], R22 ;  /* 0x00eb001600007988 */ /* 0x0005e80008000405 */
[----:B0-----:R-:W2:Y:S04]  /*3b280*/  LDL.LU R27, [R1+0xc4] ;  /* 0x0000c400011b7983 */ /* 0x001ea80000300800 */
[----:B-1----:R-:W2:Y:S04]  /*3b290*/  LDL.LU R26, [R1+0xd0] ;  /* 0x0000d000011a7983 */ /* 0x002ea80000300800 */
[----:B---3--:R-:W3:Y:S04]  /*3b2a0*/  LDL.LU R25, [R1+0xdc] ;  /* 0x0000dc0001197983 */ /* 0x008ee80000300800 */
[----:B----4-:R-:W4:Y:S04]  /*3b2b0*/  LDL.LU R24, [R1+0xe8] ;  /* 0x0000e80001187983 */ /* 0x010f280000300800 */
[----:B------:R-:W3:Y:S04]  /*3b2c0*/  LDL.LU R23, [R1+0xf4] ;  /* 0x0000f40001177983 */ /* 0x000ee80000300800 */
[----:B--2---:R-:W2:Y:S04]  /*3b2d0*/  LDL.LU R22, [R1+0x100] ;  /* 0x0001000001167983 */ /* 0x004ea80000300800 */
        /* <DEDUP_REMOVED lines=10> */
[----:B------:R-:W3:Y:S04]  /*3b380*/  LDL.LU R17, [R1+0x13c] ;  /* 0x00013c0001117983 */ /* 0x000ee80000300800 */
[----:B--2---:R0:W-:Y:S04]  /*3b390*/  STS.U16 [R0+UR5+0x8380], R15 ;  /* 0x0083800f00007988 */ /* 0x0041e80008000405 */
[----:B------:R1:W-:Y:S04]  /*3b3a0*/  STS.U16 [R0+UR5+0x8780], R16 ;  /* 0x0087801000007988 */ /* 0x0003e80008000405 */
[----:B------:R2:W-:Y:S04]  /*3b3b0*/  STS.U16 [R0+UR5+0x8b80], R29 ;  /* 0x008b801d00007988 */ /* 0x0005e80008000405 */
[----:B------:R2:W-:Y:S04]  /*3b3c0*/  STS.U16 [R0+UR5+0x8f80], R3 ;  /* 0x008f800300007988 */ /* 0x0005e80008000405 */
[----:B0-----:R-:W4:Y:S04]  /*3b3d0*/  LDL.LU R15, [R1+0x73e0] ;  /* 0x0073e000010f7983 */ /* 0x001f280000300800 */
[----:B-1----:R-:W4:Y:S04]  /*3b3e0*/  LDL.LU R16, [R1+0x73dc] ;  /* 0x0073dc0001107983 */ /* 0x002f280000300800 */
[----:B--2---:R-:W2:Y:S04]  /*3b3f0*/  LDL.LU R29, [R1+0x73d8] ;  /* 0x0073d800011d7983 */ /* 0x004ea80000300800 */
[----:B------:R-:W2:Y:S04]  /*3b400*/  LDL.LU R3, [R1+0x73d4] ;  /* 0x0073d40001037983 */ /* 0x000ea80000300800 */
[----:B---3--:R-:W-:Y:S04]  /*3b410*/  STS.U16 [R0+UR5+0x9380], R17 ;  /* 0x0093801100007988 */ /* 0x008fe80008000405 */
[----:B------:R-:W-:Y:S04]  /*3b420*/  STS.U16 [R0+UR5+0x9780], R18 ;  /* 0x0097801200007988 */ /* 0x000fe80008000405 */
[----:B------:R-:W-:Y:S04]  /*3b430*/  STS.U16 [R0+UR5+0x9b80], R19 ;  /* 0x009b801300007988 */ /* 0x000fe80008000405 */
[----:B------:R-:W-:Y:S04]  /*3b440*/  STS.U16 [R0+UR5+0x9f80], R20 ;  /* 0x009f801400007988 */ /* 0x000fe80008000405 */
[----:B------:R-:W-:Y:S04]  /*3b450*/  STS.U16 [R0+UR5+0xa380], R21 ;  /* 0x00a3801500007988 */ /* 0x000fe80008000405 */
[----:B------:R-:W-:Y:S04]  /*3b460*/  STS.U16 [R0+UR5+0xa780], R22 ;  /* 0x00a7801600007988 */ /* 0x000fe80008000405 */
[----:B------:R-:W-:Y:S04]  /*3b470*/  STS.U16 [R0+UR5+0xab80], R23 ;  /* 0x00ab801700007988 */ /* 0x000fe80008000405 */
[----:B----4-:R0:W-:Y:S04]  /*3b480*/  STS.U16 [R0+UR5+0xaf80], R24 ;  /* 0x00af801800007988 */ /* 0x0101e80008000405 */
[----:B0-----:R-:W3:Y:S04]  /*3b490*/  LDL R24, [R1+0x1d80] ;  /* 0x001d800001187983 */ /* 0x001ee80000100800 */
[----:B------:R-:W-:Y:S04]  /*3b4a0*/  STS.U16 [R0+UR5+0xb380], R25 ;  /* 0x00b3801900007988 */ /* 0x000fe80008000405 */
[----:B------:R-:W-:Y:S04]  /*3b4b0*/  STS.U16 [R0+UR5+0xb780], R26 ;  /* 0x00b7801a00007988 */ /* 0x000fe80008000405 */
[----:B------:R-:W-:Y:S04]  /*3b4c0*/  STS.U16 [R0+UR5+0xbb80], R27 ;  /* 0x00bb801b00007988 */ /* 0x000fe80008000405 */
[----:B------:R-:W-:Y:S04]  /*3b4d0*/  STS.U16 [R0+UR5+0xbf80], R4 ;  /* 0x00bf800400007988 */ /* 0x000fe80008000405 */
[----:B------:R-:W-:Y:S04]  /*3b4e0*/  STS.U16 [R0+UR5+0xc380], R5 ;  /* 0x00c3800500007988 */ /* 0x000fe80008000405 */
[----:B------:R-:W-:Y:S04]  /*3b4f0*/  STS.U16 [R0+UR5+0xc780], R28 ;  /* 0x00c7801c00007988 */ /* 0x000fe80008000405 */
[----:B------:R-:W-:Y:S04]  /*3b500*/  STS.U16 [R0+UR5+0xcb80], R2 ;  /* 0x00cb800200007988 */ /* 0x000fe80008000405 */
[----:B--2---:R0:W-:Y:S04]  /*3b510*/  STS.U16 [R0+UR5+0xcf80], R3 ;  /* 0x00cf800300007988 */ /* 0x0041e80008000405 */
        /* <DEDUP_REMOVED lines=11> */
[----:B------:R-:W-:Y:S01]  /*3b5d0*/  STS.U16 [R0+UR5+0xff80], R6 ;  /* 0x00ff800600007988 */ /* 0x000fe20008000405 */
[----:B------:R-:W-:Y:S06]  /*3b5e0*/  BAR.SYNC.DEFER_BLOCKING 0x0 ;  /* 0x0000000000007b1d */ /* 0x000fec0000010000 */
[----:B0-----:R-:W2:Y:S04]  /*3b5f0*/  LDL.LU R3, [R1+0x73d0] ;  /* 0x0073d00001037983 */ /* 0x001ea80000300800 */
[----:B---3--:R-:W0:Y:S04]  /*3b600*/  LDSM.16.M88.4 R8, [R24+UR5+0x8000] ;  /* 0x008000051808783b */ /* 0x008e280008000200 */
[----:B------:R-:W1:Y:S04]  /*3b610*/  LDSM.16.M88.4 R4, [R24+UR5+0x8800] ;  /* 0x008800051804783b */ /* 0x000e680008000200 */
[----:B------:R-:W-:Y:S04]  /*3b620*/  LDSM.16.M88.4 R12, [R24+UR5+0x9800] ;  /* 0x00980005180c783b */ /* 0x000fe80008000200 */
[----:B0-----:R-:W-:Y:S04]  /*3b630*/  STL.64 [R1+0x20], R8 ;  /* 0x0000200801007387 */ /* 0x001fe80000100a00 */
[----:B------:R-:W-:Y:S04]  /*3b640*/  STL.64 [R1+0x28], R10 ;  /* 0x0000280a01007387 */ /* 0x000fe80000100a00 */
[----:B-1----:R-:W-:Y:S01]  /*3b650*/  STL.64 [R1+0x10], R4 ;  /* 0x0000100401007387 */ /* 0x002fe20000100a00 */
[----:B------:R-:W-:-:S03]  /*3b660*/  IMAD.MOV.U32 R23, RZ, RZ, R4 ;  /* 0x000000ffff177224 */ /* 0x000fc600078e0004 */
[----:B------:R-:W-:Y:S01]  /*3b670*/  STL.64 [R1+0x18], R6 ;  /* 0x0000180601007387 */ /* 0x000fe20000100a00 */
[----:B------:R-:W-:-:S03]  /*3b680*/  IMAD.MOV.U32 R22, RZ, RZ, R5 ;  /* 0x000000ffff167224 */ /* 0x000fc600078e0005 */
[----:B------:R-:W0:Y:S01]  /*3b690*/  LDSM.16.M88.4 R4, [R24+UR5+0x9000] ;  /* 0x009000051804783b */ /* 0x000e220008000200 */
[----:B------:R-:W-:Y:S02]  /*3b6a0*/  IMAD.MOV.U32 R21, RZ, RZ, R8 ;  /* 0x000000ffff157224 */ /* 0x000fe400078e0008 */
[----:B------:R-:W-:Y:S02]  /*3b6b0*/  IMAD.MOV.U32 R20, RZ, RZ, R9 ;  /* 0x000000ffff147224 */ /* 0x000fe400078e0009 */
[----:B------:R-:W1:Y:S04]  /*3b6c0*/  LDSM.16.M88.4 R8, [R24+UR5+0xa000] ;  /* 0x00a000051808783b */ /* 0x000e680008000200 */
[----:B0-----:R-:W-:Y:S01]  /*3b6d0*/  STL.64 [R1], R4 ;  /* 0x0000000401007387 */ /* 0x001fe20000100a00 */
[----:B------:R-:W-:-:S03]  /*3b6e0*/  IMAD.MOV.U32 R29, RZ, RZ, R4 ;  /* 0x000000ffff1d7224 */ /* 0x000fc600078e0004 */
[----:B------:R-:W-:Y:S01]  /*3b6f0*/  STL.64 [R1+0x8], R6 ;  /* 0x0000080601007387 */ /* 0x000fe20000100a00 */
[----:B------:R-:W-:-:S03]  /*3b700*/  IMAD.MOV.U32 R28, RZ, RZ, R5 ;  /* 0x000000ffff1c7224 */ /* 0x000fc600078e0005 */
[----:B------:R-:W0:Y:S04]  /*3b710*/  LDSM.16.M88.4 R4, [R24+UR5+0xa800] ;  /* 0x00a800051804783b */ /* 0x000e280008000200 */
[----:B------:R-:W-:Y:S04]  /*3b720*/  STL [R1+0x651c], R14 ;  /* 0x00651c0e01007387 */ /* 0x000fe80000100800 */
[----:B------:R-:W-:Y:S04]  /*3b730*/  STL [R1+0x6518], R15 ;  /* 0x0065180f01007387 */ /* 0x000fe80000100800 */
[----:B------:R-:W-:Y:S04]  /*3b740*/  STL.64 [R1+0x73c8], R12 ;  /* 0x0073c80c01007387 */ /* 0x000fe80000100a00 */
[----:B-1----:R-:W-:Y:S04]  /*3b750*/  STL [R1+0x68d8], R10 ;  /* 0x0068d80a01007387 */ /* 0x002fe80000100800 */
[----:B------:R-:W-:Y:S04]  /*3b760*/  STL [R1+0x6810], R11 ;  /* 0x0068100b01007387 */ /* 0x000fe80000100800 */
[----:B------:R-:W-:Y:S04]  /*3b770*/  STL.64 [R1+0x7390], R8 ;  /* 0x0073900801007387 */ /* 0x000fe80000100a00 */
[----:B------:R-:W1:Y:S04]  /*3b780*/  LDSM.16.M88.4 R12, [R24+UR5+0xb000] ;  /* 0x00b00005180c783b */ /* 0x000e680008000200 */
[----:B------:R-:W3:Y:S04]  /*3b790*/  LDSM.16.M88.4 R8, [R24+UR5+0xb800] ;  /* 0x00b800051808783b */ /* 0x000ee80008000200 */
[----:B0-----:R-:W-:Y:S04]  /*3b7a0*/  STL [R1+0x645c], R6 ;  /* 0x00645c0601007387 */ /* 0x001fe80000100800 */
[----:B------:R-:W-:Y:S04]  /*3b7b0*/  STL [R1+0x6458], R7 ;  /* 0x0064580701007387 */ /* 0x000fe80000100800 */
[----:B------:R-:W-:Y:S04]  /*3b7c0*/  STL.64 [R1+0x7398], R4 ;  /* 0x0073980401007387 */ /* 0x000fe80000100a00 */
[----:B------:R-:W0:Y:S04]  /*3b7d0*/  LDSM.16.M88.4 R4, [R24+UR5+0xc000] ;  /* 0x00c000051804783b */ /* 0x000e280008000200 */
[----:B-1----:R-:W-:Y:S04]  /*3b7e0*/  STL.64 [R1+0x30], R12 ;  /* 0x0000300c01007387 */ /* 0x002fe80000100a00 */
[----:B------:R-:W-:Y:S04]  /*3b7f0*/  STL.64 [R1+0x38], R14 ;  /* 0x0000380e01007387 */ /* 0x000fe80000100a00 */
[----:B---3--:R-:W-:Y:S04]  /*3b800*/  STL.64 [R1+0x150], R8 ;  /* 0x0001500801007387 */ /* 0x008fe80000100a00 */
[----:B------:R-:W-:Y:S04]  /*3b810*/  STL.64 [R1+0x158], R10 ;  /* 0x0001580a01007387 */ /* 0x000fe80000100a00 */
[----:B------:R-:W-:Y:S04]  /*3b820*/  LDSM.16.M88.4 R12, [R24+UR5+0xd000] ;  /* 0x00d00005180c783b */ /* 0x000fe80008000200 */
[----:B------:R-:W-:Y:S04]  /*3b830*/  LDSM.16.M88.4 R8, [R24+UR5+0xd800] ;  /* 0x00d800051808783b */ /* 0x000fe80008000200 */
[----:B0-----:R-:W-:Y:S01]  /*3b840*/  STL.64 [R1+0x140], R4 ;  /* 0x0001400401007387 */ /* 0x001fe20000100a00 */
[----:B------:R-:W-:-:S03]  /*3b850*/  IMAD.MOV.U32 R2, RZ, RZ, R4 ;  /* 0x000000ffff027224 */ /* 0x000fc600078e0004 */
[----:B------:R-:W-:Y:S01]  /*3b860*/  STL.64 [R1+0x148], R6 ;  /* 0x0001480601007387 */ /* 0x000fe20000100a00 */
[----:B------:R-:W-:-:S03]  /*3b870*/  IMAD.MOV.U32 R0, RZ, RZ, R5 ;  /* 0x000000ffff007224 */ /* 0x000fc600078e0005 */
[----:B------:R-:W0:Y:S04]  /*3b880*/  LDSM.16.M88.4 R4, [R24+UR5+0xc800] ;  /* 0x00c800051804783b */ /* 0x000e280008000200 */
[----:B0-----:R-:W-:Y:S04]  /*3b890*/  STL.64 [R1+0x130], R4 ;  /* 0x0001300401007387 */ /* 0x001fe80000100a00 */
[----:B------:R-:W-:Y:S04]  /*3b8a0*/  STL.64 [R1+0x138], R6 ;  /* 0x0001380601007387 */ /* 0x000fe80000100a00 */
[----:B------:R-:W0:Y:S04]  /*3b8b0*/  LDSM.16.M88.4 R4, [R24+UR5+0xe000] ;  /* 0x00e000051804783b */ /* 0x000e280008000200 */
[----:B------:R-:W-:Y:S04]  /*3b8c0*/  STL.64 [R1+0x120], R12 ;  /* 0x0001200c01007387 */ /* 0x000fe80000100a00 */
[----:B------:R-:W-:Y:S04]  /*3b8d0*/  STL.64 [R1+0x128], R14 ;  /* 0x0001280e01007387 */ /* 0x000fe80000100a00 */
[----:B------:R-:W1:Y:S04]  /*3b8e0*/  LDSM.16.M88.4 R12, [R24+UR5+0xe800] ;  /* 0x00e80005180c783b */ /* 0x000e680008000200 */
[----:B------:R-:W-:Y:S04]  /*3b8f0*/  STL.64 [R1+0x110], R8 ;  /* 0x0001100801007387 */ /* 0x000fe80000100a00 */
[----:B------:R-:W-:Y:S04]  /*3b900*/  STL.64 [R1+0x118], R10 ;  /* 0x0001180a01007387 */ /* 0x000fe80000100a00 */
[----:B------:R-:W3:Y:S04]  /*3b910*/  LDSM.16.M88.4 R8, [R24+UR5+0xf000] ;  /* 0x00f000051808783b */ /* 0x000ee80008000200 */
[----:B0-----:R-:W-:Y:S04]  /*3b920*/  STL.64 [R1+0x100], R4 ;  /* 0x0001000401007387 */ /* 0x001fe80000100a00 */
[----:B------:R-:W-:Y:S04]  /*3b930*/  STL.64 [R1+0x108], R6 ;  /* 0x0001080601007387 */ /* 0x000fe80000100a00 */
[----:B------:R-:W0:Y:S04]  /*3b940*/  LDSM.16.M88.4 R4, [R24+UR5+0xf800] ;  /* 0x00f800051804783b */ /* 0x000e280008000200 */
[----:B-1----:R1:W-:Y:S04]  /*3b950*/  STL.64 [R1+0xf0], R12 ;  /* 0x0000f00c01007387 */ /* 0x0023e80000100a00 */
[----:B------:R4:W-:Y:S04]  /*3b960*/  STL.64 [R1+0xf8], R14 ;  /* 0x0000f80e01007387 */ /* 0x0009e80000100a00 */
[----:B-1----:R-:W2:Y:S04]  /*3b970*/  LDL.LU.64 R12, [R1+0x1d50] ;  /* 0x001d5000010c7983 */ /* 0x002ea80000300a00 */
[----:B---3--:R-:W-:Y:S04]  /*3b980*/  STL.64 [R1+0xe0], R8 ;  /* 0x0000e00801007387 */ /* 0x008fe80000100a00 */
[----:B------:R-:W-:Y:S04]  /*3b990*/  STL.64 [R1+0xe8], R10 ;  /* 0x0000e80a01007387 */ /* 0x000fe80000100a00 */
[----:B----4-:R-:W3:Y:S04]  /*3b9a0*/  LDL.LU.64 R14, [R1+0x1d58] ;  /* 0x001d5800010e7983 */ /* 0x010ee80000300a00 */
[----:B--2---:R-:W-:Y:S04]  /*3b9b0*/  LDSM.16.MT88.4 R16, [R3+UR5] ;  /* 0x000000050310783b */ /* 0x004fe80008004200 */
[----:B0-----:R0:W-:Y:S04]  /*3b9c0*/  STL.64 [R1+0xd0], R4 ;  /* 0x0000d00401007387 */ /* 0x0011e80000100a00 */
[----:B------:R1:W-:Y:S04]  /*3b9d0*/  STL.64 [R1+0xd8], R6 ;  /* 0x0000d80601007387 */ /* 0x0003e80000100a00 */
[----:B0-----:R-:W2:Y:S04]  /*3b9e0*/  LDL.LU.64 R4, [R1+0x1b50] ;  /* 0x001b500001047983 */ /* 0x001ea80000300a00 */
[----:B-1----:R-:W4:Y:S04]  /*3b9f0*/  LDL.LU.64 R6, [R1+0x1b58] ;  /* 0x001b580001067983 */ /* 0x002f280000300a00 */
[----:B----4-:R-:W-:Y:S04]  /*3ba00*/  STL.64 [R1+0x73a8], R6 ;  /* 0x0073a80601007387 */ /* 0x010fe80000100a00 */
[----:B--2---:R0:W-:Y:S02]  /*3ba10*/  STL.64 [R1+0x73a0], R4 ;  /* 0x0073a00401007387 */ /* 0x0041e40000100a00 */
[----:B0-----:R-:W-:-:S02]  /*3ba20*/  IMAD.MOV.U32 R4, RZ, RZ, R23 ;  /* 0x000000ffff047224 */ /* 0x001fc400078e0017 */
[----:B------:R-:W-:-:S05]  /*3ba30*/  IMAD.MOV.U32 R5, RZ, RZ, R22 ;  /* 0x000000ffff057224 */ /* 0x000fca00078e0016 */
[----:B------:R0:W-:Y:S04]  /*3ba40*/  STL.64 [R1+0x73c0], R4 ;  /* 0x0073c00401007387 */ /* 0x0001e80000100a00 */
[----:B------:R-:W2:Y:S04]  /*3ba50*/  LDL.LU.64 R8, [R1+0x1a50] ;  /* 0x001a500001087983 */ /* 0x000ea80000300a00 */
[----:B------:R-:W4:Y:S01]  /*3ba60*/  LDL.LU.64 R10, [R1+0x1a58] ;  /* 0x001a5800010a7983 */ /* 0x000f220000300a00 */
[----:B0-----:R-:W-:Y:S02]  /*3ba70*/  IMAD.MOV.U32 R4, RZ, RZ, R21 ;  /* 0x000000ffff047224 */ /* 0x001fe400078e0015 */
[----:B------:R-:W-:-:S02]  /*3ba80*/  IMAD.MOV.U32 R5, RZ, RZ, R20 ;  /* 0x000000ffff057224 */ /* 0x000fc400078e0014 */
[----:B------:R-:W0:Y:S04]  /*3ba90*/  LDSM.16.MT88.4 R20, [R3+UR5+0x80] ;  /* 0x000080050314783b */ /* 0x000e280008004200 */
[----:B----4-:R-:W-:Y:S04]  /*3baa0*/  STL.64 [R1+0x73b8], R10 ;  /* 0x0073b80a01007387 */ /* 0x010fe80000100a00 */
[----:B--2---:R1:W-:Y:S04]  /*3bab0*/  STL.64 [R1+0x73b0], R8 ;  /* 0x0073b00801007387 */ /* 0x0043e80000100a00 */
[----:B-1----:R-:W2:Y:S04]  /*3bac0*/  LDL.LU.64 R8, [R1+0x1c50] ;  /* 0x001c500001087983 */ /* 0x002ea80000300a00 */
[----:B------:R-:W2:Y:S04]  /*3bad0*/  LDL.LU.64 R10, [R1+0x1c58] ;  /* 0x001c5800010a7983 */ /* 0x000ea80000300a00 */
[----:B------:R-:W4:Y:S04]  /*3bae0*/  LDL.LU.64 R24, [R1+0x1860] ;  /* 0x0018600001187983 */ /* 0x000f280000300a00 */
[----:B------:R-:W4:Y:S04]  /*3baf0*/  LDL.LU.64 R26, [R1+0x1868] ;  /* 0x00186800011a7983 */ /* 0x000f280000300a00 */
[----:B0-----:R-:W-:Y:S04]  /*3bb00*/  STL.64 [R1+0x7338], R22 ;  /* 0x0073381601007387 */ /* 0x001fe80000100a00 */
[----:B------:R0:W-:Y:S04]  /*3bb10*/  STL.64 [R1+0x7330], R20 ;  /* 0x0073301401007387 */ /* 0x0001e80000100a00 */
[----:B0-----:R-:W2:Y:S01]  /*3bb20*/  LDL.64 R20, [R1+0x150] ;  /* 0x0001500001147983 */ /* 0x001ea20000100a00 */
[----:B---3--:R-:W-:Y:S03]  /*3bb30*/  HMMA.16816.F32 R4, R16, R4, R12 ;  /* 0x000000041004723c */ /* 0x008fe6000000180c */
[----:B--2---:R-:W-:Y:S04]  /*3bb40*/  STL.64 [R1+0x7388], R20 ;  /* 0x0073881401007387 */ /* 0x004fe80000100a00 */
[----:B------:R-:W2:-:S12]  /*3bb50*/  LDL.LU.64 R12, [R1+0x73c8] ;  /* 0x0073c800010c7983 */ /* 0x000e980000300a00 */
[----:B------:R0:W-:Y:S04]  /*3bb60*/  STL.64 [R1+0x8b0], R4 ;  /* 0x0008b00401007387 */ /* 0x0001e80000100a00 */
[----:B0-----:R-:W3:Y:S01]  /*3bb70*/  LDL.LU.64 R4, [R1+0x73c0] ;  /* 0x0073c00001047983 */ /* 0x001ee20000300a00 */
[----:B------:R-:W-:Y:S02]  /*3bb80*/  IMAD.MOV.U32 R14, RZ, RZ, R6 ;  /* 0x000000ffff0e7224 */ /* 0x000fe400078e0006 */
[----:B------:R-:W-:-:S05]  /*3bb90*/  IMAD.MOV.U32 R15, RZ, RZ, R7 ;  /* 0x000000ffff0f7224 */ /* 0x000fca00078e0007 */
[----:B------:R-:W-:Y:S04]  /*3bba0*/  STL [R1+0x6524], R15 ;  /* 0x0065240f01007387 */ /* 0x000fe80000100800 */
[----:B------:R-:W-:Y:S01]  /*3bbb0*/  STL [R1+0x6520], R14 ;  /* 0x0065200e01007387 */ /* 0x000fe20000100800 */
[----:B---3--:R-:W-:Y:S03]  /*3bbc0*/  HMMA.16816.F32 R4, R16, R4, R8 ;  /* 0x000000041004723c */ /* 0x008fe60000001808 */
[----:B------:R-:W2:Y:S04]  /*3bbd0*/  LDL.LU.64 R10, [R1+0x73b8] ;  /* 0x0073b800010a7983 */ /* 0x000ea80000300a00 */
[----:B------:R-:W2:-:S12]  /*3bbe0*/  LDL.LU.64 R8, [R1+0x73b0] ;  /* 0x0073b00001087983 */ /* 0x000e980000300a00 */
[----:B------:R-:W-:Y:S04]  /*3bbf0*/  STL.64 [R1+0x8a0], R4 ;  /* 0x0008a00401007387 */ /* 0x000fe80000100a00 */
[----:B------:R0:W-:Y:S04]  /*3bc00*/  STL.64 [R1+0x8a8], R6 ;  /* 0x0008a80601007387 */ /* 0x0001e80000100a00 */
[----:B0-----:R-:W3:Y:S04]  /*3bc10*/  LDL.LU.64 R6, [R1+0x73a8] ;  /* 0x0073a80001067983 */ /* 0x001ee80000300a00 */
[----:B------:R-:W3:Y:S01]  /*3bc20*/  LDL.LU.64 R4, [R1+0x73a0] ;  /* 0x0073a00001047983 */ /* 0x000ee20000300a00 */
[----:B------:R-:W-:-:S02]  /*3bc30*/  IMAD.MOV.U32 R20, RZ, RZ, R29 ;  /* 0x000000ffff147224 */ /* 0x000fc400078e001d */
[----:B------:R-:W-:Y:S01]  /*3bc40*/  IMAD.MOV.U32 R21, RZ, RZ, R28 ;  /* 0x000000ffff157224 */ /* 0x000fe200078e001c */
[C---:B--2---:R-:W-:Y:S08]  /*3bc50*/  HMMA.16816.F32 R8, R16.reuse, R12, R8 ;  /* 0x0000000c1008723c */ /* 0x044ff00000001808 */
[----:B---3--:R-:W-:Y:S01]  /*3bc60*/  HMMA.16816.F32 R20, R16, R20, R4 ;  /* 0x000000141014723c */ /* 0x008fe20000001804 */
[----:B------:R-:W4:-:S15]  /*3bc70*/  LDL.LU.64 R4, [R1+0x7398] ;  /* 0x0073980001047983 */ /* 0x000f1e0000300a00 */
[----:B------:R-:W-:-:S03]  /*3bc80*/  NOP ;  /* 0x0000000000007918 */ /* 0x000fc60000000000 */
[----:B------:R0:W-:Y:S04]  /*3bc90*/  STL.64 [R1+0x890], R20 ;  /* 0x0008901401007387 */ /* 0x0001e80000100a00 */
[----:B------:R1:W-:Y:S04]  /*3bca0*/  STL.64 [R1+0x898], R22 ;  /* 0x0008981601007387 */ /* 0x0003e80000100a00 */
[----:B0-----:R-:W2:Y:S04]  /*3bcb0*/  LDL.LU.64 R20, [R1+0x1850] ;  /* 0x0018500001147983 */ /* 0x001ea80000300a00 */
[----:B-1----:R-:W2:Y:S04]  /*3bcc0*/  LDL.LU.64 R22, [R1+0x1858] ;  /* 0x0018580001167983 */ /* 0x002ea80000300a00 */
[----:B------:R0:W-:Y:S04]  /*3bcd0*/  STL.64 [R1+0x880], R8 ;  /* 0x0008800801007387 */ /* 0x0001e80000100a00 */
[----:B------:R-:W-:Y:S04]  /*3bce0*/  STL.64 [R1+0x888], R10 ;  /* 0x0008880a01007387 */ /* 0x000fe80000100a00 */
[----:B0-----:R-:W3:Y:S04]  /*3bcf0*/  LDL.LU.64 R8, [R1+0x7390] ;  /* 0x0073900001087983 */ /* 0x001ee80000300a00 */
[----:B------:R0:W-:Y:S04]  /*3bd00*/  STL.64 [R1+0x7380], R12 ;  /* 0x0073800c01007387 */ /* 0x0001e80000100a00 */
[----:B0-----:R-:W3:Y:S04]  /*3bd10*/  LDL.LU.64 R12, [R1+0x1960] ;  /* 0x00196000010c7983 */ /* 0x001ee80000300a00 */
[----:B------:R-:W3:Y:S01]  /*3bd20*/  LDL.LU.64 R14, [R1+0x1968] ;  /* 0x00196800010e7983 */ /* 0x000ee20000300a00 */
[C---:B----4-:R-:W-:Y:S08]  /*3bd30*/  HMMA.16816.F32 R24, R16.reuse, R4, R24 ;  /* 0x000000041018723c */ /* 0x050ff00000001818 */
[----:B---3--:R-:W-:-:S15]  /*3bd40*/  HMMA.16816.F32 R12, R16, R8, R12 ;  /* 0x00000008100c723c */ /* 0x008fde000000180c */
[----:B------:R-:W-:-:S04]  /*3bd50*/  NOP ;  /* 0x0000000000007918 */ /* 0x000fc80000000000 */
[----:B------:R0:W-:Y:S04]  /*3bd60*/  STL.64 [R1+0x870], R12 ;  /* 0x0008700c01007387 */ /* 0x0001e80000100a00 */
[----:B------:R1:W-:Y:S04]  /*3bd70*/  STL.64 [R1+0x878], R14 ;  /* 0x0008780e01007387 */ /* 0x0003e80000100a00 */
[----:B0-----:R-:W3:Y:S04]  /*3bd80*/  LDL.LU.64 R12, [R1+0x1840] ;  /* 0x00184000010c7983 */ /* 0x001ee80000300a00 */
[----:B-1----:R-:W3:Y:S04]  /*3bd90*/  LDL.LU.64 R14, [R1+0x1848] ;  /* 0x00184800010e7983 */ /* 0x002ee80000300a00 */
[----:B------:R-:W-:Y:S04]  /*3bda0*/  STL.64 [R1+0x860], R24 ;  /* 0x0008601801007387 */ /* 0x000fe80000100a00 */
[----:B------:R-:W-:Y:S04]  /*3bdb0*/  STL.64 [R1+0x868], R26 ;  /* 0x0008681a01007387 */ /* 0x000fe80000100a00 */
[----:B------:R-:W0:Y:S04]  /*3bdc0*/  LDSM.16.MT88.4 R24, [R3+UR5+0x100] ;  /* 0x000100050318783b */ /* 0x000e280008004200 */
[----:B------:R-:W-:Y:S04]  /*3bdd0*/  STL.64 [R1+0x7370], R4 ;  /* 0x0073700401007387 */ /* 0x000fe80000100a00 */
[----:B------:R-:W-:Y:S04]  /*3bde0*/  STL [R1+0x72b0], R3 ;  /* 0x0072b00301007387 */ /* 0x000fe80000100800 */
[----:B0-----:R-:W-:Y:S04]  /*3bdf0*/  STL.64 [R1+0x7210], R26 ;  /* 0x0072101a01007387 */ /* 0x001fe80000100a00 */
[----:B------:R0:W-:Y:S04]  /*3be00*/  STL.64 [R1+0x7208], R24 ;  /* 0x0072081801007387 */ /* 0x0001e80000100a00 */
[----:B0-----:R-:W4:Y:S04]  /*3be10*/  LDL.64 R24, [R1+0x130] ;  /* 0x0001300001187983 */ /* 0x001f280000100a00 */
[----:B----4-:R0:W-:Y:S04]  /*3be20*/  STL.64 [R1+0x7378], R24 ;  /* 0x0073781801007387 */ /* 0x0101e80000100a00 */
[----:B0-----:R-:W2:Y:S02]  /*3be30*/  LDL.64 R24, [R1+0x30] ;  /* 0x0000300001187983 */ /* 0x001ea40000100a00 */
[----:B--2---:R-:W-:-:S15]  /*3be40*/  HMMA.16816.F32 R20, R16, R24, R20 ;  /* 0x000000181014723c */ /* 0x004fde0000001814 */
[----:B------:R-:W-:-:S04]  /*3be50*/  NOP ;  /* 0x0000000000007918 */ /* 0x000fc80000000000 */
[----:B------:R0:W-:Y:S04]  /*3be60*/  STL.64 [R1+0x1060], R20 ;  /* 0x0010601401007387 */ /* 0x0001e80000100a00 */
[----:B------:R-:W-:Y:S04]  /*3be70*/  STL.64 [R1+0x1068], R22 ;  /* 0x0010681601007387 */ /* 0x000fe80000100a00 */
[----:B0-----:R-:W3:Y:S01]  /*3be80*/  LDL.LU.64 R20, [R1+0x7388] ;  /* 0x0073880001147983 */ /* 0x001ee20000300a00 */
[----:B------:R-:W-:Y:S02]  /*3be90*/  IMAD.MOV.U32 R10, RZ, RZ, R25 ;  /* 0x000000ffff0a7224 */ /* 0x000fe400078e0019 */
[----:B------:R-:W-:-:S02]  /*3bea0*/  IMAD.MOV.U32 R11, RZ, RZ, R24 ;  /* 0x000000ffff0b7224 */ /* 0x000fc400078e0018 */
[----:B------:R-:W2:Y:S04]  /*3beb0*/  LDL.LU.64 R24, [R1+0x1830] ;  /* 0x0018300001187983 */ /* 0x000ea80000300a00 */
[----:B------:R-:W2:Y:S04]  /*3bec0*/  LDL.LU.64 R26, [R1+0x1838] ;  /* 0x00183800011a7983 */ /* 0x000ea80000300a00 */
[----:B------:R-:W-:Y:S04]  /*3bed0*/  STL [R1+0x72d8], R10 ;  /* 0x0072d80a01007387 */ /* 0x000fe80000100800 */
[----:B------:R-:W-:Y:S04]  /*3bee0*/  STL [R1+0x72b4], R11 ;  /* 0x0072b40b01007387 */ /* 0x000fe80000100800 */
[----:B------:R0:W-:Y:S04]  /*3bef0*/  STL.64 [R1+0x7340], R8 ;  /* 0x0073400801007387 */ /* 0x0001e80000100a00 */
[----:B0-----:R-:W4:Y:S01]  /*3bf00*/  LDL.64 R8, [R1+0x110] ;  /* 0x0001100001087983 */ /* 0x001f220000100a00 */
[----:B---3--:R-:W-:-:S15]  /*3bf10*/  HMMA.16816.F32 R12, R16, R20, R12 ;  /* 0x00000014100c723c */ /* 0x008fde000000180c */
[----:B------:R-:W-:-:S04]  /*3bf20*/  NOP ;  /* 0x0000000000007918 */ /* 0x000fc80000000000 */
[----:B------:R0:W-:Y:S04]  /*3bf30*/  STL.64 [R1+0x1050], R12 ;  /* 0x0010500c01007387 */ /* 0x0001e80000100a00 */
[----:B------:R1:W-:Y:S04]  /*3bf40*/  STL.64 [R1+0x1058], R14 ;  /* 0x0010580e01007387 */ /* 0x0003e80000100a00 */
[----:B0-----:R-:W3:Y:S01]  /*3bf50*/  LDL.LU.64 R12, [R1+0x7380] ;  /* 0x00738000010c7983 */ /* 0x001ee20000300a00 */
[----:B-1----:R-:W-:Y:S02]  /*3bf60*/  IMAD.MOV.U32 R15, RZ, RZ, R20 ;  /* 0x000000ffff0f7224 */ /* 0x002fe400078e0014 */
[----:B------:R-:W-:-:S02]  /*3bf70*/  IMAD.MOV.U32 R14, RZ, RZ, R21 ;  /* 0x000000ffff0e7224 */ /* 0x000fc400078e0015 */
[----:B------:R-:W2:Y:S04]  /*3bf80*/  LDL.64 R20, [R1+0xe0] ;  /* 0x0000e00001147983 */ /* 0x000ea80000100a00 */
[----:B--2---:R0:W-:Y:S04]  /*3bf90*/  STL.64 [R1+0x7348], R20 ;  /* 0x0073481401007387 */ /* 0x0041e80000100a00 */
[----:B0-----:R-:W2:Y:S01]  /*3bfa0*/  LDL.64 R20, [R1+0xf0] ;  /* 0x0000f00001147983 */ /* 0x001ea20000100a00 */
[----:B------:R-:W-:Y:S02]  /*3bfb0*/  IMAD.MOV.U32 R4, RZ, RZ, R2 ;  /* 0x000000ffff047224 */ /* 0x000fe400078e0002 */
[----:B------:R-:W-:-:S07]  /*3bfc0*/  IMAD.MOV.U32 R5, RZ, RZ, R0 ;  /* 0x000000ffff057224 */ /* 0x000fce00078e0000 */
[C---:B------:R-:W-:Y:S01]  /*3bfd0*/  HMMA.16816.F32 R4, R16.reuse, R4, R24 ;  /* 0x000000041004723c */ /* 0x040fe20000001818 */
[----:B--2---:R0:W-:Y:S04]  /*3bfe0*/  STL.64 [R1+0x7358], R20 ;  /* 0x0073581401007387 */ /* 0x0041e80000100a00 */
[----:B0-----:R-:W2:Y:S04]  /*3bff0*/  LDL.LU.64 R20, [R1+0x1810] ;  /* 0x0018100001147983 */ /* 0x001ea80000300a00 */
[----:B------:R-:W2:Y:S04]  /*3c000*/  LDL.LU.64 R22, [R1+0x1818] ;  /* 0x0018180001167983 */ /* 0x000ea80000300a00 */
[----:B------:R-:W-:Y:S04]  /*3c010*/  STL [R1+0x72dc], R15 ;  /* 0x0072dc0f01007387 */ /* 0x000fe80000100800 */
[----:B------:R-:W-:Y:S04]  /*3c020*/  STL [R1+0x7308], R14 ;  /* 0x0073080e01007387 */ /* 0x000fe80000100800 */
[----:B---3--:R0:W-:Y:S04]  /*3c030*/  STL.64 [R1+0x7300], R12 ;  /* 0x0073000c01007387 */ /* 0x0081e80000100a00 */
[----:B0-----:R-:W3:Y:S04]  /*3c040*/  LDL.LU.64 R12, [R1+0x1820] ;  /* 0x00182000010c7983 */ /* 0x001ee80000300a00 */
[----:B------:R-:W3:Y:S04]  /*3c050*/  LDL.LU.64 R14, [R1+0x1828] ;  /* 0x00182800010e7983 */ /* 0x000ee80000300a00 */
[----:B------:R-:W3:Y:S04]  /*3c060*/  LDL.LU.64 R24, [R1+0x7378] ;  /* 0x0073780001187983 */ /* 0x000ee80000300a00 */
[----:B------:R0:W-:Y:S04]  /*3c070*/  STL.64 [R1+0x1040], R4 ;  /* 0x0010400401007387 */ /* 0x0001e80000100a00 */
[----:B------:R-:W-:Y:S04]  /*3c080*/  STL.64 [R1+0x1048], R6 ;  /* 0x0010480601007387 */ /* 0x000fe80000100a00 */
[----:B0-----:R-:W2:Y:S01]  /*3c090*/  LDL.LU.64 R4, [R1+0x7370] ;  /* 0x0073700001047983 */ /* 0x001ea20000300a00 */
[----:B---3--:R-:W-:-:S15]  /*3c0a0*/  HMMA.16816.F32 R12, R16, R24, R12 ;  /* 0x00000018100c723c */ /* 0x008fde000000180c */
[----:B------:R-:W-:-:S04]  /*3c0b0*/  NOP ;  /* 0x0000000000007918 */ /* 0x000fc80000000000 */
[----:B------:R0:W-:Y:S04]  /*3c0c0*/  STL.64 [R1+0x1030], R12 ;  /* 0x0010300c01007387 */ /* 0x0001e80000100a00 */
[----:B------:R-:W-:Y:S04]  /*3c0d0*/  STL.64 [R1+0x1038], R14 ;  /* 0x0010380e01007387 */ /* 0x000fe80000100a00 */
[----:B0-----:R-:W3:Y:S04]  /*3c0e0*/  LDL.64 R12, [R1+0xd0] ;  /* 0x0000d000010c7983 */ /* 0x001ee80000100a00 */
[----:B---3--:R0:W-:Y:S04]  /*3c0f0*/  STL.64 [R1+0x7350], R12 ;  /* 0x0073500c01007387 */ /* 0x0081e80000100a00 */
[----:B0-----:R-:W2:Y:S04]  /*3c100*/  LDL.64 R12, [R1+0x120] ;  /* 0x00012000010c7983 */ /* 0x001ea80000100a00 */
[----:B------:R0:W-:Y:S04]  /*3c110*/  STL.64 [R1+0x7288], R24 ;  /* 0x0072881801007387 */ /* 0x0001e80000100a00 */
[----:B0-----:R-:W4:Y:S04]  /*3c120*/  LDL.LU.64 R24, [R1+0x1800] ;  /* 0x0018000001187983 */ /* 0x001f280000300a00 */
[----:B------:R-:W4:Y:S01]  /*3c130*/  LDL.LU.64 R26, [R1+0x1808] ;  /* 0x00180800011a7983 */ /* 0x000f220000300a00 */
[----:B--2---:R-:W-:Y:S01]  /*3c140*/  HMMA.16816.F32 R20, R16, R12, R20 ;  /* 0x0000000c1014723c */ /* 0x004fe20000001814 */
[----:B------:R-:W-:-:S02]  /*3c150*/  IMAD.MOV.U32 R2, RZ, RZ, R12 ;  /* 0x000000ffff027224 */ /* 0x000fc400078e000c */
[----:B------:R-:W-:-:S15]  /*3c160*/  IMAD.MOV.U32 R0, RZ, RZ, R13 ;  /* 0x000000ffff007224 */ /* 0x000fde00078e000d */
[----:B------:R-:W-:Y:S01]  /*3c170*/  NOP ;  /* 0x0000000000007918 */ /* 0x000fe20000000000 */
[----:B------:R0:W-:Y:S01]  /*3c180*/  STL.64 [R1+0x1020], R20 ;  /* 0x0010201401007387 */ /* 0x0001e20000100a00 */
[----:B------:R-:W-:Y:S02]  /*3c190*/  IMAD.MOV.U32 R6, RZ, RZ, R22 ;  /* 0x000000ffff067224 */ /* 0x000fe400078e0016 */
[----:B------:R-:W-:Y:S01]  /*3c1a0*/  IMAD.MOV.U32 R7, RZ, RZ, R23 ;  /* 0x000000ffff077224 */ /* 0x000fe200078e0017 */
[----:B0-----:R-:W2:Y:S04]  /*3c1b0*/  LDL.LU.64 R20, [R1+0x17f0] ;  /* 0x0017f00001147983 */ /* 0x001ea80000300a00 */
[----:B------:R-:W2:Y:S04]  /*3c1c0*/  LDL.LU.64 R22, [R1+0x17f8] ;  /* 0x0017f80001167983 */ /* 0x000ea80000300a00 */
[----:B------:R-:W3:Y:S04]  /*3c1d0*/  LDL.LU.64 R12, [R1+0x17e0] ;  /* 0x0017e000010c7983 */ /* 0x000ee80000300a00 */
[----:B------:R-:W2:Y:S01]  /*3c1e0*/  LDL.LU.64 R14, [R1+0x17e8] ;  /* 0x0017e800010e7983 */ /* 0x000ea20000300a00 */
[----:B----4-:R-:W-:Y:S03]  /*3c1f0*/  HMMA.16816.F32 R24, R16, R8, R24 ;  /* 0x000000081018723c */ /* 0x010fe60000001818 */
[----:B--2---:R-:W-:Y:S04]  /*3c200*/  STL.64 [R1+0x7368], R14 ;  /* 0x0073680e01007387 */ /* 0x004fe80000100a00 */
[----:B---3--:R0:W-:Y:S04]  /*3c210*/  STL.64 [R1+0x7360], R12 ;  /* 0x0073600c01007387 */ /* 0x0081e80000100a00 */
[----:B0-----:R-:W2:Y:S04]  /*3c220*/  LDL.64 R12, [R1+0x100] ;  /* 0x00010000010c7983 */ /* 0x001ea80000100a00 */
[----:B------:R-:W-:Y:S04]  /*3c230*/  STL [R1+0x6464], R7 ;  /* 0x0064640701007387 */ /* 0x000fe80000100800 */
[----:B------:R-:W-:Y:S04]  /*3c240*/  STL [R1+0x6460], R6 ;  /* 0x0064600601007387 */ /* 0x000fe80000100800 */
[----:B------:R0:W-:Y:S01]  /*3c250*/  STL.64 [R1+0x1010], R24 ;  /* 0x0010101801007387 */ /* 0x0001e20000100a00 */
[----:B------:R-:W-:-:S02]  /*3c260*/  IMAD.MOV.U32 R29, RZ, RZ, R8 ;  /* 0x000000ffff1d7224 */ /* 0x000fc400078e0008 */
[----:B------:R-:W-:Y:S01]  /*3c270*/  IMAD.MOV.U32 R28, RZ, RZ, R9 ;  /* 0x000000ffff1c7224 */ /* 0x000fe200078e0009 */
[----:B------:R-:W-:Y:S04]  /*3c280*/  STL.64 [R1+0x1018], R26 ;  /* 0x0010181a01007387 */ /* 0x000fe80000100a00 */
[----:B------:R-:W3:Y:S04]  /*3c290*/  LDL.LU.64 R8, [R1+0x17d0] ;  /* 0x0017d00001087983 */ /* 0x000ee80000300a00 */
[----:B------:R-:W3:Y:S04]  /*3c2a0*/  LDL.LU.64 R10, [R1+0x17d8] ;  /* 0x0017d800010a7983 */ /* 0x000ee80000300a00 */
[----:B------:R-:W4:Y:S01]  /*3c2b0*/  LDL.LU.64 R14, [R1+0x7368] ;  /* 0x00736800010e7983 */ /* 0x000f220000300a00 */
[----:B--2---:R-:W-:Y:S01]  /*3c2c0*/  HMMA.16816.F32 R20, R16, R12, R20 ;  /* 0x0000000c1014723c */ /* 0x004fe20000001814 */
[----:B0-----:R-:W-:-:S02]  /*3c2d0*/  IMAD.MOV.U32 R25, RZ, RZ, R12 ;  /* 0x000000ffff197224 */ /* 0x001fc400078e000c */
[----:B------:R-:W-:Y:S02]  /*3c2e0*/  IMAD.MOV.U32 R24, RZ, RZ, R13 ;  /* 0x000000ffff187224 */ /* 0x000fe400078e000d */
[----:B------:R-:W4:-:S14]  /*3c2f0*/  LDL.LU.64 R12, [R1+0x7360] ;  /* 0x00736000010c7983 */ /* 0x000f1c0000300a00 */
[----:B------:R0:W-:Y:S04]  /*3c300*/  STL.64 [R1+0x1000], R20 ;  /* 0x0010001401007387 */ /* 0x0001e80000100a00 */
[----:B0-----:R-:W4:Y:S01]  /*3c310*/  LDL.LU.64 R20, [R1+0x7358] ;  /* 0x0073580001147983 */ /* 0x001f220000300a00 */
[----:B------:R-:W-:Y:S02]  /*3c320*/  IMAD.MOV.U32 R6, RZ, RZ, R23 ;  /* 0x000000ffff067224 */ /* 0x000fe400078e0017 */
[----:B------:R-:W-:-:S03]  /*3c330*/  IMAD.MOV.U32 R7, RZ, RZ, R22 ;  /* 0x000000ffff077224 */ /* 0x000fc600078e0016 */
[----:B------:R-:W-:Y:S04]  /*3c340*/  STL [R1+0x655c], R6 ;  /* 0x00655c0601007387 */ /* 0x000fe80000100800 */
[----:B------:R-:W-:Y:S01]  /*3c350*/  STL [R1+0x6558], R7 ;  /* 0x0065580701007387 */ /* 0x000fe20000100800 */
[----:B----4-:R-:W-:Y:S01]  /*3c360*/  HMMA.16816.F32 R12, R16, R20, R12 ;  /* 0x00000014100c723c */ /* 0x010fe2000000180c */
[----:B------:R-:W-:Y:S02]  /*3c370*/  IMAD.MOV.U32 R27, RZ, RZ, R20 ;  /* 0x000000ffff1b7224 */ /* 0x000fe400078e0014 */
[----:B------:R-:W-:-:S15]  /*3c380*/  IMAD.MOV.U32 R26, RZ, RZ, R21 ;  /* 0x000000ffff1a7224 */ /* 0x000fde00078e0015 */
[----:B------:R-:W-:Y:S01]  /*3c390*/  NOP ;  /* 0x0000000000007918 */ /* 0x000fe20000000000 */
[----:B------:R0:W-:Y:S04]  /*3c3a0*/  STL.64 [R1+0xff0], R12 ;  /* 0x000ff00c01007387 */ /* 0x0001e80000100a00 */
[----:B------:R-:W-:Y:S04]  /*3c3b0*/  STL.64 [R1+0xff8], R14 ;  /* 0x000ff80e01007387 */ /* 0x000fe80000100a00 */
[----:B0-----:R-:W2:Y:S04]  /*3c3c0*/  LDL.LU.64 R12, [R1+0x7350] ;  /* 0x00735000010c7983 */ /* 0x001ea80000300a00 */
[----:B------:R-:W3:Y:S04]  /*3c3d0*/  LDL.LU.64 R20, [R1+0x7348] ;  /* 0x0073480001147983 */ /* 0x000ee80000300a00 */
[----:B------:R-:W-:Y:S04]  /*3c3e0*/  STL.64 [R1+0x72c0], R26 ;  /* 0x0072c01a01007387 */ /* 0x000fe80000100a00 */
[----:B------:R0:W-:Y:S04]  /*3c3f0*/  STL.64 [R1+0x72b8], R24 ;  /* 0x0072b81801007387 */ /* 0x0001e80000100a00 */
[----:B0-----:R-:W2:Y:S04]  /*3c400*/  LDL.LU.64 R24, [R1+0x8e0] ;  /* 0x0008e00001187983 */ /* 0x001ea80000300a00 */
[----:B------:R-:W2:Y:S01]  /*3c410*/  LDL.LU.64 R26, [R1+0x8e8] ;  /* 0x0008e800011a7983 */ /* 0x000ea20000300a00 */
[----:B---3--:R-:W-:-:S15]  /*3c420*/  HMMA.16816.F32 R8, R16, R20, R8 ;  /* 0x000000141008723c */ /* 0x008fde0000001808 */
[----:B------:R-:W-:-:S04]  /*3c430*/  NOP ;  /* 0x0000000000007918 */ /* 0x000fc80000000000 */
[----:B------:R0:W-:Y:S04]  /*3c440*/  STL.64 [R1+0xfe0], R8 ;  /* 0x000fe00801007387 */ /* 0x0001e80000100a00 */
[----:B------:R1:W-:Y:S04]  /*3c450*/  STL.64 [R1+0xfe8], R10 ;  /* 0x000fe80a01007387 */ /* 0x0003e80000100a00 */
[----:B0-----:R-:W3:Y:S01]  /*3c460*/  LDL.LU.64 R8, [R1+0x7340] ;  /* 0x0073400001087983 */ /* 0x001ee20000300a00 */
[----:B-1----:R-:W-:Y:S02]  /*3c470*/  IMAD.MOV.U32 R11, RZ, RZ, R20 ;  /* 0x000000ffff0b7224 */ /* 0x002fe400078e0014 */
[----:B------:R-:W-:Y:S01]  /*3c480*/  IMAD.MOV.U32 R3, RZ, RZ, R21 ;  /* 0x000000ffff037224 */ /* 0x000fe200078e0015 */
[----:B------:R-:W4:Y:S04]  /*3c490*/  LDL.LU.64 R22, [R1+0x7338] ;  /* 0x0073380001167983 */ /* 0x000f280000300a00 */
[----:B------:R-:W4:Y:S04]  /*3c4a0*/  LDL.LU.64 R20, [R1+0x7330] ;  /* 0x0073300001147983 */ /* 0x000f280000300a00 */
[----:B------:R-:W-:Y:S04]  /*3c4b0*/  STL [R1+0x72f8], R11 ;  /* 0x0072f80b01007387 */ /* 0x000fe80000100800 */
[----:B---3--:R0:W-:Y:S04]  /*3c4c0*/  STL.64 [R1+0x72f0], R8 ;  /* 0x0072f00801007387 */ /* 0x0081e80000100a00 */
[----:B0-----:R-:W3:Y:S01]  /*3c4d0*/  LDL.64 R8, [R1] ;  /* 0x0000000001087983 */ /* 0x001ee20000100a00 */
[----:B--2---:R-:W-:Y:S03]  /*3c4e0*/  HMMA.16816.F32 R16, R16, R12, R24 ;  /* 0x0000000c1010723c */ /* 0x004fe60000001818 */
[----:B---3--:R0:W-:Y:S04]  /*3c4f0*/  STL.64 [R1+0x7310], R8 ;  /* 0x0073100801007387 */ /* 0x0081e80000100a00 */
[----:B0-----:R-:W2:Y:S01]  /*3c500*/  LDL.64 R8, [R1+0x10] ;  /* 0x0000100001087983 */ /* 0x001ea20000100a00 */
[----:B------:R-:W-:-:S02]  /*3c510*/  IMAD.MOV.U32 R7, RZ, RZ, R12 ;  /* 0x000000ffff077224 */ /* 0x000fc400078e000c */
[----:B------:R-:W-:Y:S01]  /*3c520*/  IMAD.MOV.U32 R6, RZ, RZ, R13 ;  /* 0x000000ffff067224 */ /* 0x000fe200078e000d */
[----:B--2---:R0:W-:Y:S04]  /*3c530*/  STL.64 [R1+0x7328], R8 ;  /* 0x0073280801007387 */ /* 0x0041e80000100a00 */
[----:B0-----:R-:W4:Y:S04]  /*3c540*/  LDL.64 R8, [R1+0x20] ;  /* 0x0000200001087983 */ /* 0x001f280000100a00 */
[----:B------:R0:W-:Y:S04]  /*3c550*/  STL.64 [R1+0x850], R16 ;  /* 0x0008501001007387 */ /* 0x0001e80000100a00 */
[----:B------:R1:W-:Y:S04]  /*3c560*/  STL.64 [R1+0x858], R18 ;  /* 0x0008581201007387 */ /* 0x0003e80000100a00 */
[----:B0-----:R-:W4:Y:S04]  /*3c570*/  LDL.LU.64 R16, [R1+0x1d40] ;  /* 0x001d400001107983 */ /* 0x001f280000300a00 */
[----:B-1----:R-:W4:Y:S04]  /*3c580*/  LDL.LU.64 R18, [R1+0x1d48] ;  /* 0x001d480001127983 */ /* 0x002f280000300a00 */
[----:B------:R-:W2:Y:S04]  /*3c590*/  LDL.LU.64 R12, [R1+0x1b40] ;  /* 0x001b4000010c7983 */ /* 0x000ea80000300a00 */
[----:B------:R-:W3:Y:S04]  /*3c5a0*/  LDL.LU.64 R14, [R1+0x1b48] ;  /* 0x001b4800010e7983 */ /* 0x000ee80000300a00 */
[----:B---3--:R-:W-:Y:S04]  /*3c5b0*/  STL.64 [R1+0x7320], R14 ;  /* 0x0073200e01007387 */ /* 0x008fe80000100a00 */
[----:B--2---:R0:W-:Y:S04]  /*3c5c0*/  STL.64 [R1+0x7318], R12 ;  /* 0x0073180c01007387 */ /* 0x0041e80000100a00 */
[----:B0-----:R-:W2:Y:S04]  /*3c5d0*/  LDL.LU.64 R12, [R1+0x1c40] ;  /* 0x001c4000010c7983 */ /* 0x001ea80000300a00 */
[----:B------:R-:W2:Y:S04]  /*3c5e0*/  LDL.LU.64 R14, [R1+0x1c48] ;  /* 0x001c4800010e7983 */ /* 0x000ea80000300a00 */
[----:B------:R-:W-:Y:S04]  /*3c5f0*/  STL.64 [R1+0x72d0], R6 ;  /* 0x0072d00601007387 */ /* 0x000fe80000100a00 */
[----:B------:R0:W-:Y:S04]  /*3c600*/  STL.64 [R1+0x72c8], R4 ;  /* 0x0072c80401007387 */ /* 0x0001e80000100a00 */
[----:B0-----:R-:W3:Y:S04]  /*3c610*/  LDL.LU.64 R4, [R1+0x1950] ;  /* 0x0019500001047983 */ /* 0x001ee80000300a00 */
[----:B------:R-:W2:Y:S01]  /*3c620*/  LDL.LU.64 R6, [R1+0x1958] ;  /* 0x0019580001067983 */ /* 0x000ea20000300a00 */
[----:B----4-:R-:W-:Y:S03]  /*3c630*/  HMMA.16816.F32 R16, R20, R8, R16 ;  /* 0x000000081410723c */ /* 0x010fe60000001810 */
[----:B--2---:R-:W-:Y:S04]  /*3c640*/  STL.64 [R1+0x72e8], R6 ;  /* 0x0072e80601007387 */ /* 0x004fe80000100a00 */
[----:B---3--:R0:W-:Y:S04]  /*3c650*/  STL.64 [R1+0x72e0], R4 ;  /* 0x0072e00401007387 */ /* 0x0081e80000100a00 */
[----:B0-----:R-:W2:Y:S04]  /*3c660*/  LDL.LU.64 R4, [R1+0x1a40] ;  /* 0x001a400001047983 */ /* 0x001ea80000300a00 */
[----:B------:R-:W2:Y:S04]  /*3c670*/  LDL.LU.64 R6, [R1+0x1a48] ;  /* 0x001a480001067983 */ /* 0x000ea80000300a00 */
[----:B------:R-:W3:Y:S04]  /*3c680*/  LDL.LU.64 R24, [R1+0x1610] ;  /* 0x0016100001187983 */ /* 0x000ee80000300a00 */
[----:B------:R-:W3:Y:S04]  /*3c690*/  LDL.LU.64 R26, [R1+0x1618] ;  /* 0x00161800011a7983 */ /* 0x000ee80000300a00 */
[----:B------:R0:W-:Y:S04]  /*3c6a0*/  STL.64 [R1+0x6e0], R16 ;  /* 0x0006e01001007387 */ /* 0x0001e80000100a00 */
[----:B------:R1:W-:Y:S01]  /*3c6b0*/  STL.64 [R1+0x6e8], R18 ;  /* 0x0006e81201007387 */ /* 0x0003e20000100a00 */
[----:B0-----:R-:W-:-:S02]  /*3c6c0*/  IMAD.MOV.U32 R17, RZ, RZ, R8 ;  /* 0x000000ffff117224 */ /* 0x001fc400078e0008 */
[----:B------:R-:W-:Y:S02]  /*3c6d0*/  IMAD.MOV.U32 R16, RZ, RZ, R9 ;  /* 0x000000ffff107224 */ /* 0x000fe400078e0009 */
[----:B------:R-:W4:Y:S02]  /*3c6e0*/  LDL.LU.64 R8, [R1+0x7328] ;  /* 0x0073280001087983 */ /* 0x000f240000300a00 */
[----:B----4-:R-:W-:Y:S01]  /*3c6f0*/  HMMA.16816.F32 R12, R20, R8, R12 ;  /* 0x00000008140c723c */ /* 0x010fe2000000180c */
[----:B-1----:R-:W-:Y:S02]  /*3c700*/  IMAD.MOV.U32 R19, RZ, RZ, R8 ;  /* 0x000000ffff137224 */ /* 0x002fe400078e0008 */
[----:B------:R-:W-:-:S15]  /*3c710*/  IMAD.MOV.U32 R18, RZ, RZ, R9 ;  /* 0x000000ffff127224 */ /* 0x000fde00078e0009 */
[----:B------:R-:W-:Y:S01]  /*3c720*/  NOP ;  /* 0x0000000000007918 */ /* 0x000fe20000000000 */
[----:B------:R-:W-:Y:S04]  /*3c730*/  STL.64 [R1+0x6d0], R12 ;  /* 0x0006d00c01007387 */ /* 0x000fe80000100a00 */
[----:B------:R0:W-:Y:S04]  /*3c740*/  STL.64 [R1+0x6d8], R14 ;  /* 0x0006d80e01007387 */ /* 0x0001e80000100a00 */
[----:B0-----:R-:W4:Y:S04]  /*3c750*/  LDL.LU.64 R14, [R1+0x7320] ;  /* 0x00732000010e7983 */ /* 0x001f280000300a00 */
[----:B------:R-:W4:Y:S04]  /*3c760*/  LDL.LU.64 R12, [R1+0x7318] ;  /* 0x00731800010c7983 */ /* 0x000f280000300a00 */
[----:B------:R-:W4:Y:S02]  /*3c770*/  LDL.LU.64 R8, [R1+0x7310] ;  /* 0x0073100001087983 */ /* 0x000f240000300a00 */
[----:B----4-:R-:W-:-:S15]  /*3c780*/  HMMA.16816.F32 R12, R20, R8, R12 ;  /* 0x00000008140c723c */ /* 0x010fde000000180c */
[----:B------:R-:W-:-:S04]  /*3c790*/  NOP ;  /* 0x0000000000007918 */ /* 0x000fc80000000000 */
[----:B------:R-:W-:Y:S04]  /*3c7a0*/  STL.64 [R1+0x6c0], R12 ;  /* 0x0006c00c01007387 */ /* 0x000fe80000100a00 */
[----:B------:R0:W-:Y:S04]  /*3c7b0*/  STL.64 [R1+0x6c8], R14 ;  /* 0x0006c80e01007387 */ /* 0x0001e80000100a00 */
[----:B0-----:R-:W4:Y:S04]  /*3c7c0*/  LDL.LU R14, [R1+0x7308] ;  /* 0x00730800010e7983 */ /* 0x001f280000300800 */
[----:B------:R-:W2:Y:S01]  /*3c7d0*/  LDL.LU.64 R12, [R1+0x7300] ;  /* 0x00730000010c7983 */ /* 0x000ea20000300a00 */
[----:B------:R-:W-:-:S02]  /*3c7e0*/  IMAD.MOV.U32 R15, RZ, RZ, R8 ;  /* 0x000000ffff0f7224 */ /* 0x000fc400078e0008 */
[----:B------:R-:W-:Y:S01]  /*3c7f0*/  IMAD.MOV.U32 R10, RZ, RZ, R9 ;  /* 0x000000ffff0a7224 */ /* 0x000fe200078e0009 */
[----:B------:R-:W3:Y:S04]  /*3c800*/  LDL.LU R11, [R1+0x72f8] ;  /* 0x0072f800010b7983 */ /* 0x000ee80000300800 */
[----:B------:R-:W3:Y:S01]  /*3c810*/  LDL.LU.64 R8, [R1+0x72f0] ;  /* 0x0072f00001087983 */ /* 0x000ee20000300a00 */
[----:B--2---:R-:W-:-:S15]  /*3c820*/  HMMA.16816.F32 R4, R20, R12, R4 ;  /* 0x0000000c1404723c */ /* 0x004fde0000001804 */
[----:B------:R-:W-:-:S04]  /*3c830*/  NOP ;  /* 0x0000000000007918 */ /* 0x000fc80000000000 */
[----:B------:R-:W-:Y:S04]  /*3c840*/  STL.64 [R1+0x6b0], R4 ;  /* 0x0006b00401007387 */ /* 0x000fe80000100a00 */
[----:B------:R0:W-:Y:S04]  /*3c850*/  STL.64 [R1+0x6b8], R6 ;  /* 0x0006b80601007387 */ /* 0x0001e80000100a00 */
[----:B0-----:R-:W3:Y:S04]  /*3c860*/  LDL.LU.64 R6, [R1+0x72e8] ;  /* 0x0072e80001067983 */ /* 0x001ee80000300a00 */
[----:B------:R-:W3:Y:S04]  /*3c870*/  LDL.LU.64 R4, [R1+0x72e0] ;  /* 0x0072e00001047983 */ /* 0x000ee80000300a00 */
[----:B------:R0:W-:Y:S02]  /*3c880*/  STL.64 [R1+0x71c8], R12 ;  /* 0x0071c80c01007387 */ /* 0x0001e40000100a00 */
[----:B0-----:R-:W-:-:S02]  /*3c890*/  IMAD.MOV.U32 R12, RZ, RZ, R15 ;  /* 0x000000ffff0c7224 */ /* 0x001fc400078e000f */
[----:B------:R-:W-:Y:S01]  /*3c8a0*/  IMAD.MOV.U32 R13, RZ, RZ, R10 ;  /* 0x000000ffff0d7224 */ /* 0x000fe200078e000a */
[----:B------:R-:W2:Y:S04]  /*3c8b0*/  LDL.LU R15, [R1+0x72dc] ;  /* 0x0072dc00010f7983 */ /* 0x000ea80000300800 */
[----:B------:R-:W2:Y:S04]  /*3c8c0*/  LDL.LU R10, [R1+0x72d8] ;  /* 0x0072d800010a7983 */ /* 0x000ea80000300800 */
[----:B------:R-:W-:Y:S01]  /*3c8d0*/  STL.64 [R1+0x71d8], R12 ;  /* 0x0071d80c01007387 */ /* 0x000fe20000100a00 */
[----:B---3--:R-:W-:-:S15]  /*3c8e0*/  HMMA.16816.F32 R4, R20, R8, R4 ;  /* 0x000000081404723c */ /* 0x008fde0000001804 */
[----:B------:R-:W-:-:S04]  /*3c8f0*/  NOP ;  /* 0x0000000000007918 */ /* 0x000fc80000000000 */
[----:B------:R-:W-:Y:S04]  /*3c900*/  STL.64 [R1+0x6a0], R4 ;  /* 0x0006a00401007387 */ /* 0x000fe80000100a00 */
[----:B------:R0:W-:Y:S04]  /*3c910*/  STL.64 [R1+0x6a8], R6 ;  /* 0x0006a80601007387 */ /* 0x0001e80000100a00 */
[----:B0-----:R-:W3:Y:S04]  /*3c920*/  LDL.LU.64 R6, [R1+0x72d0] ;  /* 0x0072d00001067983 */ /* 0x001ee80000300a00 */
[----:B------:R-:W2:Y:S01]  /*3c930*/  LDL.LU.64 R4, [R1+0x72c8] ;  /* 0x0072c80001047983 */ /* 0x000ea20000300a00 */
[----:B------:R-:W-:-:S02]  /*3c940*/  IMAD.MOV.U32 R12, RZ, RZ, R19 ;  /* 0x000000ffff0c7224 */ /* 0x000fc400078e0013 */
[----:B------:R-:W-:-:S05]  /*3c950*/  IMAD.MOV.U32 R13, RZ, RZ, R18 ;  /* 0x000000ffff0d7224 */ /* 0x000fca00078e0012 */
[----:B------:R-:W-:Y:S04]  /*3c960*/  STL.64 [R1+0x71f0], R12 ;  /* 0x0071f00c01007387 */ /* 0x000fe80000100a00 */
[----:B------:R-:W-:Y:S01]  /*3c970*/  STL.64 [R1+0x71c0], R8 ;  /* 0x0071c00801007387 */ /* 0x000fe20000100a00 */
[----:B--2---:R-:W-:-:S15]  /*3c980*/  HMMA.16816.F32 R24, R20, R4, R24 ;  /* 0x000000041418723c */ /* 0x004fde0000001818 */
[----:B------:R-:W-:-:S04]  /*3c990*/  NOP ;  /* 0x0000000000007918 */ /* 0x000fc80000000000 */
[----:B------:R-:W-:Y:S04]  /*3c9a0*/  STL.64 [R1+0x690], R24 ;  /* 0x0006901801007387 */ /* 0x000fe80000100a00 */
[----:B------:R0:W-:Y:S04]  /*3c9b0*/  STL.64 [R1+0x698], R26 ;  /* 0x0006981a01007387 */ /* 0x0001e80000100a00 */
[----:B0-----:R-:W2:Y:S04]  /*3c9c0*/  LDL.LU.64 R26, [R1+0x72c0] ;  /* 0x0072c000011a7983 */ /* 0x001ea80000300a00 */
[----:B------:R-:W3:Y:S01]  /*3c9d0*/  LDL.LU.64 R24, [R1+0x72b8] ;  /* 0x0072b80001187983 */ /* 0x000ee20000300a00 */
[----:B------:R-:W-:-:S02]  /*3c9e0*/  IMAD.MOV.U32 R12, RZ, RZ, R17 ;  /* 0x000000ffff0c7224 */ /* 0x000fc400078e0011 */
[----:B------:R-:W-:-:S05]  /*3c9f0*/  IMAD.MOV.U32 R13, RZ, RZ, R16 ;  /* 0x000000ffff0d7224 */ /* 0x000fca00078e0010 */
[----:B------:R0:W-:Y:S02]  /*3ca00*/  STL.64 [R1+0x7218], R12 ;  /* 0x0072180c01007387 */ /* 0x0001e40000100a00 */
[----:B0-----:R-:W-:Y:S02]  /*3ca10*/  IMAD.MOV.U32 R12, RZ, RZ, R11 ;  /* 0x000000ffff0c7224 */ /* 0x001fe400078e000b */
[----:B------:R-:W-:Y:S01]  /*3ca20*/  IMAD.MOV.U32 R13, RZ, RZ, R3 ;  /* 0x000000ffff0d7224 */ /* 0x000fe200078e0003 */
[----:B------:R-:W4:Y:S04]  /*3ca30*/  LDL.LU R11, [R1+0x72b4] ;  /* 0x0072b400010b7983 */ /* 0x000f280000300800 */
[----:B------:R-:W4:Y:S04]  /*3ca40*/  LDL.LU R3, [R1+0x72b0] ;  /* 0x0072b00001037983 */ /* 0x000f280000300800 */
[----:B------:R2:W-:Y:S02]  /*3ca50*/  STL.64 [R1+0x7228], R12 ;  /* 0x0072280c01007387 */ /* 0x0005e40000100a00 */
[----:B--2---:R-:W-:-:S02]  /*3ca60*/  IMAD.MOV.U32 R12, RZ, RZ, R27 ;  /* 0x000000ffff0c7224 */ /* 0x004fc400078e001b */
[----:B------:R-:W-:-:S05]  /*3ca70*/  IMAD.MOV.U32 R13, RZ, RZ, R26 ;  /* 0x000000ffff0d7224 */ /* 0x000fca00078e001a */
[----:B------:R3:W-:Y:S02]  /*3ca80*/  STL.64 [R1+0x7240], R12 ;  /* 0x0072400c01007387 */ /* 0x0007e40000100a00 */
[----:B---3--:R-:W-:Y:S02]  /*3ca90*/  IMAD.MOV.U32 R12, RZ, RZ, R25 ;  /* 0x000000ffff0c7224 */ /* 0x008fe400078e0019 */
[----:B------:R-:W-:Y:S02]  /*3caa0*/  IMAD.MOV.U32 R13, RZ, RZ, R24 ;  /* 0x000000ffff0d7224 */ /* 0x000fe400078e0018 */
[----:B------:R-:W2:Y:S04]  /*3cab0*/  LDL.LU.64 R24, [R1+0x15f0] ;  /* 0x0015f00001187983 */ /* 0x000ea80000300a00 */
[----:B------:R-:W3:Y:S04]  /*3cac0*/  LDL.LU.64 R26, [R1+0x15f8] ;  /* 0x0015f800011a7983 */ /* 0x000ee80000300a00 */
[----:B----4-:R-:W0:Y:S04]  /*3cad0*/  LDSM.16.MT88.4 R16, [R3+UR5+0x180] ;  /* 0x000180050310783b */ /* 0x010e280008004200 */
[----:B---3--:R-:W-:Y:S04]  /*3cae0*/  STL.64 [R1+0x7298], R26 ;  /* 0x0072981a01007387 */ /* 0x008fe80000100a00 */
[----:B--2---:R1:W-:Y:S04]  /*3caf0*/  STL.64 [R1+0x7290], R24 ;  /* 0x0072901801007387 */ /* 0x0043e80000100a00 */
[----:B------:R-:W2:Y:S01]  /*3cb00*/  LDL.LU.64 R8, [R1+0x15d0] ;  /* 0x0015d00001087983 */ /* 0x000ea20000300a00 */
[----:B-1----:R-:W-:-:S02]  /*3cb10*/  IMAD.MOV.U32 R24, RZ, RZ, R11 ;  /* 0x000000ffff187224 */ /* 0x002fc400078e000b */
[----:B------:R-:W-:Y:S02]  /*3cb20*/  IMAD.MOV.U32 R25, RZ, RZ, R10 ;  /* 0x000000ffff197224 */ /* 0x000fe400078e000a */
[----:B------:R-:W3:Y:S04]  /*3cb30*/  LDL.LU.64 R10, [R1+0x15d8] ;  /* 0x0015d800010a7983 */ /* 0x000ee80000300a00 */
[----:B---3--:R-:W-:Y:S04]  /*3cb40*/  STL.64 [R1+0x72a8], R10 ;  /* 0x0072a80a01007387 */ /* 0x008fe80000100a00 */
[----:B--2---:R1:W-:Y:S04]  /*3cb50*/  STL.64 [R1+0x72a0], R8 ;  /* 0x0072a00801007387 */ /* 0x0043e80000100a00 */
[----:B-1----:R-:W2:Y:S04]  /*3cb60*/  LDL.LU.64 R8, [R1+0x1600] ;  /* 0x0016000001087983 */ /* 0x002ea80000300a00 */
[----:B------:R-:W2:Y:S04]  /*3cb70*/  LDL.LU.64 R10, [R1+0x1608] ;  /* 0x00160800010a7983 */ /* 0x000ea80000300a00 */
[----:B------:R-:W-:Y:S04]  /*3cb80*/  STL.64 [R1+0x7258], R12 ;  /* 0x0072580c01007387 */ /* 0x000fe80000100a00 */
[----:B------:R1:W-:Y:S04]  /*3cb90*/  STL.64 [R1+0x71d0], R4 ;  /* 0x0071d00401007387 */ /* 0x0003e80000100a00 */
[----:B-1----:R-:W3:Y:S04]  /*3cba0*/  LDL R4, [R1+0x140] ;  /* 0x0001400001047983 */ /* 0x002ee80000100800 */
[----:B------:R-:W3:Y:S04]  /*3cbb0*/  LDL R5, [R1+0x144] ;  /* 0x0001440001057983 */ /* 0x000ee80000100800 */
[----:B0-----:R-:W-:Y:S04]  /*3cbc0*/  STL.64 [R1+0x7150], R18 ;  /* 0x0071501201007387 */ /* 0x001fe80000100a00 */
[----:B------:R0:W-:Y:S02]  /*3cbd0*/  STL.64 [R1+0x7148], R16 ;  /* 0x0071481001007387 */ /* 0x0001e40000100a00 */
[----:B0-----:R-:W-:-:S02]  /*3cbe0*/  IMAD.MOV.U32 R16, RZ, RZ, R7 ;  /* 0x000000ffff107224 */ /* 0x001fc400078e0007 */
[----:B------:R-:W-:-:S05]  /*3cbf0*/  IMAD.MOV.U32 R17, RZ, RZ, R6 ;  /* 0x000000ffff117224 */ /* 0x000fca00078e0006 */
[----:B------:R0:W-:Y:S04]  /*3cc00*/  STL.64 [R1+0x7220], R16 ;  /* 0x0072201001007387 */ /* 0x0001e80000100a00 */
[----:B0-----:R-:W3:Y:S04]  /*3cc10*/  LDL.LU.64 R16, [R1+0x15e0] ;  /* 0x0015e00001107983 */ /* 0x001ee80000300a00 */
[----:B------:R-:W3:Y:S01]  /*3cc20*/  LDL.LU.64 R18, [R1+0x15e8] ;  /* 0x0015e80001127983 */ /* 0x000ee20000300a00 */
[----:B--2---:R-:W-:Y:S03]  /*3cc30*/  HMMA.16816.F32 R24, R20, R24, R8 ;  /* 0x000000181418723c */ /* 0x004fe60000001808 */
[----:B------:R-:W2:Y:S04]  /*3cc40*/  LDL.LU.64 R10, [R1+0x72a8] ;  /* 0x0072a800010a7983 */ /* 0x000ea80000300a00 */
[----:B------:R-:W2:-:S12]  /*3cc50*/  LDL.LU.64 R8, [R1+0x72a0] ;  /* 0x0072a00001087983 */ /* 0x000e980000300a00 */
[----:B------:R-:W-:Y:S04]  /*3cc60*/  STL.64 [R1+0xe30], R24 ;  /* 0x000e301801007387 */ /* 0x000fe80000100a00 */
[----:B------:R0:W-:Y:S04]  /*3cc70*/  STL.64 [R1+0xe38], R26 ;  /* 0x000e381a01007387 */ /* 0x0001e80000100a00 */
[----:B0-----:R-:W4:Y:S04]  /*3cc80*/  LDL.LU.64 R26, [R1+0x7298] ;  /* 0x00729800011a7983 */ /* 0x001f280000300a00 */
[----:B------:R-:W4:Y:S01]  /*3cc90*/  LDL.LU.64 R24, [R1+0x7290] ;  /* 0x0072900001187983 */ /* 0x000f220000300a00 */
[----:B------:R-:W-:-:S02]  /*3cca0*/  IMAD.MOV.U32 R12, RZ, RZ, R29 ;  /* 0x000000ffff0c7224 */ /* 0x000fc400078e001d */
[----:B------:R-:W-:-:S05]  /*3ccb0*/  IMAD.MOV.U32 R13, RZ, RZ, R28 ;  /* 0x000000ffff0d7224 */ /* 0x000fca00078e001c */
[----:B------:R0:W-:Y:S02]  /*3ccc0*/  STL.64 [R1+0x7270], R12 ;  /* 0x0072700c01007387 */ /* 0x0001e40000100a00 */
[----:B0-----:R-:W-:Y:S02]  /*3ccd0*/  IMAD.MOV.U32 R12, RZ, RZ, R15 ;  /* 0x000000ffff0c7224 */ /* 0x001fe400078e000f */
[----:B------:R-:W-:-:S07]  /*3cce0*/  IMAD.MOV.U32 R13, RZ, RZ, R14 ;  /* 0x000000ffff0d7224 */ /* 0x000fce00078e000e */
[C---:B----4-:R-:W-:Y:S01]  /*3ccf0*/  HMMA.16816.F32 R12, R20.reuse, R12, R24 ;  /* 0x0000000c140c723c */ /* 0x050fe20000001818 */
[----:B------:R-:W2:Y:S07]  /*3cd00*/  LDL.LU.64 R24, [R1+0x7288] ;  /* 0x0072880001187983 */ /* 0x000eae0000300a00 */
[C---:B---3--:R-:W-:Y:S11]  /*3cd10*/  HMMA.16816.F32 R4, R20.reuse, R4, R16 ;  /* 0x000000041404723c */ /* 0x048ff60000001810 */
[----:B------:R-:W-:Y:S04]  /*3cd20*/  STL.64 [R1+0xe20], R12 ;  /* 0x000e200c01007387 */ /* 0x000fe80000100a00 */
[----:B------:R-:W-:Y:S04]  /*3cd30*/  STL.64 [R1+0xe28], R14 ;  /* 0x000e280e01007387 */ /* 0x000fe80000100a00 */
[----:B------:R-:W-:Y:S04]  /*3cd40*/  STL.64 [R1+0xe10], R4 ;  /* 0x000e100401007387 */ /* 0x000fe80000100a00 */
[----:B------:R2:W-:Y:S02]  /*3cd50*/  STL.64 [R1+0xe18], R6 ;  /* 0x000e180601007387 */ /* 0x0005e40000100a00 */
[----:B--2---:R-:W-:-:S15]  /*3cd60*/  HMMA.16816.F32 R4, R20, R24, R8 ;  /* 0x000000181404723c */ /* 0x004fde0000001808 */
[----:B------:R-:W-:-:S04]  /*3cd70*/  NOP ;  /* 0x0000000000007918 */ /* 0x000fc80000000000 */
[----:B------:R-:W-:Y:S04]  /*3cd80*/  STL.64 [R1+0xe00], R4 ;  /* 0x000e000401007387 */ /* 0x000fe80000100a00 */
[----:B------:R-:W-:Y:S04]  /*3cd90*/  STL.64 [R1+0xe08], R6 ;  /* 0x000e080601007387 */ /* 0x000fe80000100a00 */
[----:B------:R-:W2:Y:S04]  /*3cda0*/  LDL.LU.64 R16, [R1+0x1580] ;  /* 0x0015800001107983 */ /* 0x000ea80000300a00 */
[----:B------:R-:W3:Y:S04]  /*3cdb0*/  LDL.LU.64 R18, [R1+0x1588] ;  /* 0x0015880001127983 */ /* 0x000ee80000300a00 */
[----:B---3--:R-:W-:Y:S04]  /*3cdc0*/  STL.64 [R1+0x7238], R18 ;  /* 0x0072381201007387 */ /* 0x008fe80000100a00 */
[----:B--2---:R0:W-:Y:S04]  /*3cdd0*/  STL.64 [R1+0x7230], R16 ;  /* 0x0072301001007387 */ /* 0x0041e80000100a00 */
[----:B0-----:R-:W2:Y:S04]  /*3cde0*/  LDL.LU.64 R16, [R1+0x1590] ;  /* 0x0015900001107983 */ /* 0x001ea80000300a00 */
        /* <DEDUP_REMOVED lines=8> */
[----:B------:R-:W3:Y:S01]  /*3ce70*/  LDL.LU.64 R18, [R1+0x15b8] ;  /* 0x0015b80001127983 */ /* 0x000ee20000300a00 */
[----:B------:R-:W-:-:S02]  /*3ce80*/  IMAD.MOV.U32 R12, RZ, RZ, R2 ;  /* 0x000000ffff0c7224 */ /* 0x000fc400078e0002 */
[----:B------:R-:W-:Y:S02]  /*3ce90*/  IMAD.MOV.U32 R13, RZ, RZ, R0 ;  /* 0x000000ffff0d7224 */ /* 0x000fe400078e0000 */
[----:B------:R-:W-:Y:S02]  /*3cea0*/  IMAD.MOV.U32 R2, RZ, RZ, R24 ;  /* 0x000000ffff027224 */ /* 0x000fe400078e0018 */
[----:B------:R-:W-:Y:S01]  /*3ceb0*/  IMAD.MOV.U32 R0, RZ, RZ, R25 ;  /* 0x000000ffff007224 */ /* 0x000fe200078e0019 */
[----:B---3--:R-:W-:Y:S04]  /*3cec0*/  STL.64 [R1+0x7280], R18 ;  /* 0x0072801201007387 */ /* 0x008fe80000100a00 */
[----:B--2---:R0:W-:Y:S04]  /*3ced0*/  STL.64 [R1+0x7278], R16 ;  /* 0x0072781001007387 */ /* 0x0041e80000100a00 */
[----:B0-----:R-:W2:Y:S04]  /*3cee0*/  LDL.LU.64 R16, [R1+0x15c0] ;  /* 0x0015c00001107983 */ /* 0x001ea80000300a00 */
[----:B------:R-:W2:Y:S04]  /*3cef0*/  LDL.LU.64 R18, [R1+0x15c8] ;  /* 0x0015c80001127983 */ /* 0x000ea80000300a00 */
[----:B------:R-:W3:Y:S04]  /*3cf00*/  LDL.LU.64 R24, [R1+0x720] ;  /* 0x0007200001187983 */ /* 0x000ee80000300a00 */
[----:B------:R-:W3:Y:S04]  /*3cf10*/  LDL.LU.64 R26, [R1+0x728] ;  /* 0x00072800011a7983 */ /* 0x000ee80000300a00 */
[----:B------:R-:W4:Y:S04]  /*3cf20*/  LDL.LU.64 R4, [R1+0x1ad0] ;  /* 0x001ad00001047983 */ /* 0x000f280000300a00 */
[----:B------:R-:W2:Y:S04]  /*3cf30*/  LDL.LU.64 R6, [R1+0x1ad8] ;  /* 0x001ad80001067983 */ /* 0x000ea80000300a00 */
[----:B--2---:R-:W-:Y:S04]  /*3cf40*/  STL.64 [R1+0x71e8], R6 ;  /* 0x0071e80601007387 */ /* 0x004fe80000100a00 */
[----:B----4-:R0:W-:Y:S04]  /*3cf50*/  STL.64 [R1+0x71e0], R4 ;  /* 0x0071e00401007387 */ /* 0x0101e80000100a00 */
[----:B0-----:R-:W2:Y:S04]  /*3cf60*/  LDL.LU.64 R4, [R1+0x1bd0] ;  /* 0x001bd00001047983 */ /* 0x001ea80000300a00 */
[----:B------:R-:W4:Y:S01]  /*3cf70*/  LDL.LU.64 R6, [R1+0x1bd8] ;  /* 0x001bd80001067983 */ /* 0x000f220000300a00 */
[C---:B------:R-:W-:Y:S03]  /*3cf80*/  HMMA.16816.F32 R12, R20.reuse, R12, R16 ;  /* 0x0000000c140c723c */ /* 0x040fe60000001810 */
[----:B----4-:R-:W-:Y:S04]  /*3cf90*/  STL.64 [R1+0x7200], R6 ;  /* 0x0072000601007387 */ /* 0x010fe80000100a00 */
[----:B--2---:R0:W-:Y:S04]  /*3cfa0*/  STL.64 [R1+0x71f8], R4 ;  /* 0x0071f80401007387 */ /* 0x0041e80000100a00 */
[----:B0-----:R-:W2:Y:S04]  /*3cfb0*/  LDL.LU.64 R4, [R1+0x1cd0] ;  /* 0x001cd00001047983 */ /* 0x001ea80000300a00 */
[----:B------:R-:W2:Y:S04]  /*3cfc0*/  LDL.LU.64 R6, [R1+0x1cd8] ;  /* 0x001cd80001067983 */ /* 0x000ea80000300a00 */
[----:B------:R-:W4:Y:S04]  /*3cfd0*/  LDL.LU.64 R8, [R1+0x19d0] ;  /* 0x0019d00001087983 */ /* 0x000f280000300a00 */
[----:B------:R-:W4:Y:S04]  /*3cfe0*/  LDL.LU.64 R10, [R1+0x19d8] ;  /* 0x0019d800010a7983 */ /* 0x000f280000300a00 */
[----:B------:R-:W2:Y:S04]  /*3cff0*/  LDL.LU.64 R18, [R1+0x7280] ;  /* 0x0072800001127983 */ /* 0x000ea80000300a00 */
[----:B------:R-:W2:Y:S04]  /*3d000*/  LDL.LU.64 R16, [R1+0x7278] ;  /* 0x0072780001107983 */ /* 0x000ea80000300a00 */
[----:B------:R0:W-:Y:S04]  /*3d010*/  STL.64 [R1+0xdf0], R12 ;  /* 0x000df00c01007387 */ /* 0x0001e80000100a00 */
[----:B------:R2:W-:Y:S04]  /*3d020*/  STL.64 [R1+0xdf8], R14 ;  /* 0x000df80e01007387 */ /* 0x0005e80000100a00 */
[----:B0-----:R-:W2:Y:S02]  /*3d030*/  LDL.LU.64 R12, [R1+0x7270] ;  /* 0x00727000010c7983 */ /* 0x001ea40000300a00 */
[----:B--2---:R-:W-:Y:S02]  /*3d040*/  HMMA.16816.F32 R12, R20, R12, R16 ;  /* 0x0000000c140c723c */ /* 0x004fe40000001810 */
[----:B------:R-:W2:Y:S04]  /*3d050*/  LDL.LU.64 R18, [R1+0x7268] ;  /* 0x0072680001127983 */ /* 0x000ea80000300a00 */
[----:B------:R-:W2:-:S13]  /*3d060*/  LDL.LU.64 R16, [R1+0x7260] ;  /* 0x0072600001107983 */ /* 0x000e9a0000300a00 */
        /* <DEDUP_REMOVED lines=16> */
[----:B------:R-:W3:-:S15]  /*3d170*/  LDL.LU.64 R16, [R1+0x7220] ;  /* 0x0072200001107983 */ /* 0x000ede0000300a00 */
[----:B------:R-:W-:Y:S02]  /*3d180*/  NOP ;  /* 0x0000000000007918 */ /* 0x000fe40000000000 */
[----:B------:R0:W-:Y:S04]  /*3d190*/  STL.64 [R1+0xdb0], R12 ;  /* 0x000db00c01007387 */ /* 0x0001e80000100a00 */
[----:B------:R-:W-:Y:S04]  /*3d1a0*/  STL.64 [R1+0xdb8], R14 ;  /* 0x000db80e01007387 */ /* 0x000fe80000100a00 */
[----:B0-----:R-:W2:Y:S01]  /*3d1b0*/  LDL.LU.64 R12, [R1+0x7218] ;  /* 0x00721800010c7983 */ /* 0x001ea20000300a00 */
[----:B---3--:R-:W-:Y:S03]  /*3d1c0*/  HMMA.16816.F32 R20, R20, R16, R24 ;  /* 0x000000101414723c */ /* 0x008fe60000001818 */
[----:B------:R-:W2:Y:S04]  /*3d1d0*/  LDL.LU.64 R26, [R1+0x7210] ;  /* 0x00721000011a7983 */ /* 0x000ea80000300a00 */
[----:B------:R-:W2:-:S12]  /*3d1e0*/  LDL.LU.64 R24, [R1+0x7208] ;  /* 0x0072080001187983 */ /* 0x000e980000300a00 */
[----:B------:R0:W-:Y:S04]  /*3d1f0*/  STL.64 [R1+0x680], R20 ;  /* 0x0006801401007387 */ /* 0x0001e80000100a00 */
[----:B------:R1:W-:Y:S04]  /*3d200*/  STL.64 [R1+0x688], R22 ;  /* 0x0006881601007387 */ /* 0x0003e80000100a00 */
[----:B0-----:R-:W3:Y:S04]  /*3d210*/  LDL.LU.64 R20, [R1+0x5c0] ;  /* 0x0005c00001147983 */ /* 0x001ee80000300a00 */
[----:B-1----:R-:W3:Y:S04]  /*3d220*/  LDL.LU.64 R22, [R1+0x5c8] ;  /* 0x0005c80001167983 */ /* 0x002ee80000300a00 */
[----:B------:R0:W-:Y:S04]  /*3d230*/  STL.64 [R1+0x7160], R16 ;  /* 0x0071601001007387 */ /* 0x0001e80000100a00 */
[----:B0-----:R-:W3:Y:S04]  /*3d240*/  LDL.LU.64 R16, [R1+0x18d0] ;  /* 0x0018d00001107983 */ /* 0x001ee80000300a00 */
[----:B------:R-:W3:Y:S01]  /*3d250*/  LDL.LU.64 R18, [R1+0x18d8] ;  /* 0x0018d80001127983 */ /* 0x000ee20000300a00 */
[----:B--2---:R-:W-:Y:S03]  /*3d260*/  HMMA.16816.F32 R12, R24, R12, R4 ;  /* 0x0000000c180c723c */ /* 0x004fe60000001804 */
[----:B------:R-:W2:Y:S04]  /*3d270*/  LDL.LU.64 R6, [R1+0x7200] ;  /* 0x0072000001067983 */ /* 0x000ea80000300a00 */
[----:B------:R-:W2:-:S12]  /*3d280*/  LDL.LU.64 R4, [R1+0x71f8] ;  /* 0x0071f80001047983 */ /* 0x000e980000300a00 */
        /* <DEDUP_REMOVED lines=10> */
[----:B------:R-:W2:-:S15]  /*3d330*/  LDL.LU.64 R4, [R1+0x71d0] ;  /* 0x0071d00001047983 */ /* 0x000e9e0000300a00 */
[----:B------:R-:W-:Y:S02]  /*3d340*/  NOP ;  /* 0x0000000000007918 */ /* 0x000fe40000000000 */
[----:B------:R0:W-:Y:S04]  /*3d350*/  STL.64 [R1+0x550], R12 ;  /* 0x0005500c01007387 */ /* 0x0001e80000100a00 */
[----:B------:R-:W-:Y:S04]  /*3d360*/  STL.64 [R1+0x558], R14 ;  /* 0x0005580e01007387 */ /* 0x000fe80000100a00 */
[----:B0-----:R-:W4:Y:S04]  /*3d370*/  LDL.LU.64 R12, [R1+0x71c8] ;  /* 0x0071c800010c7983 */ /* 0x001f280000300a00 */
[----:B------:R-:W-:Y:S01]  /*3d380*/  STL [R1+0x6ef8], R3 ;  /* 0x006ef80301007387 */ /* 0x000fe20000100800 */
[----:B----4-:R-:W-:-:S15]  /*3d390*/  HMMA.16816.F32 R8, R24, R12, R8 ;  /* 0x0000000c1808723c */ /* 0x010fde0000001808 */
[----:B------:R-:W-:-:S04]  /*3d3a0*/  NOP ;  /* 0x0000000000007918 */ /* 0x000fc80000000000 */
[----:B------:R0:W-:Y:S04]  /*3d3b0*/  STL.64 [R1+0x540], R8 ;  /* 0x0005400801007387 */ /* 0x0001e80000100a00 */
[----:B------:R-:W-:Y:S04]  /*3d3c0*/  STL.64 [R1+0x548], R10 ;  /* 0x0005480a01007387 */ /* 0x000fe80000100a00 */
[----:B0-----:R-:W3:Y:S01]  /*3d3d0*/  LDL.LU.64 R8, [R1+0x71c0] ;  /* 0x0071c00001087983 */ /* 0x001ee20000300a00 */
[----:B------:R-:W-:-:S03]  /*3d3e0*/  LOP3.LUT R28, R3, 0x20, RZ, 0x3c, !PT ;  /* 0x00000020031c7812 */ /* 0x000fc600078e3cff */
[----:B------:R3:W-:Y:S02]  /*3d3f0*/  STL.64 [R1+0x71a8], R12 ;  /* 0x0071a80c01007387 */ /* 0x0007e40000100a00 */
[C---:B---3--:R-:W-:Y:S02]  /*3d400*/  HMMA.16816.F32 R12, R24.reuse, R8, R16 ;  /* 0x00000008180c723c */ /* 0x048fe40000001810 */
[----:B------:R2:W-:Y:S06]  /*3d410*/  STL.64 [R1+0x7168], R8 ;  /* 0x0071680801007387 */ /* 0x0005ec0000100a00 */
[----:B--2---:R-:W-:Y:S01]  /*3d420*/  HMMA.16816.F32 R8, R24, R4, R20 ;  /* 0x000000041808723c */ /* 0x004fe20000001814 */
[----:B------:R-:W0:Y:S10]  /*3d430*/  LDSM.16.MT88.4 R20, [R28+UR5] ;  /* 0x000000051c14783b */ /* 0x000e340008004200 */
[----:B------:R-:W-:Y:S04]  /*3d440*/  STL.64 [R1+0x530], R12 ;  /* 0x0005300c01007387 */ /* 0x000fe80000100a00 */
[----:B------:R-:W-:Y:S04]  /*3d450*/  STL.64 [R1+0x538], R14 ;  /* 0x0005380e01007387 */ /* 0x000fe80000100a00 */
[----:B------:R1:W-:Y:S04]  /*3d460*/  STL.64 [R1+0x71b0], R4 ;  /* 0x0071b00401007387 */ /* 0x0003e80000100a00 */
[----:B-1----:R-:W2:Y:S04]  /*3d470*/  LDL.64 R4, [R1+0x30] ;  /* 0x0000300001047983 */ /* 0x002ea80000100a00 */
[----:B------:R-:W-:Y:S04]  /*3d480*/  STL.64 [R1+0x520], R8 ;  /* 0x0005200801007387 */ /* 0x000fe80000100a00 */
[----:B------:R-:W-:Y:S04]  /*3d490*/  STL.64 [R1+0x528], R10 ;  /* 0x0005280a01007387 */ /* 0x000fe80000100a00 */
[----:B------:R-:W-:Y:S04]  /*3d4a0*/  STL [R1+0x70d0], R28 ;  /* 0x0070d01c01007387 */ /* 0x000fe80000100800 */
[----:B0-----:R-:W-:Y:S04]  /*3d4b0*/  STL.64 [R1+0x7030], R22 ;  /* 0x0070301601007387 */ /* 0x001fe80000100a00 */
[----:B------:R0:W-:Y:S02]  /*3d4c0*/  STL.64 [R1+0x7028], R20 ;  /* 0x0070281401007387 */ /* 0x0001e40000100a00 */
[----:B0-----:R-:W-:-:S02]  /*3d4d0*/  IMAD.MOV.U32 R20, RZ, RZ, R2 ;  /* 0x000000ffff147224 */ /* 0x001fc400078e0002 */
[----:B------:R-:W-:-:S05]  /*3d4e0*/  IMAD.MOV.U32 R21, RZ, RZ, R0 ;  /* 0x000000ffff157224 */ /* 0x000fca00078e0000 */
[----:B------:R0:W-:Y:S04]  /*3d4f0*/  STL.64 [R1+0x71b8], R20 ;  /* 0x0071b81401007387 */ /* 0x0001e80000100a00 */
[----:B0-----:R-:W2:Y:S04]  /*3d500*/  LDL.LU.64 R20, [R1+0x13c0] ;  /* 0x0013c00001147983 */ /* 0x001ea80000300a00 */
[----:B------:R-:W2:Y:S04]  /*3d510*/  LDL.LU.64 R22, [R1+0x13c8] ;  /* 0x0013c80001167983 */ /* 0x000ea80000300a00 */
[----:B------:R-:W3:Y:S04]  /*3d520*/  LDL.LU.64 R12, [R1+0x13b0] ;  /* 0x0013b000010c7983 */ /* 0x000ee80000300a00 */
[----:B------:R-:W3:Y:S04]  /*3d530*/  LDL.LU.64 R14, [R1+0x13b8] ;  /* 0x0013b800010e7983 */ /* 0x000ee80000300a00 */
[----:B------:R-:W4:Y:S04]  /*3d540*/  LDL.64 R8, [R1+0x100] ;  /* 0x0001000001087983 */ /* 0x000f280000100a00 */
[----:B----4-:R0:W-:Y:S04]  /*3d550*/  STL.64 [R1+0x7170], R8 ;  /* 0x0071700801007387 */ /* 0x0101e80000100a00 */
[----:B0-----:R-:W4:Y:S04]  /*3d560*/  LDL.64 R8, [R1+0x110] ;  /* 0x0001100001087983 */ /* 0x001f280000100a00 */
[----:B----4-:R0:W-:Y:S04]  /*3d570*/  STL.64 [R1+0x7180], R8 ;  /* 0x0071800801007387 */ /* 0x0101e80000100a00 */
[----:B0-----:R-:W4:Y:S01]  /*3d580*/  LDL.64 R8, [R1+0x120] ;  /* 0x0001200001087983 */ /* 0x001f220000100a00 */
[----:B--2---:R-:W-:Y:S03]  /*3d590*/  HMMA.16816.F32 R20, R24, R4, R20 ;  /* 0x000000041814723c */ /* 0x004fe60000001814 */
[----:B----4-:R0:W-:Y:S04]  /*3d5a0*/  STL.64 [R1+0x7198], R8 ;  /* 0x0071980801007387 */ /* 0x0101e80000100a00 */
[----:B------:R-:W2:Y:S04]  /*3d5b0*/  LDL.64 R16, [R1+0xf0] ;  /* 0x0000f00001107983 */ /* 0x000ea80000100a00 */
[----:B0-----:R-:W4:Y:S04]  /*3d5c0*/  LDL.64 R8, [R1+0x140] ;  /* 0x0001400001087983 */ /* 0x001f280000100a00 */
[----:B--2---:R0:W-:Y:S04]  /*3d5d0*/  STL.64 [R1+0x7178], R16 ;  /* 0x0071781001007387 */ /* 0x0041e80000100a00 */
[----:B0-----:R-:W3:Y:S04]  /*3d5e0*/  LDL.64 R16, [R1+0x150] ;  /* 0x0001500001107983 */ /* 0x001ee80000100a00 */
[----:B------:R0:W-:Y:S04]  /*3d5f0*/  STL.64 [R1+0xb90], R20 ;  /* 0x000b901401007387 */ /* 0x0001e80000100a00 */
[----:B------:R1:W-:Y:S04]  /*3d600*/  STL.64 [R1+0xb98], R22 ;  /* 0x000b981601007387 */ /* 0x0003e80000100a00 */
[----:B0-----:R-:W2:Y:S01]  /*3d610*/  LDL.LU.64 R20, [R1+0x71b8] ;  /* 0x0071b80001147983 */ /* 0x001ea20000300a00 */
[----:B-1----:R-:W-:-:S02]  /*3d620*/  IMAD.MOV.U32 R22, RZ, RZ, R5 ;  /* 0x000000ffff167224 */ /* 0x002fc400078e0005 */
[----:B------:R-:W-:Y:S02]  /*3d630*/  IMAD.MOV.U32 R23, RZ, RZ, R4 ;  /* 0x000000ffff177224 */ /* 0x000fe400078e0004 */
[----:B------:R-:W4:Y:S04]  /*3d640*/  LDL.LU.64 R4, [R1+0x71b0] ;  /* 0x0071b00001047983 */ /* 0x000f280000300a00 */
[----:B------:R-:W-:Y:S04]  /*3d650*/  STL [R1+0x70e8], R22 ;  /* 0x0070e81601007387 */ /* 0x000fe80000100800 */
[----:B------:R-:W-:Y:S01]  /*3d660*/  STL [R1+0x70d4], R23 ;  /* 0x0070d41701007387 */ /* 0x000fe20000100800 */
[----:B---3--:R-:W-:Y:S03]  /*3d670*/  HMMA.16816.F32 R12, R24, R16, R12 ;  /* 0x00000010180c723c */ /* 0x008fe6000000180c */
[----:B--2---:R0:W-:Y:S04]  /*3d680*/  STL.64 [R1+0x71a0], R20 ;  /* 0x0071a01401007387 */ /* 0x0041e80000100a00 */
[----:B0-----:R-:W2:Y:S04]  /*3d690*/  LDL.LU.64 R20, [R1+0x13a0] ;  /* 0x0013a00001147983 */ /* 0x001ea80000300a00 */
[----:B------:R-:W2:Y:S08]  /*3d6a0*/  LDL.LU.64 R22, [R1+0x13a8] ;  /* 0x0013a80001167983 */ /* 0x000eb00000300a00 */
[----:B------:R0:W-:Y:S04]  /*3d6b0*/  STL.64 [R1+0xb80], R12 ;  /* 0x000b800c01007387 */ /* 0x0001e80000100a00 */
[----:B------:R1:W-:Y:S01]  /*3d6c0*/  STL.64 [R1+0xb88], R14 ;  /* 0x000b880e01007387 */ /* 0x0003e20000100a00 */
[----:B------:R-:W-:-:S03]  /*3d6d0*/  IMAD.MOV.U32 R7, RZ, RZ, R17 ;  /* 0x000000ffff077224 */ /* 0x000fc600078e0011 */
[----:B0-----:R-:W3:Y:S01]  /*3d6e0*/  LDL.LU.64 R12, [R1+0x71a8] ;  /* 0x0071a800010c7983 */ /* 0x001ee20000300a00 */
[----:B-1----:R-:W-:-:S03]  /*3d6f0*/  IMAD.MOV.U32 R14, RZ, RZ, R16 ;  /* 0x000000ffff0e7224 */ /* 0x002fc600078e0010 */
[----:B------:R-:W3:Y:S04]  /*3d700*/  LDL.LU.64 R16, [R1+0x1370] ;  /* 0x0013700001107983 */ /* 0x000ee80000300a00 */
[----:B------:R-:W3:Y:S01]  /*3d710*/  LDL.LU.64 R18, [R1+0x1378] ;  /* 0x0013780001127983 */ /* 0x000ee20000300a00 */
[----:B----4-:R-:W-:Y:S02]  /*3d720*/  IMAD.MOV.U32 R3, RZ, RZ, R9 ;  /* 0x000000ffff037224 */ /* 0x010fe400078e0009 */
[----:B------:R-:W-:Y:S01]  /*3d730*/  IMAD.MOV.U32 R6, RZ, RZ, R8 ;  /* 0x000000ffff067224 */ /* 0x000fe200078e0008 */
[C---:B--2---:R-:W-:Y:S01]  /*3d740*/  HMMA.16816.F32 R20, R24.reuse, R8, R20 ;  /* 0x000000081814723c */ /* 0x044fe20000001814 */
[----:B---3--:R-:W-:Y:S04]  /*3d750*/  STL.64 [R1+0x7190], R18 ;  /* 0x0071901201007387 */ /* 0x008fe80000100a00 */
[----:B------:R0:W-:Y:S04]  /*3d760*/  STL.64 [R1+0x7188], R16 ;  /* 0x0071881001007387 */ /* 0x0001e80000100a00 */
[----:B0-----:R-:W2:Y:S04]  /*3d770*/  LDL.LU.64 R16, [R1+0x1380] ;  /* 0x0013800001107983 */ /* 0x001ea80000300a00 */
[----:B------:R-:W2:Y:S04]  /*3d780*/  LDL.LU.64 R18, [R1+0x1388] ;  /* 0x0013880001127983 */ /* 0x000ea80000300a00 */
[----:B------:R-:W-:Y:S04]  /*3d790*/  STL [R1+0x70ec], R14 ;  /* 0x0070ec0e01007387 */ /* 0x000fe80000100800 */
[----:B------:R0:W-:Y:S04]  /*3d7a0*/  STL.64 [R1+0xb70], R20 ;  /* 0x000b701401007387 */ /* 0x0001e80000100a00 */
[----:B------:R-:W-:Y:S04]  /*3d7b0*/  STL.64 [R1+0xb78], R22 ;  /* 0x000b781601007387 */ /* 0x000fe80000100a00 */
[----:B0-----:R-:W3:Y:S04]  /*3d7c0*/  LDL.LU.64 R20, [R1+0x71a0] ;  /* 0x0071a00001147983 */ /* 0x001ee80000300a00 */
[----:B------:R-:W2:Y:S04]  /*3d7d0*/  LDL.LU.64 R8, [R1+0x7198] ;  /* 0x0071980001087983 */ /* 0x000ea80000300a00 */
[----:B------:R-:W-:Y:S04]  /*3d7e0*/  STL [R1+0x70f0], R3 ;  /* 0x0070f00301007387 */ /* 0x000fe80000100800 */
[----:B------:R-:W-:Y:S04]  /*3d7f0*/  STL.64 [R1+0x70e0], R6 ;  /* 0x0070e00601007387 */ /* 0x000fe80000100a00 */
[----:B------:R0:W-:Y:S04]  /*3d800*/  STL.64 [R1+0x70d8], R4 ;  /* 0x0070d80401007387 */ /* 0x0001e80000100a00 */
[----:B0-----:R-:W3:Y:S04]  /*3d810*/  LDL.LU.64 R4, [R1+0x1390] ;  /* 0x0013900001047983 */ /* 0x001ee80000300a00 */
[----:B------:R-:W3:Y:S01]  /*3d820*/  LDL.LU.64 R6, [R1+0x1398] ;  /* 0x0013980001067983 */ /* 0x000ee20000300a00 */
[C---:B--2---:R-:W-:Y:S08]  /*3d830*/  HMMA.16816.F32 R16, R24.reuse, R8, R16 ;  /* 0x000000081810723c */ /* 0x044ff00000001810 */
[----:B---3--:R-:W-:Y:S01]  /*3d840*/  HMMA.16816.F32 R4, R24, R20, R4 ;  /* 0x000000141804723c */ /* 0x008fe20000001804 */
[----:B------:R-:W-:-:S02]  /*3d850*/  IMAD.MOV.U32 R2, RZ, RZ, R8 ;  /* 0x000000ffff027224 */ /* 0x000fc400078e0008 */
[----:B------:R-:W-:-:S15]  /*3d860*/  IMAD.MOV.U32 R0, RZ, RZ, R9 ;  /* 0x000000ffff007224 */ /* 0x000fde00078e0009 */
[----:B------:R-:W-:Y:S01]  /*3d870*/  NOP ;  /* 0x0000000000007918 */ /* 0x000fe20000000000 */
[----:B------:R0:W-:Y:S04]  /*3d880*/  STL.64 [R1+0xb60], R4 ;  /* 0x000b600401007387 */ /* 0x0001e80000100a00 */
[----:B------:R-:W-:Y:S04]  /*3d890*/  STL.64 [R1+0xb68], R6 ;  /* 0x000b680601007387 */ /* 0x000fe80000100a00 */
[----:B0-----:R-:W2:Y:S04]  /*3d8a0*/  LDL.64 R4, [R1+0xe0] ;  /* 0x0000e00001047983 */ /* 0x001ea80000100a00 */
[----:B------:R0:W-:Y:S04]  /*3d8b0*/  STL.64 [R1+0x70a8], R20 ;  /* 0x0070a81401007387 */ /* 0x0001e80000100a00 */
[----:B0-----:R-:W3:Y:S04]  /*3d8c0*/  LDL.LU.64 R20, [R1+0x1360] ;  /* 0x0013600001147983 */ /* 0x001ee80000300a00 */
[----:B------:R-:W3:Y:S04]  /*3d8d0*/  LDL.LU.64 R22, [R1+0x1368] ;  /* 0x0013680001167983 */ /* 0x000ee80000300a00 */
[----:B------:R-:W-:Y:S04]  /*3d8e0*/  STL.64 [R1+0xb50], R16 ;  /* 0x000b501001007387 */ /* 0x000fe80000100a00 */
[----:B------:R0:W-:Y:S04]  /*3d8f0*/  STL.64 [R1+0xb58], R18 ;  /* 0x000b581201007387 */ /* 0x0001e80000100a00 */
[----:B0-----:R-:W4:Y:S04]  /*3d900*/  LDL.LU.64 R18, [R1+0x7190] ;  /* 0x0071900001127983 */ /* 0x001f280000300a00 */
[----:B------:R-:W4:Y:S04]  /*3d910*/  LDL.LU.64 R16, [R1+0x7188] ;  /* 0x0071880001107983 */ /* 0x000f280000300a00 */
[----:B------:R-:W4:Y:S04]  /*3d920*/  LDL.LU.64 R8, [R1+0x7180] ;  /* 0x0071800001087983 */ /* 0x000f280000300a00 */
[----:B------:R-:W-:Y:S01]  /*3d930*/  STL [R1+0x70f4], R2 ;  /* 0x0070f40201007387 */ /* 0x000fe20000100800 */
[----:B----4-:R-:W-:Y:S01]  /*3d940*/  HMMA.16816.F32 R16, R24, R8, R16 ;  /* 0x000000081810723c */ /* 0x010fe20000001810 */
[----:B------:R-:W-:-:S02]  /*3d950*/  IMAD.MOV.U32 R15, RZ, RZ, R9 ;  /* 0x000000ffff0f7224 */ /* 0x000fc400078e0009 */
[----:B------:R-:W-:-:S15]  /*3d960*/  IMAD.MOV.U32 R29, RZ, RZ, R8 ;  /* 0x000000ffff1d7224 */ /* 0x000fde00078e0008 */
[----:B------:R-:W-:Y:S01]  /*3d970*/  NOP ;  /* 0x0000000000007918 */ /* 0x000fe20000000000 */
[----:B------:R0:W-:Y:S04]  /*3d980*/  STL.64 [R1+0xb40], R16 ;  /* 0x000b401001007387 */ /* 0x0001e80000100a00 */
[----:B------:R-:W-:Y:S04]  /*3d990*/  STL.64 [R1+0xb48], R18 ;  /* 0x000b481201007387 */ /* 0x000fe80000100a00 */
[----:B0-----:R-:W4:Y:S04]  /*3d9a0*/  LDL.LU.64 R16, [R1+0x7178] ;  /* 0x0071780001107983 */ /* 0x001f280000300a00 */
[----:B------:R-:W3:Y:S04]  /*3d9b0*/  LDL.LU.64 R8, [R1+0x7170] ;  /* 0x0071700001087983 */ /* 0x000ee80000300a00 */
[----:B------:R-:W-:Y:S04]  /*3d9c0*/  STL [R1+0x7128], R15 ;  /* 0x0071280f01007387 */ /* 0x000fe80000100800 */
[----:B------:R0:W-:Y:S04]  /*3d9d0*/  STL.64 [R1+0x7120], R12 ;  /* 0x0071200c01007387 */ /* 0x0001e80000100a00 */
[----:B0-----:R-:W4:Y:S04]  /*3d9e0*/  LDL.LU.64 R12, [R1+0x1350] ;  /* 0x00135000010c7983 */ /* 0x001f280000300a00 */
[----:B------:R-:W4:Y:S01]  /*3d9f0*/  LDL.LU.64 R14, [R1+0x1358] ;  /* 0x00135800010e7983 */ /* 0x000f220000300a00 */
[C---:B---3--:R-:W-:Y:S08]  /*3da00*/  HMMA.16816.F32 R20, R24.reuse, R8, R20 ;  /* 0x000000081814723c */ /* 0x048ff00000001814 */
[----:B----4-:R-:W-:Y:S11]  /*3da10*/  HMMA.16816.F32 R12, R24, R16, R12 ;  /* 0x00000010180c723c */ /* 0x010ff6000000180c */
[----:B------:R0:W-:Y:S04]  /*3da20*/  STL.64 [R1+0xb30], R20 ;  /* 0x000b301401007387 */ /* 0x0001e80000100a00 */
[----:B------:R-:W-:Y:S01]  /*3da30*/  STL.64 [R1+0xb38], R22 ;  /* 0x000b381601007387 */ /* 0x000fe20000100a00 */
[----:B------:R-:W-:-:S02]  /*3da40*/  IMAD.MOV.U32 R11, RZ, RZ, R16 ;  /* 0x000000ffff0b7224 */ /* 0x000fc400078e0010 */
[----:B------:R-:W-:Y:S02]  /*3da50*/  IMAD.MOV.U32 R10, RZ, RZ, R17 ;  /* 0x000000ffff0a7224 */ /* 0x000fe400078e0011 */
[----:B0-----:R-:W-:Y:S02]  /*3da60*/  IMAD.MOV.U32 R21, RZ, RZ, R8 ;  /* 0x000000ffff157224 */ /* 0x001fe400078e0008 */
[----:B------:R-:W-:Y:S02]  /*3da70*/  IMAD.MOV.U32 R20, RZ, RZ, R9 ;  /* 0x000000ffff147224 */ /* 0x000fe400078e0009 */
[----:B------:R-:W3:Y:S04]  /*3da80*/  LDL.LU.64 R8, [R1+0x7168] ;  /* 0x0071680001087983 */ /* 0x000ee80000300a00 */
[----:B------:R0:W-:Y:S04]  /*3da90*/  STL.64 [R1+0xb20], R12 ;  /* 0x000b200c01007387 */ /* 0x0001e80000100a00 */
[----:B------:R1:W-:Y:S04]  /*3daa0*/  STL.64 [R1+0xb28], R14 ;  /* 0x000b280e01007387 */ /* 0x0003e80000100a00 */
[----:B------:R-:W2:Y:S04]  /*3dab0*/  LDL.LU.64 R16, [R1+0x1340] ;  /* 0x0013400001107983 */ /* 0x000ea80000300a00 */
[----:B------:R-:W2:Y:S04]  /*3dac0*/  LDL.LU.64 R18, [R1+0x1348] ;  /* 0x0013480001127983 */ /* 0x000ea80000300a00 */
[----:B0-----:R-:W4:Y:S04]  /*3dad0*/  LDL.LU.64 R12, [R1+0x1bc0] ;  /* 0x001bc000010c7983 */ /* 0x001f280000300a00 */
[----:B-1----:R-:W2:Y:S04]  /*3dae0*/  LDL.LU.64 R14, [R1+0x1bc8] ;  /* 0x001bc800010e7983 */ /* 0x002ea80000300a00 */
[----:B--2---:R-:W-:Y:S04]  /*3daf0*/  STL.64 [R1+0x7138], R14 ;  /* 0x0071380e01007387 */ /* 0x004fe80000100a00 */
[----:B----4-:R0:W-:Y:S04]  /*3db00*/  STL.64 [R1+0x7130], R12 ;  /* 0x0071300c01007387 */ /* 0x0101e80000100a00 */
[----:B0-----:R-:W2:Y:S04]  /*3db10*/  LDL R12, [R1+0x20] ;  /* 0x00002000010c7983 */ /* 0x001ea80000100800 */
[----:B------:R-:W2:Y:S04]  /*3db20*/  LDL R13, [R1+0x24] ;  /* 0x00002400010d7983 */ /* 0x000ea80000100800 */
[----:B--2---:R0:W-:Y:S04]  /*3db30*/  STL.64 [R1+0x7158], R12 ;  /* 0x0071580c01007387 */ /* 0x0041e80000100a00 */
[----:B0-----:R-:W2:Y:S04]  /*3db40*/  LDL.LU.64 R12, [R1+0x5b0] ;  /* 0x0005b000010c7983 */ /* 0x001ea80000300a00 */
[----:B------:R-:W2:Y:S04]  /*3db50*/  LDL.LU.64 R14, [R1+0x5b8] ;  /* 0x0005b800010e7983 */ /* 0x000ea80000300a00 */
[----:B------:R-:W-:Y:S04]  /*3db60*/  STL.64 [R1+0x7100], R10 ;  /* 0x0071000a01007387 */ /* 0x000fe80000100a00 */
[----:B---3--:R0:W-:Y:S04]  /*3db70*/  STL.64 [R1+0x70f8], R8 ;  /* 0x0070f80801007387 */ /* 0x0081e80000100a00 */
[----:B0-----:R-:W3:Y:S01]  /*3db80*/  LDL.64 R8, [R1] ;  /* 0x0000000001087983 */ /* 0x001ee20000100a00 */
[----:B------:R-:W-:Y:S03]  /*3db90*/  HMMA.16816.F32 R16, R24, R4, R16 ;  /* 0x000000041810723c */ /* 0x000fe60000001810 */
[----:B---3--:R0:W-:Y:S04]  /*3dba0*/  STL.64 [R1+0x7118], R8 ;  /* 0x0071180801007387 */ /* 0x0081e80000100a00 */
[----:B0-----:R-:W3:Y:S01]  /*3dbb0*/  LDL.64 R8, [R1+0x10] ;  /* 0x0000100001087983 */ /* 0x001ee20000100a00 */
[----:B------:R-:W-:-:S02]  /*3dbc0*/  IMAD.MOV.U32 R23, RZ, RZ, R4 ;  /* 0x000000ffff177224 */ /* 0x000fc400078e0004 */
[----:B------:R-:W-:Y:S01]  /*3dbd0*/  IMAD.MOV.U32 R28, RZ, RZ, R5 ;  /* 0x000000ffff1c7224 */ /* 0x000fe200078e0005 */
[----:B---3--:R0:W-:Y:S04]  /*3dbe0*/  STL.64 [R1+0x7140], R8 ;  /* 0x0071400801007387 */ /* 0x0081e80000100a00 */
[----:B0-----:R-:W3:Y:S04]  /*3dbf0*/  LDL.LU.64 R8, [R1+0x1cc0] ;  /* 0x001cc00001087983 */ /* 0x001ee80000300a00 */
[----:B------:R-:W3:Y:S04]  /*3dc00*/  LDL.LU.64 R10, [R1+0x1cc8] ;  /* 0x001cc800010a7983 */ /* 0x000ee80000300a00 */
[----:B------:R0:W-:Y:S04]  /*3dc10*/  STL.64 [R1+0xb10], R16 ;  /* 0x000b101001007387 */ /* 0x0001e80000100a00 */
[----:B------:R-:W-:Y:S04]  /*3dc20*/  STL.64 [R1+0xb18], R18 ;  /* 0x000b181201007387 */ /* 0x000fe80000100a00 */
[----:B0-----:R-:W2:Y:S04]  /*3dc30*/  LDL.LU.64 R16, [R1+0x7160] ;  /* 0x0071600001107983 */ /* 0x001ea80000300a00 */
[----:B------:R-:W4:Y:S04]  /*3dc40*/  LDL.LU.64 R4, [R1+0x18c0] ;  /* 0x0018c00001047983 */ /* 0x000f280000300a00 */
[----:B------:R-:W2:Y:S04]  /*3dc50*/  LDL.LU.64 R6, [R1+0x18c8] ;  /* 0x0018c80001067983 */ /* 0x000ea80000300a00 */
[----:B--2---:R-:W-:Y:S04]  /*3dc60*/  STL.64 [R1+0x7110], R6 ;  /* 0x0071100601007387 */ /* 0x004fe80000100a00 */
[----:B----4-:R0:W-:Y:S01]  /*3dc70*/  STL.64 [R1+0x7108], R4 ;  /* 0x0071080401007387 */ /* 0x0101e20000100a00 */
[----:B------:R-:W-:Y:S03]  /*3dc80*/  HMMA.16816.F32 R24, R24, R16, R12 ;  /* 0x000000101818723c */ /* 0x000fe6000000180c */
[----:B0-----:R-:W2:Y:S04]  /*3dc90*/  LDL.LU.64 R4, [R1+0x1ac0] ;  /* 0x001ac00001047983 */ /* 0x001ea80000300a00 */
[----:B------:R-:W2:Y:S04]  /*3dca0*/  LDL.LU.64 R6, [R1+0x1ac8] ;  /* 0x001ac80001067983 */ /* 0x000ea80000300a00 */
[----:B------:R-:W3:Y:S04]  /*3dcb0*/  LDL.LU.64 R12, [R1+0x7158] ;  /* 0x00715800010c7983 */ /* 0x000ee80000300a00 */
[----:B------:R-:W3:Y:S04]  /*3dcc0*/  LDL.LU.64 R18, [R1+0x7150] ;  /* 0x0071500001127983 */ /* 0x000ee80000300a00 */
[----:B------:R-:W3:Y:S04]  /*3dcd0*/  LDL.LU.64 R16, [R1+0x7148] ;  /* 0x0071480001107983 */ /* 0x000ee80000300a00 */
[----:B------:R0:W-:Y:S04]  /*3dce0*/  STL.64 [R1+0x510], R24 ;  /* 0x0005101801007387 */ /* 0x0001e80000100a00 */
[----:B------:R1:W-:Y:S04]  /*3dcf0*/  STL.64 [R1+0x518], R26 ;  /* 0x0005181a01007387 */ /* 0x0003e80000100a00 */
[----:B0-----:R-:W4:Y:S04]  /*3dd00*/  LDL.LU.64 R24, [R1+0x19c0] ;  /* 0x0019c00001187983 */ /* 0x001f280000300a00 */
[----:B-1----:R-:W4:Y:S01]  /*3dd10*/  LDL.LU.64 R26, [R1+0x19c8] ;  /* 0x0019c800011a7983 */ /* 0x002f220000300a00 */
[----:B---3--:R-:W-:Y:S03]  /*3dd20*/  HMMA.16816.F32 R12, R16, R12, R8 ;  /* 0x0000000c100c723c */ /* 0x008fe60000001808 */
[----:B------:R-:W3:-:S15]  /*3dd30*/  LDL.LU.64 R8, [R1+0x7140] ;  /* 0x0071400001087983 */ /* 0x000ede0000300a00 */
[----:B------:R-:W-:Y:S01]  /*3dd40*/  NOP ;  /* 0x0000000000007918 */ /* 0x000fe20000000000 */
[----:B------:R-:W-:Y:S04]  /*3dd50*/  STL.64 [R1+0x320], R12 ;  /* 0x0003200c01007387 */ /* 0x000fe80000100a00 */
[----:B------:R0:W-:Y:S04]  /*3dd60*/  STL.64 [R1+0x328], R14 ;  /* 0x0003280e01007387 */ /* 0x0001e80000100a00 */
[----:B0-----:R-:W2:Y:S04]  /*3dd70*/  LDL.LU.64 R14, [R1+0x7138] ;  /* 0x00713800010e7983 */ /* 0x001ea80000300a00 */
[----:B------:R-:W2:Y:S01]  /*3dd80*/  LDL.LU.64 R12, [R1+0x7130] ;  /* 0x00713000010c7983 */ /* 0x000ea20000300a00 */
[----:B---3--:R-:W-:Y:S01]  /*3dd90*/  IMAD.MOV.U32 R22, RZ, RZ, R9 ;  /* 0x000000ffff167224 */ /* 0x008fe200078e0009 */
[----:B--2---:R-:W-:-:S15]  /*3dda0*/  HMMA.16816.F32 R12, R16, R8, R12 ;  /* 0x00000008100c723c */ /* 0x004fde000000180c */
[----:B------:R-:W-:-:S04]  /*3ddb0*/  NOP ;  /* 0x0000000000007918 */ /* 0x000fc80000000000 */
[----:B------:R-:W-:Y:S04]  /*3ddc0*/  STL.64 [R1+0x310], R12 ;  /* 0x0003100c01007387 */ /* 0x000fe80000100a00 */
[----:B------:R0:W-:Y:S04]  /*3ddd0*/  STL.64 [R1+0x318], R14 ;  /* 0x0003180e01007387 */ /* 0x0001e80000100a00 */
[----:B0-----:R-:W2:Y:S04]  /*3dde0*/  LDL.LU R15, [R1+0x7128] ;  /* 0x00712800010f7983 */ /* 0x001ea80000300800 */
[----:B------:R-:W4:Y:S01]  /*3ddf0*/  LDL.LU.64 R12, [R1+0x7120] ;  /* 0x00712000010c7983 */ /* 0x000f220000300a00 */
[----:B------:R-:W-:-:S03]  /*3de00*/  IMAD.MOV.U32 R14, RZ, RZ, R8 ;  /* 0x000000ffff0e7224 */ /* 0x000fc600078e0008 */
[----:B------:R-:W3:Y:S02]  /*3de10*/  LDL.LU.64 R8, [R1+0x7118] ;  /* 0x0071180001087983 */ /* 0x000ee40000300a00 */
[----:B---3--:R-:W-:Y:S01]  /*3de20*/  HMMA.16816.F32 R4, R16, R8, R4 ;  /* 0x000000081004723c */ /* 0x008fe20000001804 */
[----:B------:R-:W-:Y:S02]  /*3de30*/  IMAD.MOV.U32 R2, RZ, RZ, R8 ;  /* 0x000000ffff027224 */ /* 0x000fe400078e0008 */
[----:B------:R-:W-:-:S15]  /*3de40*/  IMAD.MOV.U32 R3, RZ, RZ, R9 ;  /* 0x000000ffff037224 */ /* 0x000fde00078e0009 */
[----:B------:R-:W-:Y:S01]  /*3de50*/  NOP ;  /* 0x0000000000007918 */ /* 0x000fe20000000000 */
[----:B------:R-:W-:Y:S04]  /*3de60*/  STL.64 [R1+0x300], R4 ;  /* 0x0003000401007387 */ /* 0x000fe80000100a00 */
[----:B------:R0:W-:Y:S04]  /*3de70*/  STL.64 [R1+0x308], R6 ;  /* 0x0003080601007387 */ /* 0x0001e80000100a00 */
[----:B0-----:R-:W3:Y:S04]  /*3de80*/  LDL.LU.64 R6, [R1+0x7110] ;  /* 0x0071100001067983 */ /* 0x001ee80000300a00 */
[----:B------:R-:W3:Y:S04]  /*3de90*/  LDL.LU.64 R4, [R1+0x7108] ;  /* 0x0071080001047983 */ /* 0x000ee80000300a00 */
[----:B------:R-:W2:Y:S04]  /*3dea0*/  LDL.LU.64 R10, [R1+0x7100] ;  /* 0x00710000010a7983 */ /* 0x000ea80000300a00 */
[----:B------:R-:W3:Y:S01]  /*3deb0*/  LDL.LU.64 R8, [R1+0x70f8] ;  /* 0x0070f80001087983 */ /* 0x000ee20000300a00 */
[----:B----4-:R-:W-:-:S15]  /*3dec0*/  HMMA.16816.F32 R24, R16, R12, R24 ;  /* 0x0000000c1018723c */ /* 0x010fde0000001818 */
[----:B------:R-:W-:-:S04]  /*3ded0*/  NOP ;  /* 0x0000000000007918 */ /* 0x000fc80000000000 */
[----:B------:R0:W-:Y:S04]  /*3dee0*/  STL.64 [R1+0x2f0], R24 ;  /* 0x0002f01801007387 */ /* 0x0001e80000100a00 */
[----:B------:R1:W-:Y:S04]  /*3def0*/  STL.64 [R1+0x2f8], R26 ;  /* 0x0002f81a01007387 */ /* 0x0003e80000100a00 */
[----:B0-----:R-:W4:Y:S04]  /*3df00*/  LDL.LU.64 R24, [R1+0x380] ;  /* 0x0003800001187983 */ /* 0x001f280000300a00 */
[----:B-1----:R-:W4:Y:S04]  /*3df10*/  LDL.LU.64 R26, [R1+0x388] ;  /* 0x00038800011a7983 */ /* 0x002f280000300a00 */
[----:B------:R0:W-:Y:S02]  /*3df20*/  STL.64 [R1+0x6fe8], R12 ;  /* 0x006fe80c01007387 */ /* 0x0001e40000100a00 */
[----:B0-----:R-:W-:-:S02]  /*3df30*/  IMAD.MOV.U32 R12, RZ, RZ, R2 ;  /* 0x000000ffff0c7224 */ /* 0x001fc400078e0002 */
[----:B------:R-:W-:Y:S01]  /*3df40*/  IMAD.MOV.U32 R13, RZ, RZ, R3 ;  /* 0x000000ffff0d7224 */ /* 0x000fe200078e0003 */
[----:B------:R-:W2:Y:S04]  /*3df50*/  LDL.LU R2, [R1+0x70f4] ;  /* 0x0070f40001027983 */ /* 0x000ea80000300800 */
[----:B------:R-:W2:Y:S04]  /*3df60*/  LDL.LU R3, [R1+0x70f0] ;  /* 0x0070f00001037983 */ /* 0x000ea80000300800 */
        /* <DEDUP_REMOVED lines=11> */
[----:B------:R-:W4:Y:S04]  /*3e020*/  LDL.LU.64 R4, [R1+0x70d8] ;  /* 0x0070d80001047983 */ /* 0x000f280000300a00 */
[----:B------:R-:W2:Y:S04]  /*3e030*/  LDL.64 R12, [R1+0x20] ;  /* 0x00002000010c7983 */ /* 0x000ea80000100a00 */
[----:B--2---:R0:W-:Y:S02]  /*3e040*/  STL.64 [R1+0x7038], R12 ;  /* 0x0070380c01007387 */ /* 0x0041e40000100a00 */
[----:B0-----:R-:W-:-:S02]  /*3e050*/  IMAD.MOV.U32 R12, RZ, RZ, R23 ;  /* 0x000000ffff0c7224 */ /* 0x001fc400078e0017 */
[----:B------:R-:W-:Y:S01]  /*3e060*/  IMAD.MOV.U32 R13, RZ, RZ, R28 ;  /* 0x000000ffff0d7224 */ /* 0x000fe200078e001c */
[----:B------:R-:W2:Y:S04]  /*3e070*/  LDL.LU R23, [R1+0x70d4] ;  /* 0x0070d40001177983 */ /* 0x000ea80000300800 */
[----:B------:R-:W2:Y:S04]  /*3e080*/  LDL.LU R28, [R1+0x70d0] ;  /* 0x0070d000011c7983 */ /* 0x000ea80000300800 */
[----:B------:R0:W-:Y:S02]  /*3e090*/  STL.64 [R1+0x7048], R12 ;  /* 0x0070480c01007387 */ /* 0x0001e40000100a00 */
[----:B0-----:R-:W-:-:S02]  /*3e0a0*/  IMAD.MOV.U32 R12, RZ, RZ, R11 ;  /* 0x000000ffff0c7224 */ /* 0x001fc400078e000b */
[----:B------:R-:W-:-:S05]  /*3e0b0*/  IMAD.MOV.U32 R13, RZ, RZ, R10 ;  /* 0x000000ffff0d7224 */ /* 0x000fca00078e000a */
[----:B------:R-:W-:Y:S04]  /*3e0c0*/  STL.64 [R1+0x7060], R12 ;  /* 0x0070600c01007387 */ /* 0x000fe80000100a00 */
[----:B------:R0:W-:Y:S04]  /*3e0d0*/  STL.64 [R1+0x6fe0], R8 ;  /* 0x006fe00801007387 */ /* 0x0001e80000100a00 */
[----:B0-----:R-:W3:Y:S04]  /*3e0e0*/  LDL.LU.64 R8, [R1+0x1160] ;  /* 0x0011600001087983 */ /* 0x001ee80000300a00 */
[----:B------:R-:W3:Y:S01]  /*3e0f0*/  LDL.LU.64 R10, [R1+0x1168] ;  /* 0x00116800010a7983 */ /* 0x000ee20000300a00 */
[----:B----4-:R-:W-:Y:S01]  /*3e100*/  HMMA.16816.F32 R24, R16, R4, R24 ;  /* 0x000000041018723c */ /* 0x010fe20000001818 */
[----:B------:R-:W-:-:S02]  /*3e110*/  IMAD.MOV.U32 R12, RZ, RZ, R21 ;  /* 0x000000ffff0c7224 */ /* 0x000fc400078e0015 */
[----:B------:R-:W-:-:S15]  /*3e120*/  IMAD.MOV.U32 R13, RZ, RZ, R20 ;  /* 0x000000ffff0d7224 */ /* 0x000fde00078e0014 */
[----:B------:R-:W-:Y:S01]  /*3e130*/  NOP ;  /* 0x0000000000007918 */ /* 0x000fe20000000000 */
[----:B------:R-:W-:Y:S04]  /*3e140*/  STL.64 [R1+0x2d0], R24 ;  /* 0x0002d01801007387 */ /* 0x000fe80000100a00 */
[----:B------:R-:W-:Y:S04]  /*3e150*/  STL.64 [R1+0x2d8], R26 ;  /* 0x0002d81a01007387 */ /* 0x000fe80000100a00 */
[----:B--2---:R-:W0:Y:S04]  /*3e160*/  LDSM.16.MT88.4 R24, [R28+UR5+0x80] ;  /* 0x000080051c18783b */ /* 0x004e280008004200 */
[----:B---3--:R-:W-:Y:S04]  /*3e170*/  STL.64 [R1+0x70b8], R10 ;  /* 0x0070b80a01007387 */ /* 0x008fe80000100a00 */
[----:B------:R1:W-:Y:S04]  /*3e180*/  STL.64 [R1+0x70b0], R8 ;  /* 0x0070b00801007387 */ /* 0x0003e80000100a00 */
        /* <DEDUP_REMOVED lines=8> */
[----:B------:R1:W-:Y:S02]  /*3e210*/  STL.64 [R1+0x7078], R12 ;  /* 0x0070780c01007387 */ /* 0x0003e40000100a00 */
[----:B-1----:R-:W-:-:S02]  /*3e220*/  IMAD.MOV.U32 R12, RZ, RZ, R29 ;  /* 0x000000ffff0c7224 */ /* 0x002fc400078e001d */
[----:B------:R-:W-:-:S05]  /*3e230*/  IMAD.MOV.U32 R13, RZ, RZ, R15 ;  /* 0x000000ffff0d7224 */ /* 0x000fca00078e000f */
[----:B------:R-:W-:Y:S04]  /*3e240*/  STL.64 [R1+0x7090], R12 ;  /* 0x0070900c01007387 */ /* 0x000fe80000100a00 */
[----:B------:R-:W-:Y:S04]  /*3e250*/  STL.64 [R1+0x6ff0], R4 ;  /* 0x006ff00401007387 */ /* 0x000fe80000100a00 */
[----:B0-----:R-:W-:Y:S04]  /*3e260*/  STL.64 [R1+0x6f80], R26 ;  /* 0x006f801a01007387 */ /* 0x001fe80000100a00 */
[----:B------:R0:W-:Y:S04]  /*3e270*/  STL.64 [R1+0x6f78], R24 ;  /* 0x006f781801007387 */ /* 0x0001e80000100a00 */
[----:B0-----:R-:W3:Y:S01]  /*3e280*/  LDL.64 R24, [R1+0xd0] ;  /* 0x0000d00001187983 */ /* 0x001ee20000100a00 */
[----:B--2---:R-:W-:Y:S03]  /*3e290*/  HMMA.16816.F32 R8, R16, R8, R20 ;  /* 0x000000081008723c */ /* 0x004fe60000001814 */
[----:B---3--:R0:W-:Y:S04]  /*3e2a0*/  STL.64 [R1+0x7040], R24 ;  /* 0x0070401801007387 */ /* 0x0081e80000100a00 */
[----:B0-----:R-:W2:Y:S04]  /*3e2b0*/  LDL.LU.64 R24, [R1+0x1170] ;  /* 0x0011700001187983 */ /* 0x001ea80000300a00 */
[----:B------:R-:W2:Y:S04]  /*3e2c0*/  LDL.LU.64 R26, [R1+0x1178] ;  /* 0x00117800011a7983 */ /* 0x000ea80000300a00 */
[----:B------:R-:W3:Y:S04]  /*3e2d0*/  LDL.LU.64 R22, [R1+0x70c8] ;  /* 0x0070c80001167983 */ /* 0x000ee80000300a00 */
[----:B------:R-:W3:Y:S01]  /*3e2e0*/  LDL.LU.64 R20, [R1+0x70c0] ;  /* 0x0070c00001147983 */ /* 0x000ee20000300a00 */
[----:B------:R-:W-:-:S02]  /*3e2f0*/  IMAD.MOV.U32 R12, RZ, RZ, R14 ;  /* 0x000000ffff0c7224 */ /* 0x000fc400078e000e */
[----:B------:R-:W-:Y:S02]  /*3e300*/  IMAD.MOV.U32 R13, RZ, RZ, R7 ;  /* 0x000000ffff0d7224 */ /* 0x000fe400078e0007 */
[----:B------:R-:W-:Y:S02]  /*3e310*/  IMAD.MOV.U32 R4, RZ, RZ, R6 ;  /* 0x000000ffff047224 */ /* 0x000fe400078e0006 */
[----:B------:R-:W-:Y:S01]  /*3e320*/  IMAD.MOV.U32 R5, RZ, RZ, R3 ;  /* 0x000000ffff057224 */ /* 0x000fe200078e0003 */
[----:B------:R-:W-:Y:S04]  /*3e330*/  STL.64 [R1+0x9e0], R8 ;  /* 0x0009e00801007387 */ /* 0x000fe80000100a00 */
[----:B------:R0:W-:Y:S04]  /*3e340*/  STL.64 [R1+0x9e8], R10 ;  /* 0x0009e80a01007387 */ /* 0x0001e80000100a00 */
[----:B0-----:R-:W4:Y:S04]  /*3e350*/  LDL.LU.64 R10, [R1+0x70b8] ;  /* 0x0070b800010a7983 */ /* 0x001f280000300a00 */
[----:B------:R-:W4:Y:S01]  /*3e360*/  LDL.LU.64 R8, [R1+0x70b0] ;  /* 0x0070b00001087983 */ /* 0x000f220000300a00 */
[C---:B--2---:R-:W-:Y:S08]  /*3e370*/  HMMA.16816.F32 R24, R16.reuse, R4, R24 ;  /* 0x000000041018723c */ /* 0x044ff00000001818 */
[----:B---3--:R-:W-:Y:S01]  /*3e380*/  HMMA.16816.F32 R12, R16, R12, R20 ;  /* 0x0000000c100c723c */ /* 0x008fe20000001814 */
[----:B------:R-:W4:-:S15]  /*3e390*/  LDL.LU.64 R20, [R1+0x70a8] ;  /* 0x0070a80001147983 */ /* 0x000f1e0000300a00 */
[----:B------:R-:W-:-:S03]  /*3e3a0*/  NOP ;  /* 0x0000000000007918 */ /* 0x000fc60000000000 */
[----:B------:R-:W-:Y:S04]  /*3e3b0*/  STL.64 [R1+0x9d0], R12 ;  /* 0x0009d00c01007387 */ /* 0x000fe80000100a00 */
[----:B------:R-:W-:Y:S04]  /*3e3c0*/  STL.64 [R1+0x9d8], R14 ;  /* 0x0009d80e01007387 */ /* 0x000fe80000100a00 */
[----:B------:R0:W-:Y:S04]  /*3e3d0*/  STL.64 [R1+0x9c0], R24 ;  /* 0x0009c01801007387 */ /* 0x0001e80000100a00 */
[----:B------:R1:W-:Y:S04]  /*3e3e0*/  STL.64 [R1+0x9c8], R26 ;  /* 0x0009c81a01007387 */ /* 0x0003e80000100a00 */
[----:B0-----:R-:W2:Y:S04]  /*3e3f0*/  LDL.LU.64 R24, [R1+0x1110] ;  /* 0x0011100001187983 */ /* 0x001ea80000300a00 */
[----:B-1----:R-:W3:Y:S01]  /*3e400*/  LDL.LU.64 R26, [R1+0x1118] ;  /* 0x00111800011a7983 */ /* 0x002ee20000300a00 */
[----:B----4-:R-:W-:-:S15]  /*3e410*/  HMMA.16816.F32 R4, R16, R20, R8 ;  /* 0x000000141004723c */ /* 0x010fde0000001808 */
[----:B------:R-:W-:-:S04]  /*3e420*/  NOP ;  /* 0x0000000000007918 */ /* 0x000fc80000000000 */
[----:B------:R-:W-:Y:S04]  /*3e430*/  STL.64 [R1+0x9b0], R4 ;  /* 0x0009b00401007387 */ /* 0x000fe80000100a00 */
[----:B------:R-:W-:Y:S04]  /*3e440*/  STL.64 [R1+0x9b8], R6 ;  /* 0x0009b80601007387 */ /* 0x000fe80000100a00 */
        /* <DEDUP_REMOVED lines=15> */
[----:B------:R-:W2:Y:S04]  /*3e540*/  LDL.LU.64 R26, [R1+0x1158] ;  /* 0x00115800011a7983 */ /* 0x000ea80000300a00 */
[----:B------:R-:W3:Y:S04]  /*3e550*/  LDL.LU.64 R20, [R1+0x370] ;  /* 0x0003700001147983 */ /* 0x000ee80000300a00 */
[----:B------:R-:W3:Y:S04]  /*3e560*/  LDL.LU.64 R22, [R1+0x378] ;  /* 0x0003780001167983 */ /* 0x000ee80000300a00 */
[----:B------:R-:W4:Y:S04]  /*3e570*/  LDL.LU.64 R4, [R1+0x1b30] ;  /* 0x001b300001047983 */ /* 0x000f280000300a00 */
[----:B------:R-:W2:Y:S01]  /*3e580*/  LDL.LU.64 R6, [R1+0x1b38] ;  /* 0x001b380001067983 */ /* 0x000ea20000300a00 */
[----:B------:R-:W-:-:S02]  /*3e590*/  IMAD.MOV.U32 R12, RZ, RZ, R2 ;  /* 0x000000ffff0c7224 */ /* 0x000fc400078e0002 */
[----:B------:R-:W-:Y:S01]  /*3e5a0*/  IMAD.MOV.U32 R13, RZ, RZ, R0 ;  /* 0x000000ffff0d7224 */ /* 0x000fe200078e0000 */
        /* <DEDUP_REMOVED lines=41> */
[----:B------:R-:W3:Y:S04]  /*3e840*/  LDL.LU.64 R22, [R1+0x7030] ;  /* 0x0070300001167983 */ /* 0x000ee80000300a00 */
[----:B------:R-:W3:-:S12]  /*3e850*/  LDL.LU.64 R20, [R1+0x7028] ;  /* 0x0070280001147983 */ /* 0x000ed80000300a00 */
[----:B------:R0:W-:Y:S04]  /*3e860*/  STL.64 [R1+0x2c0], R16 ;  /* 0x0002c01001007387 */ /* 0x0001e80000100a00 */
[----:B------:R1:W-:Y:S04]  /*3e870*/  STL.64 [R1+0x2c8], R18 ;  /* 0x0002c81201007387 */ /* 0x0003e80000100a00 */
[----:B0-----:R-:W4:Y:S04]  /*3e880*/  LDL.LU.64 R16, [R1+0x8d0] ;  /* 0x0008d00001107983 */ /* 0x001f280000300a00 */
[----:B-1----:R-:W4:Y:S04]  /*3e890*/  LDL.LU.64 R18, [R1+0x8d8] ;  /* 0x0008d80001127983 */ /* 0x002f280000300a00 */
[----:B------:R0:W-:Y:S01]  /*3e8a0*/  STL.64 [R1+0x6f90], R24 ;  /* 0x006f901801007387 */ /* 0x0001e20000100a00 */
[----:B--2---:R-:W-:-:S02]  /*3e8b0*/  IMAD.MOV.U32 R2, RZ, RZ, R12 ;  /* 0x000000ffff027224 */ /* 0x004fc400078e000c */
[----:B------:R-:W-:Y:S01]  /*3e8c0*/  IMAD.MOV.U32 R0, RZ, RZ, R13 ;  /* 0x000000ffff007224 */ /* 0x000fe200078e000d */
[----:B0-----:R-:W2:Y:S04]  /*3e8d0*/  LDL.LU.64 R24, [R1+0x1930] ;  /* 0x0019300001187983 */ /* 0x001ea80000300a00 */
[----:B------:R-:W2:Y:S01]  /*3e8e0*/  LDL.LU.64 R26, [R1+0x1938] ;  /* 0x00193800011a7983 */ /* 0x000ea20000300a00 */
[----:B---3--:R-:W-:-:S15]  /*3e8f0*/  HMMA.16816.F32 R4, R20, R12, R4 ;  /* 0x0000000c1404723c */ /* 0x008fde0000001804 */
[----:B------:R-:W-:-:S04]  /*3e900*/  NOP ;  /* 0x0000000000007918 */ /* 0x000fc80000000000 */
[----:B------:R-:W-:Y:S04]  /*3e910*/  STL.64 [R1+0x840], R4 ;  /* 0x0008400401007387 */ /* 0x000fe80000100a00 */
[----:B------:R0:W-:Y:S04]  /*3e920*/  STL.64 [R1+0x848], R6 ;  /* 0x0008480601007387 */ /* 0x0001e80000100a00 */
[----:B0-----:R-:W3:Y:S04]  /*3e930*/  LDL.LU.64 R6, [R1+0x7020] ;  /* 0x0070200001067983 */ /* 0x001ee80000300a00 */
[----:B------:R-:W3:Y:S04]  /*3e940*/  LDL.LU.64 R4, [R1+0x7018] ;  /* 0x0070180001047983 */ /* 0x000ee80000300a00 */
[----:B------:R-:W3:Y:S02]  /*3e950*/  LDL.LU.64 R12, [R1+0x7010] ;  /* 0x00701000010c7983 */ /* 0x000ee40000300a00 */
[----:B---3--:R-:W-:Y:S02]  /*3e960*/  HMMA.16816.F32 R12, R20, R12, R4 ;  /* 0x0000000c140c723c */ /* 0x008fe40000001804 */
[----:B------:R-:W3:Y:S04]  /*3e970*/  LDL.LU.64 R6, [R1+0x7008] ;  /* 0x0070080001067983 */ /* 0x000ee80000300a00 */
[----:B------:R-:W3:-:S13]  /*3e980*/  LDL.LU.64 R4, [R1+0x7000] ;  /* 0x0070000001047983 */ /* 0x000eda0000300a00 */
[----:B------:R0:W-:Y:S04]  /*3e990*/  STL.64 [R1+0x830], R12 ;  /* 0x0008300c01007387 */ /* 0x0001e80000100a00 */
[----:B------:R3:W-:Y:S04]  /*3e9a0*/  STL.64 [R1+0x838], R14 ;  /* 0x0008380e01007387 */ /* 0x0007e80000100a00 */
[----:B0-----:R-:W3:Y:S02]  /*3e9b0*/  LDL.LU.64 R12, [R1+0x6ff8] ;  /* 0x006ff800010c7983 */ /* 0x001ee40000300a00 */
[----:B---3--:R-:W-:Y:S02]  /*3e9c0*/  HMMA.16816.F32 R12, R20, R12, R4 ;  /* 0x0000000c140c723c */ /* 0x008fe40000001804 */
[----:B------:R-:W3:-:S15]  /*3e9d0*/  LDL.LU.64 R4, [R1+0x6ff0] ;  /* 0x006ff00001047983 */ /* 0x000ede0000300a00 */
[----:B------:R-:W-:Y:S02]  /*3e9e0*/  NOP ;  /* 0x0000000000007918 */ /* 0x000fe40000000000 */
[----:B------:R0:W-:Y:S04]  /*3e9f0*/  STL.64 [R1+0x820], R12 ;  /* 0x0008200c01007387 */ /* 0x0001e80000100a00 */
[----:B------:R-:W-:Y:S04]  /*3ea00*/  STL.64 [R1+0x828], R14 ;  /* 0x0008280e01007387 */ /* 0x000fe80000100a00 */
[----:B0-----:R-:W4:Y:S02]  /*3ea10*/  LDL.LU.64 R12, [R1+0x6fe8] ;  /* 0x006fe800010c7983 */ /* 0x001f240000300a00 */
[----:B----4-:R-:W-:-:S15]  /*3ea20*/  HMMA.16816.F32 R8, R20, R12, R8 ;  /* 0x0000000c1408723c */ /* 0x010fde0000001808 */
[----:B------:R-:W-:-:S04]  /*3ea30*/  NOP ;  /* 0x0000000000007918 */ /* 0x000fc80000000000 */
[----:B------:R0:W-:Y:S04]  /*3ea40*/  STL.64 [R1+0x810], R8 ;  /* 0x0008100801007387 */ /* 0x0001e80000100a00 */
[----:B------:R-:W-:Y:S04]  /*3ea50*/  STL.64 [R1+0x818], R10 ;  /* 0x0008180a01007387 */ /* 0x000fe80000100a00 */
[----:B0-----:R-:W2:Y:S01]  /*3ea60*/  LDL.LU.64 R8, [R1+0x6fe0] ;  /* 0x006fe00001087983 */ /* 0x001ea20000300a00 */
[C---:B---3--:R-:W-:Y:S03]  /*3ea70*/  HMMA.16816.F32 R16, R20.reuse, R4, R16 ;  /* 0x000000041410723c */ /* 0x048fe60000001810 */
[----:B------:R0:W-:Y:S04]  /*3ea80*/  STL.64 [R1+0x6fd8], R12 ;  /* 0x006fd80c01007387 */ /* 0x0001e80000100a00 */
[----:B0-----:R-:W3:Y:S01]  /*3ea90*/  LDL.LU.64 R12, [R1+0x17c0] ;  /* 0x0017c000010c7983 */ /* 0x001ee20000300a00 */
[----:B--2---:R-:W-:-:S15]  /*3eaa0*/  HMMA.16816.F32 R24, R20, R8, R24 ;  /* 0x000000081418723c */ /* 0x004fde0000001818 */
[----:B------:R-:W-:-:S04]  /*3eab0*/  NOP ;  /* 0x0000000000007918 */ /* 0x000fc80000000000 */
[----:B------:R0:W-:Y:S04]  /*3eac0*/  STL.64 [R1+0x800], R24 ;  /* 0x0008001801007387 */ /* 0x0001e80000100a00 */
[----:B------:R-:W-:Y:S04]  /*3ead0*/  STL.64 [R1+0x808], R26 ;  /* 0x0008081a01007387 */ /* 0x000fe80000100a00 */
[----:B------:R-:W3:Y:S04]  /*3eae0*/  LDL.LU.64 R14, [R1+0x17c8] ;  /* 0x0017c800010e7983 */ /* 0x000ee80000300a00 */
[----:B------:R-:W-:Y:S04]  /*3eaf0*/  STL.64 [R1+0x7f0], R16 ;  /* 0x0007f01001007387 */ /* 0x000fe80000100a00 */
[----:B------:R-:W-:Y:S04]  /*3eb00*/  STL.64 [R1+0x7f8], R18 ;  /* 0x0007f81201007387 */ /* 0x000fe80000100a00 */
[----:B------:R-:W1:Y:S04]  /*3eb10*/  LDSM.16.MT88.4 R16, [R28+UR5+0x100] ;  /* 0x000100051c10783b */ /* 0x000e680008004200 */
[----:B0-----:R-:W2:Y:S04]  /*3eb20*/  LDL.64 R24, [R1+0xf0] ;  /* 0x0000f00001187983 */ /* 0x001ea80000100a00 */
[----:B--2---:R0:W-:Y:S04]  /*3eb30*/  STL.64 [R1+0x6f98], R24 ;  /* 0x006f981801007387 */ /* 0x0041e80000100a00 */
        /* <DEDUP_REMOVED lines=8> */
[----:B0-----:R-:W3:Y:S04]  /*3ebc0*/  LDL.64 R24, [R1+0x30] ;  /* 0x0000300001187983 */ /* 0x001ee80000100a00 */
[----:B------:R-:W-:Y:S04]  /*3ebd0*/  STL [R1+0x6f10], R4 ;  /* 0x006f100401007387 */ /* 0x000fe80000100800 */
[----:B------:R0:W-:Y:S04]  /*3ebe0*/  STL [R1+0x6f0c], R5 ;  /* 0x006f0c0501007387 */ /* 0x0001e80000100800 */
[----:B0-----:R-:W2:Y:S04]  /*3ebf0*/  LDL.64 R4, [R1+0x150] ;  /* 0x0001500001047983 */ /* 0x001ea80000100a00 */
[----:B------:R-:W-:Y:S04]  /*3ec00*/  STL [R1+0x6efc], R28 ;  /* 0x006efc1c01007387 */ /* 0x000fe80000100800 */
[----:B-1----:R-:W-:Y:S04]  /*3ec10*/  STL.64 [R1+0x6e40], R18 ;  /* 0x006e401201007387 */ /* 0x002fe80000100a00 */
        /* <DEDUP_REMOVED lines=9> */
[----:B------:R-:W4:Y:S04]  /*3ecb0*/  LDL.LU.64 R24, [R1+0x17a0] ;  /* 0x0017a00001187983 */ /* 0x000f280000300a00 */
[----:B------:R-:W4:Y:S04]  /*3ecc0*/  LDL.LU.64 R26, [R1+0x17a8] ;  /* 0x0017a800011a7983 */ /* 0x000f280000300a00 */
[----:B------:R-:W-:Y:S04]  /*3ecd0*/  STL [R1+0x6f04], R14 ;  /* 0x006f040e01007387 */ /* 0x000fe80000100800 */
[----:B------:R-:W-:Y:S04]  /*3ece0*/  STL [R1+0x6f00], R15 ;  /* 0x006f000f01007387 */ /* 0x000fe80000100800 */
[----:B---3--:R0:W-:Y:S04]  /*3ecf0*/  STL.64 [R1+0x6fa0], R12 ;  /* 0x006fa00c01007387 */ /* 0x0081e80000100a00 */
[----:B0-----:R-:W3:Y:S04]  /*3ed00*/  LDL.LU.64 R12, [R1+0x17b0] ;  /* 0x0017b000010c7983 */ /* 0x001ee80000300a00 */
[----:B------:R-:W3:Y:S01]  /*3ed10*/  LDL.LU.64 R14, [R1+0x17b8] ;  /* 0x0017b800010e7983 */ /* 0x000ee20000300a00 */
[----:B--2---:R-:W-:-:S02]  /*3ed20*/  IMAD.MOV.U32 R11, RZ, RZ, R4 ;  /* 0x000000ffff0b7224 */ /* 0x004fc400078e0004 */
[----:B------:R-:W-:Y:S01]  /*3ed30*/  IMAD.MOV.U32 R10, RZ, RZ, R5 ;  /* 0x000000ffff0a7224 */ /* 0x000fe200078e0005 */
[----:B---3--:R-:W-:-:S15]  /*3ed40*/  HMMA.16816.F32 R12, R20, R4, R12 ;  /* 0x00000004140c723c */ /* 0x008fde000000180c */
[----:B------:R-:W-:-:S04]  /*3ed50*/  NOP ;  /* 0x0000000000007918 */ /* 0x000fc80000000000 */
[----:B------:R0:W-:Y:S04]  /*3ed60*/  STL.64 [R1+0xfc0], R12 ;  /* 0x000fc00c01007387 */ /* 0x0001e80000100a00 */
[----:B------:R1:W-:Y:S04]  /*3ed70*/  STL.64 [R1+0xfc8], R14 ;  /* 0x000fc80e01007387 */ /* 0x0003e80000100a00 */
[----:B------:R-:W2:Y:S04]  /*3ed80*/  LDL.LU.64 R4, [R1+0x1780] ;  /* 0x0017800001047983 */ /* 0x000ea80000300a00 */
[----:B------:R-:W2:Y:S04]  /*3ed90*/  LDL.LU.64 R6, [R1+0x1788] ;  /* 0x0017880001067983 */ /* 0x000ea80000300a00 */
[----:B0-----:R-:W3:Y:S04]  /*3eda0*/  LDL.LU.64 R12, [R1+0x1760] ;  /* 0x00176000010c7983 */ /* 0x001ee80000300a00 */
[----:B-1----:R-:W2:Y:S01]  /*3edb0*/  LDL.LU.64 R14, [R1+0x1768] ;  /* 0x00176800010e7983 */ /* 0x002ea20000300a00 */
[C---:B----4-:R-:W-:Y:S03]  /*3edc0*/  HMMA.16816.F32 R24, R20.reuse, R16, R24 ;  /* 0x000000101418723c */ /* 0x050fe60000001818 */
[----:B--2---:R-:W-:Y:S04]  /*3edd0*/  STL.64 [R1+0x6fb8], R14 ;  /* 0x006fb80e01007387 */ /* 0x004fe80000100a00 */
[----:B---3--:R0:W-:Y:S04]  /*3ede0*/  STL.64 [R1+0x6fb0], R12 ;  /* 0x006fb00c01007387 */ /* 0x0081e80000100a00 */
[----:B0-----:R-:W2:Y:S04]  /*3edf0*/  LDL.LU.64 R12, [R1+0x1770] ;  /* 0x00177000010c7983 */ /* 0x001ea80000300a00 */
[----:B------:R-:W2:Y:S04]  /*3ee00*/  LDL.LU.64 R14, [R1+0x1778] ;  /* 0x00177800010e7983 */ /* 0x000ea80000300a00 */
[----:B------:R-:W-:Y:S04]  /*3ee10*/  STL [R1+0x6f08], R11 ;  /* 0x006f080b01007387 */ /* 0x000fe80000100800 */
[----:B------:R0:W-:Y:S04]  /*3ee20*/  STL.64 [R1+0xfb0], R24 ;  /* 0x000fb01801007387 */ /* 0x0001e80000100a00 */
[----:B------:R-:W-:Y:S04]  /*3ee30*/  STL.64 [R1+0xfb8], R26 ;  /* 0x000fb81a01007387 */ /* 0x000fe80000100a00 */
[----:B0-----:R-:W3:Y:S04]  /*3ee40*/  LDL.LU.64 R24, [R1+0x6fd0] ;  /* 0x006fd00001187983 */ /* 0x001ee80000300a00 */
[----:B------:R0:W-:Y:S04]  /*3ee50*/  STL.64 [R1+0x6ec8], R16 ;  /* 0x006ec81001007387 */ /* 0x0001e80000100a00 */
[----:B0-----:R-:W3:Y:S04]  /*3ee60*/  LDL.LU.64 R16, [R1+0x1790] ;  /* 0x0017900001107983 */ /* 0x001ee80000300a00 */
[----:B------:R-:W3:Y:S02]  /*3ee70*/  LDL.LU.64 R18, [R1+0x1798] ;  /* 0x0017980001127983 */ /* 0x000ee40000300a00 */
[----:B---3--:R-:W-:-:S15]  /*3ee80*/  HMMA.16816.F32 R16, R20, R24, R16 ;  /* 0x000000181410723c */ /* 0x008fde0000001810 */
[----:B------:R-:W-:-:S04]  /*3ee90*/  NOP ;  /* 0x0000000000007918 */ /* 0x000fc80000000000 */
[----:B------:R-:W-:Y:S04]  /*3eea0*/  STL.64 [R1+0xfa0], R16 ;  /* 0x000fa01001007387 */ /* 0x000fe80000100a00 */
[----:B------:R0:W-:Y:S02]  /*3eeb0*/  STL.64 [R1+0xfa8], R18 ;  /* 0x000fa81201007387 */ /* 0x0001e40000100a00 */
[----:B0-----:R-:W-:Y:S02]  /*3eec0*/  IMAD.MOV.U32 R19, RZ, RZ, R24 ;  /* 0x000000ffff137224 */ /* 0x001fe400078e0018 */
[----:B------:R-:W-:Y:S02]  /*3eed0*/  IMAD.MOV.U32 R18, RZ, RZ, R25 ;  /* 0x000000ffff127224 */ /* 0x000fe400078e0019 */
[----:B------:R-:W3:Y:S04]  /*3eee0*/  LDL.LU.64 R24, [R1+0x6fc8] ;  /* 0x006fc80001187983 */ /* 0x000ee80000300a00 */
[----:B------:R0:W-:Y:S04]  /*3eef0*/  STL.64 [R1+0x6f48], R18 ;  /* 0x006f481201007387 */ /* 0x0001e80000100a00 */
[----:B------:R-:W4:Y:S04]  /*3ef00*/  LDL.LU.64 R16, [R1+0x1750] ;  /* 0x0017500001107983 */ /* 0x000f280000300a00 */
[----:B0-----:R-:W4:Y:S01]  /*3ef10*/  LDL.LU.64 R18, [R1+0x1758] ;  /* 0x0017580001127983 */ /* 0x001f220000300a00 */
[----:B---3--:R-:W-:-:S15]  /*3ef20*/  HMMA.16816.F32 R4, R20, R24, R4 ;  /* 0x000000181404723c */ /* 0x008fde0000001804 */
[----:B------:R-:W-:-:S04]  /*3ef30*/  NOP ;  /* 0x0000000000007918 */ /* 0x000fc80000000000 */
[----:B------:R-:W-:Y:S04]  /*3ef40*/  STL.64 [R1+0xf90], R4 ;  /* 0x000f900401007387 */ /* 0x000fe80000100a00 */
[----:B------:R0:W-:Y:S02]  /*3ef50*/  STL.64 [R1+0xf98], R6 ;  /* 0x000f980601007387 */ /* 0x0001e40000100a00 */
[----:B0-----:R-:W-:Y:S02]  /*3ef60*/  IMAD.MOV.U32 R7, RZ, RZ, R24 ;  /* 0x000000ffff077224 */ /* 0x001fe400078e0018 */
[----:B------:R-:W-:Y:S02]  /*3ef70*/  IMAD.MOV.U32 R6, RZ, RZ, R25 ;  /* 0x000000ffff067224 */ /* 0x000fe400078e0019 */
[----:B------:R-:W2:Y:S02]  /*3ef80*/  LDL.LU.64 R24, [R1+0x6fc0] ;  /* 0x006fc00001187983 */ /* 0x000ea40000300a00 */
[----:B--2---:R-:W-:Y:S01]  /*3ef90*/  HMMA.16816.F32 R12, R20, R24, R12 ;  /* 0x00000018140c723c */ /* 0x004fe2000000180c */
[----:B------:R-:W-:-:S02]  /*3efa0*/  IMAD.MOV.U32 R3, RZ, RZ, R24 ;  /* 0x000000ffff037224 */ /* 0x000fc400078e0018 */
[----:B------:R-:W-:-:S15]  /*3efb0*/  IMAD.MOV.U32 R29, RZ, RZ, R25 ;  /* 0x000000ffff1d7224 */ /* 0x000fde00078e0019 */
[----:B------:R-:W-:Y:S01]  /*3efc0*/  NOP ;  /* 0x0000000000007918 */ /* 0x000fe20000000000 */
[----:B------:R-:W-:Y:S04]  /*3efd0*/  STL.64 [R1+0xf80], R12 ;  /* 0x000f800c01007387 */ /* 0x000fe80000100a00 */
[----:B------:R0:W-:Y:S04]  /*3efe0*/  STL.64 [R1+0xf88], R14 ;  /* 0x000f880e01007387 */ /* 0x0001e80000100a00 */
[----:B0-----:R-:W2:Y:S04]  /*3eff0*/  LDL.LU.64 R14, [R1+0x6fb8] ;  /* 0x006fb800010e7983 */ /* 0x001ea80000300a00 */
[----:B------:R-:W2:Y:S04]  /*3f000*/  LDL.LU.64 R12, [R1+0x6fb0] ;  /* 0x006fb000010c7983 */ /* 0x000ea80000300a00 */
[----:B------:R-:W2:Y:S02]  /*3f010*/  LDL.LU.64 R24, [R1+0x6fa8] ;  /* 0x006fa80001187983 */ /* 0x000ea40000300a00 */
[----:B--2---:R-:W-:Y:S01]  /*3f020*/  HMMA.16816.F32 R12, R20, R24, R12 ;  /* 0x00000018140c723c */ /* 0x004fe2000000180c */
[----:B------:R-:W-:-:S15]  /*3f030*/  IMAD.MOV.U32 R28, RZ, RZ, R25 ;  /* 0x000000ffff1c7224 */ /* 0x000fde00078e0019 */
[----:B------:R-:W-:-:S03]  /*3f040*/  NOP ;  /* 0x0000000000007918 */ /* 0x000fc60000000000 */
[----:B------:R0:W-:Y:S04]  /*3f050*/  STL.64 [R1+0xf70], R12 ;  /* 0x000f700c01007387 */ /* 0x0001e80000100a00 */
[----:B------:R1:W-:Y:S04]  /*3f060*/  STL.64 [R1+0xf78], R14 ;  /* 0x000f780e01007387 */ /* 0x0003e80000100a00 */
[----:B0-----:R-:W2:Y:S01]  /*3f070*/  LDL.LU.64 R12, [R1+0x6fa0] ;  /* 0x006fa000010c7983 */ /* 0x001ea20000300a00 */
[----:B-1----:R-:W-:-:S03]  /*3f080*/  IMAD.MOV.U32 R15, RZ, RZ, R24 ;  /* 0x000000ffff0f7224 */ /* 0x002fc600078e0018 */
[----:B------:R-:W4:Y:S02]  /*3f090*/  LDL.LU.64 R24, [R1+0x6f98] ;  /* 0x006f980001187983 */ /* 0x000f240000300a00 */
[----:B----4-:R-:W-:Y:S01]  /*3f0a0*/  HMMA.16816.F32 R16, R20, R24, R16 ;  /* 0x000000181410723c */ /* 0x010fe20000001810 */
[----:B------:R-:W-:Y:S02]  /*3f0b0*/  IMAD.MOV.U32 R11, RZ, RZ, R24 ;  /* 0x000000ffff0b7224 */ /* 0x000fe400078e0018 */
[----:B------:R-:W-:-:S15]  /*3f0c0*/  IMAD.MOV.U32 R14, RZ, RZ, R25 ;  /* 0x000000ffff0e7224 */ /* 0x000fde00078e0019 */
[----:B------:R-:W-:Y:S01]  /*3f0d0*/  NOP ;  /* 0x0000000000007918 */ /* 0x000fe20000000000 */
[----:B------:R0:W-:Y:S04]  /*3f0e0*/  STL.64 [R1+0xf60], R16 ;  /* 0x000f601001007387 */ /* 0x0001e80000100a00 */
[----:B------:R1:W-:Y:S04]  /*3f0f0*/  STL.64 [R1+0xf68], R18 ;  /* 0x000f681201007387 */ /* 0x0003e80000100a00 */
[----:B------:R-:W3:Y:S04]  /*3f100*/  LDL.LU.64 R24, [R1+0x1740] ;  /* 0x0017400001187983 */ /* 0x000ee80000300a00 */
[----:B------:R-:W3:Y:S04]  /*3f110*/  LDL.LU.64 R26, [R1+0x1748] ;  /* 0x00174800011a7983 */ /* 0x000ee80000300a00 */
[----:B0-----:R-:W4:Y:S04]  /*3f120*/  LDL.LU.64 R16, [R1+0x1b10] ;  /* 0x001b100001107983 */ /* 0x001f280000300a00 */
[----:B-1----:R-:W2:Y:S04]  /*3f130*/  LDL.LU.64 R18, [R1+0x1b18] ;  /* 0x001b180001127983 */ /* 0x002ea80000300a00 */
[----:B--2---:R-:W-:Y:S04]  /*3f140*/  STL.64 [R1+0x6f58], R18 ;  /* 0x006f581201007387 */ /* 0x004fe80000100a00 */
[----:B----4-:R0:W-:Y:S04]  /*3f150*/  STL.64 [R1+0x6f50], R16 ;  /* 0x006f501001007387 */ /* 0x0101e80000100a00 */
[----:B0-----:R-:W2:Y:S04]  /*3f160*/  LDL.LU.64 R16, [R1+0x1c10] ;  /* 0x001c100001107983 */ /* 0x001ea80000300a00 */
[----:B------:R-:W4:Y:S04]  /*3f170*/  LDL.LU.64 R18, [R1+0x1c18] ;  /* 0x001c180001127983 */ /* 0x000f280000300a00 */
[----:B----4-:R-:W-:Y:S04]  /*3f180*/  STL.64 [R1+0x6f68], R18 ;  /* 0x006f681201007387 */ /* 0x010fe80000100a00 */
[----:B--2---:R0:W-:Y:S02]  /*3f190*/  STL.64 [R1+0x6f60], R16 ;  /* 0x006f601001007387 */ /* 0x0041e40000100a00 */
[----:B0-----:R-:W-:-:S02]  /*3f1a0*/  IMAD.MOV.U32 R16, RZ, RZ, R2 ;  /* 0x000000ffff107224 */ /* 0x001fc400078e0002 */
[----:B------:R-:W-:-:S05]  /*3f1b0*/  IMAD.MOV.U32 R17, RZ, RZ, R0 ;  /* 0x000000ffff117224 */ /* 0x000fca00078e0000 */
[----:B------:R0:W-:Y:S04]  /*3f1c0*/  STL.64 [R1+0x6f88], R16 ;  /* 0x006f881001007387 */ /* 0x0001e80000100a00 */
[----:B0-----:R-:W2:Y:S04]  /*3f1d0*/  LDL.LU.64 R16, [R1+0x8c0] ;  /* 0x0008c00001107983 */ /* 0x001ea80000300a00 */
[----:B------:R-:W2:Y:S04]  /*3f1e0*/  LDL.LU.64 R18, [R1+0x8c8] ;  /* 0x0008c80001127983 */ /* 0x000ea80000300a00 */
[----:B------:R-:W-:Y:S04]  /*3f1f0*/  STL.64 [R1+0x6f40], R14 ;  /* 0x006f400e01007387 */ /* 0x000fe80000100a00 */
[----:B------:R0:W-:Y:S04]  /*3f200*/  STL.64 [R1+0x6f38], R12 ;  /* 0x006f380c01007387 */ /* 0x0001e80000100a00 */
[----:B0-----:R-:W4:Y:S04]  /*3f210*/  LDL.64 R12, [R1] ;  /* 0x00000000010c7983 */ /* 0x001f280000100a00 */
[----:B----4-:R0:W-:Y:S04]  /*3f220*/  STL.64 [R1+0x6f70], R12 ;  /* 0x006f700c01007387 */ /* 0x0101e80000100a00 */
[----:B0-----:R-:W4:Y:S04]  /*3f230*/  LDL.LU.64 R12, [R1+0x1d10] ;  /* 0x001d1000010c7983 */ /* 0x001f280000300a00 */
[----:B------:R-:W4:Y:S04]  /*3f240*/  LDL.LU.64 R14, [R1+0x1d18] ;  /* 0x001d1800010e7983 */ /* 0x000f280000300a00 */
[----:B------:R-:W-:Y:S04]  /*3f250*/  STL.64 [R1+0x6f30], R10 ;  /* 0x006f300a01007387 */ /* 0x000fe80000100a00 */
[----:B------:R0:W-:Y:S04]  /*3f260*/  STL.64 [R1+0x6f28], R8 ;  /* 0x006f280801007387 */ /* 0x0001e80000100a00 */
[----:B0-----:R-:W3:Y:S02]  /*3f270*/  LDL.64 R8, [R1+0xe0] ;  /* 0x0000e00001087983 */ /* 0x001ee40000100a00 */
[----:B---3--:R-:W-:-:S15]  /*3f280*/  HMMA.16816.F32 R24, R20, R8, R24 ;  /* 0x000000081418723c */ /* 0x008fde0000001818 */
[----:B------:R-:W-:-:S04]  /*3f290*/  NOP ;  /* 0x0000000000007918 */ /* 0x000fc80000000000 */
[----:B------:R0:W-:Y:S04]  /*3f2a0*/  STL.64 [R1+0xf50], R24 ;  /* 0x000f501801007387 */ /* 0x0001e80000100a00 */
[----:B------:R-:W-:Y:S04]  /*3f2b0*/  STL.64 [R1+0xf58], R26 ;  /* 0x000f581a01007387 */ /* 0x000fe80000100a00 */
[----:B0-----:R-:W2:Y:S01]  /*3f2c0*/  LDL.LU.64 R24, [R1+0x6f90] ;  /* 0x006f900001187983 */ /* 0x001ea20000300a00 */
[----:B------:R-:W-:Y:S02]  /*3f2d0*/  IMAD.MOV.U32 R4, RZ, RZ, R8 ;  /* 0x000000ffff047224 */ /* 0x000fe400078e0008 */
[----:B------:R-:W-:-:S02]  /*3f2e0*/  IMAD.MOV.U32 R5, RZ, RZ, R9 ;  /* 0x000000ffff057224 */ /* 0x000fc400078e0009 */
[----:B------:R-:W3:Y:S04]  /*3f2f0*/  LDL.LU.64 R8, [R1+0x1a10] ;  /* 0x001a100001087983 */ /* 0x000ee80000300a00 */
[----:B------:R-:W3:Y:S04]  /*3f300*/  LDL.LU.64 R10, [R1+0x1a18] ;  /* 0x001a1800010a7983 */ /* 0x000ee80000300a00 */
[----:B------:R-:W-:Y:S04]  /*3f310*/  STL.64 [R1+0x6f20], R6 ;  /* 0x006f200601007387 */ /* 0x000fe80000100a00 */
[----:B------:R0:W-:Y:S04]  /*3f320*/  STL.64 [R1+0x6f18], R4 ;  /* 0x006f180401007387 */ /* 0x0001e80000100a00 */
[----:B0-----:R-:W3:Y:S04]  /*3f330*/  LDL.LU.64 R4, [R1+0x1910] ;  /* 0x0019100001047983 */ /* 0x001ee80000300a00 */
[----:B------:R-:W3:Y:S01]  /*3f340*/  LDL.LU.64 R6, [R1+0x1918] ;  /* 0x0019180001067983 */ /* 0x000ee20000300a00 */
[----:B--2---:R-:W-:Y:S03]  /*3f350*/  HMMA.16816.F32 R20, R20, R24, R16 ;  /* 0x000000181414723c */ /* 0x004fe60000001810 */
[----:B------:R-:W4:Y:S01]  /*3f360*/  LDL.LU.64 R16, [R1+0x6f88] ;  /* 0x006f880001107983 */ /* 0x000f220000300a00 */
[----:B------:R-:W-:-:S02]  /*3f370*/  IMAD.MOV.U32 R2, RZ, RZ, R24 ;  /* 0x000000ffff027224 */ /* 0x000fc400078e0018 */
[----:B------:R-:W-:-:S13]  /*3f380*/  IMAD.MOV.U32 R0, RZ, RZ, R25 ;  /* 0x000000ffff007224 */ /* 0x000fda00078e0019 */
[----:B------:R0:W-:Y:S04]  /*3f390*/  STL.64 [R1+0x7e0], R20 ;  /* 0x0007e01401007387 */ /* 0x0001e80000100a00 */
[----:B------:R-:W-:Y:S04]  /*3f3a0*/  STL.64 [R1+0x7e8], R22 ;  /* 0x0007e81601007387 */ /* 0x000fe80000100a00 */
[----:B------:R-:W4:Y:S04]  /*3f3b0*/  LDL.LU.64 R26, [R1+0x6f80] ;  /* 0x006f8000011a7983 */ /* 0x000f280000300a00 */
[----:B------:R-:W4:Y:S04]  /*3f3c0*/  LDL.LU.64 R24, [R1+0x6f78] ;  /* 0x006f780001187983 */ /* 0x000f280000300a00 */
[----:B0-----:R-:W2:Y:S04]  /*3f3d0*/  LDL R20, [R1+0x10] ;  /* 0x0000100001147983 */ /* 0x001ea80000100800 */
[----:B------:R-:W2:Y:S01]  /*3f3e0*/  LDL R21, [R1+0x14] ;  /* 0x0000140001157983 */ /* 0x000ea20000100800 */
[----:B----4-:R-:W-:Y:S03]  /*3f3f0*/  HMMA.16816.F32 R16, R24, R16, R12 ;  /* 0x000000101810723c */ /* 0x010fe6000000180c */
[----:B------:R-:W4:-:S15]  /*3f400*/  LDL.LU.64 R12, [R1+0x6f70] ;  /* 0x006f7000010c7983 */ /* 0x000f1e0000300a00 */
[----:B------:R-:W-:Y:S01]  /*3f410*/  NOP ;  /* 0x0000000000007918 */ /* 0x000fe20000000000 */
[----:B------:R-:W-:Y:S04]  /*3f420*/  STL.64 [R1+0x670], R16 ;  /* 0x0006701001007387 */ /* 0x000fe80000100a00 */
[----:B------:R0:W-:Y:S04]  /*3f430*/  STL.64 [R1+0x678], R18 ;  /* 0x0006781201007387 */ /* 0x0001e80000100a00 */
[----:B0-----:R-:W2:Y:S04]  /*3f440*/  LDL.LU.64 R18, [R1+0x6f68] ;  /* 0x006f680001127983 */ /* 0x001ea80000300a00 */
[----:B------:R-:W2:Y:S02]  /*3f450*/  LDL.LU.64 R16, [R1+0x6f60] ;  /* 0x006f600001107983 */ /* 0x000ea40000300a00 */
[----:B--2---:R-:W-:Y:S02]  /*3f460*/  HMMA.16816.F32 R20, R24, R20, R16 ;  /* 0x000000141814723c */ /* 0x004fe40000001810 */
[----:B------:R-:W4:Y:S04]  /*3f470*/  LDL.LU.64 R18, [R1+0x6f58] ;  /* 0x006f580001127983 */ /* 0x000f280000300a00 */
[----:B------:R-:W4:-:S13]  /*3f480*/  LDL.LU.64 R16, [R1+0x6f50] ;  /* 0x006f500001107983 */ /* 0x000f1a0000300a00 */
[----:B------:R0:W-:Y:S04]  /*3f490*/  STL.64 [R1+0x660], R20 ;  /* 0x0006601401007387 */ /* 0x0001e80000100a00 */
[----:B------:R1:W-:Y:S04]  /*3f4a0*/  STL.64 [R1+0x668], R22 ;  /* 0x0006681601007387 */ /* 0x0003e80000100a00 */
[----:B0-----:R-:W2:Y:S04]  /*3f4b0*/  LDL.LU.64 R20, [R1+0x5e0] ;  /* 0x0005e00001147983 */ /* 0x001ea80000300a00 */
[----:B-1----:R-:W2:Y:S01]  /*3f4c0*/  LDL.LU.64 R22, [R1+0x5e8] ;  /* 0x0005e80001167983 */ /* 0x002ea20000300a00 */
[----:B----4-:R-:W-:-:S15]  /*3f4d0*/  HMMA.16816.F32 R16, R24, R12, R16 ;  /* 0x0000000c1810723c */ /* 0x010fde0000001810 */
[----:B------:R-:W-:-:S04]  /*3f4e0*/  NOP ;  /* 0x0000000000007918 */ /* 0x000fc80000000000 */
[----:B------:R0:W-:Y:S04]  /*3f4f0*/  STL.64 [R1+0x650], R16 ;  /* 0x0006501001007387 */ /* 0x0001e80000100a00 */
[----:B------:R1:W-:Y:S01]  /*3f500*/  STL.64 [R1+0x658], R18 ;  /* 0x0006581201007387 */ /* 0x0003e20000100a00 */
[----:B0-----:R-:W-:-:S03]  /*3f510*/  IMAD.MOV.U32 R17, RZ, RZ, R12 ;  /* 0x000000ffff117224 */ /* 0x001fc600078e000c */
[----:B-1----:R-:W4:Y:S01]  /*3f520*/  LDL.LU.64 R18, [R1+0x6f48] ;  /* 0x006f480001127983 */ /* 0x002f220000300a00 */
[----:B------:R-:W-:-:S03]  /*3f530*/  IMAD.MOV.U32 R16, RZ, RZ, R13 ;  /* 0x000000ffff107224 */ /* 0x000fc600078e000d */
[----:B------:R-:W2:Y:S04]  /*3f540*/  LDL.LU.64 R14, [R1+0x6f40] ;  /* 0x006f4000010e7983 */ /* 0x000ea80000300a00 */
[----:B------:R-:W3:Y:S02]  /*3f550*/  LDL.LU.64 R12, [R1+0x6f38] ;  /* 0x006f3800010c7983 */ /* 0x000ee40000300a00 */
[----:B---3--:R-:W-:-:S15]  /*3f560*/  HMMA.16816.F32 R8, R24, R12, R8 ;  /* 0x0000000c1808723c */ /* 0x008fde0000001808 */
[----:B------:R-:W-:-:S04]  /*3f570*/  NOP ;  /* 0x0000000000007918 */ /* 0x000fc80000000000 */
[----:B------:R-:W-:Y:S04]  /*3f580*/  STL.64 [R1+0x640], R8 ;  /* 0x0006400801007387 */ /* 0x000fe80000100a00 */
[----:B------:R0:W-:Y:S04]  /*3f590*/  STL.64 [R1+0x648], R10 ;  /* 0x0006480a01007387 */ /* 0x0001e80000100a00 */
[----:B0-----:R-:W3:Y:S04]  /*3f5a0*/  LDL.LU.64 R10, [R1+0x6f30] ;  /* 0x006f3000010a7983 */ /* 0x001ee80000300a00 */
[----:B------:R-:W2:Y:S04]  /*3f5b0*/  LDL.LU.64 R8, [R1+0x6f28] ;  /* 0x006f280001087983 */ /* 0x000ea80000300a00 */
[----:B------:R-:W-:Y:S01]  /*3f5c0*/  STL.64 [R1+0x6e30], R12 ;  /* 0x006e300c01007387 */ /* 0x000fe20000100a00 */
[----:B--2---:R-:W-:-:S15]  /*3f5d0*/  HMMA.16816.F32 R4, R24, R8, R4 ;  /* 0x000000081804723c */ /* 0x004fde0000001804 */
[----:B------:R-:W-:-:S04]  /*3f5e0*/  NOP ;  /* 0x0000000000007918 */ /* 0x000fc80000000000 */
[----:B------:R-:W-:Y:S04]  /*3f5f0*/  STL.64 [R1+0x620], R4 ;  /* 0x0006200401007387 */ /* 0x000fe80000100a00 */
[----:B------:R0:W-:Y:S04]  /*3f600*/  STL.64 [R1+0x628], R6 ;  /* 0x0006280601007387 */ /* 0x0001e80000100a00 */
[----:B0-----:R-:W2:Y:S04]  /*3f610*/  LDL.LU.64 R6, [R1+0x6f20] ;  /* 0x006f200001067983 */ /* 0x001ea80000300a00 */
[----:B------:R-:W2:Y:S04]  /*3f620*/  LDL.LU.64 R4, [R1+0x6f18] ;  /* 0x006f180001047983 */ /* 0x000ea80000300a00 */
[----:B------:R2:W-:Y:S02]  /*3f630*/  STL.64 [R1+0x6e08], R8 ;  /* 0x006e080801007387 */ /* 0x0005e40000100a00 */
[----:B--2---:R-:W-:-:S02]  /*3f640*/  IMAD.MOV.U32 R8, RZ, RZ, R4 ;  /* 0x000000ffff087224 */ /* 0x004fc400078e0004 */
[----:B------:R-:W-:Y:S01]  /*3f650*/  IMAD.MOV.U32 R9, RZ, RZ, R5 ;  /* 0x000000ffff097224 */ /* 0x000fe200078e0005 */
[----:B------:R-:W2:Y:S04]  /*3f660*/  LDL.LU R4, [R1+0x6f10] ;  /* 0x006f100001047983 */ /* 0x000ea80000300800 */
[----:B------:R-:W2:Y:S04]  /*3f670*/  LDL.LU R5, [R1+0x6f0c] ;  /* 0x006f0c0001057983 */ /* 0x000ea80000300800 */
[----:B------:R3:W-:Y:S02]  /*3f680*/  STL.64 [R1+0x6e50], R8 ;  /* 0x006e500801007387 */ /* 0x0007e40000100a00 */
[----:B---3--:R-:W-:-:S02]  /*3f690*/  IMAD.MOV.U32 R8, RZ, RZ, R11 ;  /* 0x000000ffff087224 */ /* 0x008fc400078e000b */
[----:B------:R-:W-:Y:S01]  /*3f6a0*/  IMAD.MOV.U32 R9, RZ, RZ, R14 ;  /* 0x000000ffff097224 */ /* 0x000fe200078e000e */
[----:B------:R-:W3:Y:S04]  /*3f6b0*/  LDL.LU R11, [R1+0x6f08] ;  /* 0x006f0800010b7983 */ /* 0x000ee80000300800 */
[----:B------:R-:W3:Y:S04]  /*3f6c0*/  LDL.LU R14, [R1+0x6f04] ;  /* 0x006f0400010e7983 */ /* 0x000ee80000300800 */
[----:B------:R0:W-:Y:S02]  /*3f6d0*/  STL.64 [R1+0x6e68], R8 ;  /* 0x006e680801007387 */ /* 0x0001e40000100a00 */
[----:B0-----:R-:W-:-:S02]  /*3f6e0*/  IMAD.MOV.U32 R8, RZ, RZ, R15 ;  /* 0x000000ffff087224 */ /* 0x001fc400078e000f */
[----:B------:R-:W-:Y:S01]  /*3f6f0*/  IMAD.MOV.U32 R9, RZ, RZ, R28 ;  /* 0x000000ffff097224 */ /* 0x000fe200078e001c */
[----:B------:R-:W3:Y:S04]  /*3f700*/  LDL.LU R15, [R1+0x6f00] ;  /* 0x006f0000010f7983 */ /* 0x000ee80000300800 */
[----:B------:R-:W3:Y:S04]  /*3f710*/  LDL.LU R28, [R1+0x6efc] ;  /* 0x006efc00011c7983 */ /* 0x000ee80000300800 */
[----:B------:R0:W-:Y:S02]  /*3f720*/  STL.64 [R1+0x6e80], R8 ;  /* 0x006e800801007387 */ /* 0x0001e40000100a00 */
[----:B0-----:R-:W-:-:S02]  /*3f730*/  IMAD.MOV.U32 R8, RZ, RZ, R3 ;  /* 0x000000ffff087224 */ /* 0x001fc400078e0003 */
[----:B------:R-:W-:Y:S01]  /*3f740*/  IMAD.MOV.U32 R9, RZ, RZ, R29 ;  /* 0x000000ffff097224 */ /* 0x000fe200078e001d */
[----:B------:R-:W4:Y:S01]  /*3f750*/  LDL.LU R3, [R1+0x6ef8] ;  /* 0x006ef80001037983 */ /* 0x000f220000300800 */
[----:B--2---:R-:W-:-:S15]  /*3f760*/  HMMA.16816.F32 R20, R24, R4, R20 ;  /* 0x000000041814723c */ /* 0x004fde0000001814 */
[----:B------:R-:W-:-:S04]  /*3f770*/  NOP ;  /* 0x0000000000007918 */ /* 0x000fc80000000000 */
[----:B------:R-:W-:Y:S04]  /*3f780*/  STL.64 [R1+0x610], R20 ;  /* 0x0006101401007387 */ /* 0x000fe80000100a00 */
[----:B------:R-:W-:Y:S04]  /*3f790*/  STL.64 [R1+0x618], R22 ;  /* 0x0006181601007387 */ /* 0x000fe80000100a00 */
[----:B------:R-:W-:Y:S04]  /*3f7a0*/  STL.64 [R1+0x6e98], R8 ;  /* 0x006e980801007387 */ /* 0x000fe80000100a00 */
[----:B------:R-:W2:Y:S04]  /*3f7b0*/  LDL.64 R12, [R1+0x20] ;  /* 0x00002000010c7983 */ /* 0x000ea80000100a00 */
[----:B---3--:R-:W0:Y:S04]  /*3f7c0*/  LDSM.16.MT88.4 R20, [R28+UR5+0x180] ;  /* 0x000180051c14783b */ /* 0x008e280008004200 */
[----:B--2---:R-:W-:Y:S04]  /*3f7d0*/  STL.64 [R1+0x6e48], R12 ;  /* 0x006e480c01007387 */ /* 0x004fe80000100a00 */
[----:B------:R1:W-:Y:S02]  /*3f7e0*/  STL.64 [R1+0x6e10], R4 ;  /* 0x006e100401007387 */ /* 0x0003e40000100a00 */
[----:B-1----:R-:W-:-:S02]  /*3f7f0*/  IMAD.MOV.U32 R4, RZ, RZ, R17 ;  /* 0x000000ffff047224 */ /* 0x002fc400078e0011 */
[----:B------:R-:W-:Y:S02]  /*3f800*/  IMAD.MOV.U32 R5, RZ, RZ, R16 ;  /* 0x000000ffff057224 */ /* 0x000fe400078e0010 */
[----:B------:R-:W-:Y:S02]  /*3f810*/  IMAD.MOV.U32 R16, RZ, RZ, R11 ;  /* 0x000000ffff107224 */ /* 0x000fe400078e000b */
[----:B------:R-:W-:-:S05]  /*3f820*/  IMAD.MOV.U32 R17, RZ, RZ, R10 ;  /* 0x000000ffff117224 */ /* 0x000fca00078e000a */
[----:B------:R-:W-:Y:S04]  /*3f830*/  STL.64 [R1+0x6ee0], R16 ;  /* 0x006ee01001007387 */ /* 0x000fe80000100a00 */
[----:B------:R-:W2:Y:S04]  /*3f840*/  LDL.LU.64 R8, [R1+0x1530] ;  /* 0x0015300001087983 */ /* 0x000ea80000300a00 */
[----:B------:R-:W3:Y:S04]  /*3f850*/  LDL.LU.64 R10, [R1+0x1538] ;  /* 0x00153800010a7983 */ /* 0x000ee80000300a00 */
[----:B---3--:R-:W-:Y:S04]  /*3f860*/  STL.64 [R1+0x6ea8], R10 ;  /* 0x006ea80a01007387 */ /* 0x008fe80000100a00 */
[----:B--2---:R4:W-:Y:S02]  /*3f870*/  STL.64 [R1+0x6ea0], R8 ;  /* 0x006ea00801007387 */ /* 0x0049e40000100a00 */
[----:B----4-:R-:W-:-:S02]  /*3f880*/  IMAD.MOV.U32 R8, RZ, RZ, R19 ;  /* 0x000000ffff087224 */ /* 0x010fc400078e0013 */
[----:B------:R-:W-:-:S05]  /*3f890*/  IMAD.MOV.U32 R9, RZ, RZ, R18 ;  /* 0x000000ffff097224 */ /* 0x000fca00078e0012 */
[----:B------:R1:W-:Y:S04]  /*3f8a0*/  STL.64 [R1+0x6ec0], R8 ;  /* 0x006ec00801007387 */ /* 0x0003e80000100a00 */
[----:B-1----:R-:W2:Y:S04]  /*3f8b0*/  LDL.LU.64 R8, [R1+0x1550] ;  /* 0x0015500001087983 */ /* 0x002ea80000300a00 */
[----:B------:R-:W3:Y:S04]  /*3f8c0*/  LDL.LU.64 R10, [R1+0x1558] ;  /* 0x00155800010a7983 */ /* 0x000ee80000300a00 */
[----:B---3--:R-:W-:Y:S04]  /*3f8d0*/  STL.64 [R1+0x6ed8], R10 ;  /* 0x006ed80a01007387 */ /* 0x008fe80000100a00 */
[----:B--2---:R1:W-:Y:S04]  /*3f8e0*/  STL.64 [R1+0x6ed0], R8 ;  /* 0x006ed00801007387 */ /* 0x0043e80000100a00 */
[----:B-1----:R-:W2:Y:S04]  /*3f8f0*/  LDL.LU.64 R8, [R1+0x1560] ;  /* 0x0015600001087983 */ /* 0x002ea80000300a00 */
[----:B------:R-:W3:Y:S01]  /*3f900*/  LDL.LU.64 R10, [R1+0x1568] ;  /* 0x00156800010a7983 */ /* 0x000ee20000300a00 */
[----:B------:R-:W-:-:S02]  /*3f910*/  IMAD.MOV.U32 R16, RZ, RZ, R15 ;  /* 0x000000ffff107224 */ /* 0x000fc400078e000f */
[----:B------:R-:W-:Y:S01]  /*3f920*/  IMAD.MOV.U32 R17, RZ, RZ, R14 ;  /* 0x000000ffff117224 */ /* 0x000fe200078e000e */
[----:B---3--:R-:W-:Y:S04]  /*3f930*/  STL.64 [R1+0x6ef0], R10 ;  /* 0x006ef00a01007387 */ /* 0x008fe80000100a00 */
[----:B--2---:R1:W-:Y:S04]  /*3f940*/  STL.64 [R1+0x6ee8], R8 ;  /* 0x006ee80801007387 */ /* 0x0043e80000100a00 */
[----:B-1----:R-:W2:Y:S04]  /*3f950*/  LDL.LU.64 R8, [R1+0x1570] ;  /* 0x0015700001087983 */ /* 0x002ea80000300a00 */
[----:B------:R-:W2:Y:S04]  /*3f960*/  LDL.LU.64 R10, [R1+0x1578] ;  /* 0x00157800010a7983 */ /* 0x000ea80000300a00 */
[----:B------:R-:W3:Y:S04]  /*3f970*/  LDL.LU.64 R12, [R1+0x14f0] ;  /* 0x0014f000010c7983 */ /* 0x000ee80000300a00 */
[----:B------:R-:W4:Y:S04]  /*3f980*/  LDL.LU.64 R14, [R1+0x14f8] ;  /* 0x0014f800010e7983 */ /* 0x000f280000300a00 */
[----:B----4-:R-:W-:Y:S04]  /*3f990*/  STL.64 [R1+0x6e60], R14 ;  /* 0x006e600e01007387 */ /* 0x010fe80000100a00 */
[----:B---3--:R1:W-:Y:S04]  /*3f9a0*/  STL.64 [R1+0x6e58], R12 ;  /* 0x006e580c01007387 */ /* 0x0083e80000100a00 */
[----:B-1----:R-:W3:Y:S04]  /*3f9b0*/  LDL.LU.64 R12, [R1+0x1500] ;  /* 0x00150000010c7983 */ /* 0x002ee80000300a00 */
[----:B------:R-:W4:Y:S04]  /*3f9c0*/  LDL.LU.64 R14, [R1+0x1508] ;  /* 0x00150800010e7983 */ /* 0x000f280000300a00 */
[----:B----4-:R-:W-:Y:S04]  /*3f9d0*/  STL.64 [R1+0x6e78], R14 ;  /* 0x006e780e01007387 */ /* 0x010fe80000100a00 */
[----:B---3--:R1:W-:Y:S04]  /*3f9e0*/  STL.64 [R1+0x6e70], R12 ;  /* 0x006e700c01007387 */ /* 0x0083e80000100a00 */
[----:B-1----:R-:W3:Y:S04]  /*3f9f0*/  LDL.LU.64 R12, [R1+0x1510] ;  /* 0x00151000010c7983 */ /* 0x002ee80000300a00 */
[----:B------:R-:W4:Y:S01]  /*3fa00*/  LDL.LU.64 R14, [R1+0x1518] ;  /* 0x00151800010e7983 */ /* 0x000f220000300a00 */
[C---:B--2---:R-:W-:Y:S03]  /*3fa10*/  HMMA.16816.F32 R16, R24.reuse, R16, R8 ;  /* 0x000000101810723c */ /* 0x044fe60000001808 */
[----:B----4-:R-:W-:Y:S04]  /*3fa20*/  STL.64 [R1+0x6e90], R14 ;  /* 0x006e900e01007387 */ /* 0x010fe80000100a00 */
[----:B---3--:R1:W-:Y:S04]  /*3fa30*/  STL.64 [R1+0x6e88], R12 ;  /* 0x006e880c01007387 */ /* 0x0083e80000100a00 */
[----:B-1----:R-:W2:Y:S04]  /*3fa40*/  LDL.LU.64 R12, [R1+0x1520] ;  /* 0x00152000010c7983 */ /* 0x002ea80000300a00 */
[----:B------:R-:W3:Y:S04]  /*3fa50*/  LDL.LU.64 R14, [R1+0x1528] ;  /* 0x00152800010e7983 */ /* 0x000ee80000300a00 */
[----:B---3--:R-:W-:Y:S04]  /*3fa60*/  STL.64 [R1+0x6eb8], R14 ;  /* 0x006eb80e01007387 */ /* 0x008fe80000100a00 */
[----:B--2---:R1:W-:Y:S04]  /*3fa70*/  STL.64 [R1+0x6eb0], R12 ;  /* 0x006eb00c01007387 */ /* 0x0043e80000100a00 */
[----:B-1----:R-:W2:Y:S04]  /*3fa80*/  LDL.LU.64 R12, [R1+0x1540] ;  /* 0x00154000010c7983 */ /* 0x002ea80000300a00 */
[----:B------:R-:W2:Y:S04]  /*3fa90*/  LDL.LU.64 R14, [R1+0x1548] ;  /* 0x00154800010e7983 */ /* 0x000ea80000300a00 */
[----:B------:R-:W-:Y:S04]  /*3faa0*/  STL.64 [R1+0x6e28], R4 ;  /* 0x006e280401007387 */ /* 0x000fe80000100a00 */
[----:B0-----:R-:W-:Y:S04]  /*3fab0*/  STL.64 [R1+0x6d88], R22 ;  /* 0x006d881601007387 */ /* 0x001fe80000100a00 */
[----:B------:R-:W-:Y:S04]  /*3fac0*/  STL.64 [R1+0x6d80], R20 ;  /* 0x006d801401007387 */ /* 0x000fe80000100a00 */
[----:B------:R-:W3:Y:S04]  /*3fad0*/  LDL.LU.64 R10, [R1+0x6ef0] ;  /* 0x006ef000010a7983 */ /* 0x000ee80000300a00 */
[----:B------:R-:W3:Y:S04]  /*3fae0*/  LDL.LU.64 R8, [R1+0x6ee8] ;  /* 0x006ee80001087983 */ /* 0x000ee80000300a00 */
[----:B------:R0:W-:Y:S04]  /*3faf0*/  STL.64 [R1+0xda0], R16 ;  /* 0x000da01001007387 */ /* 0x0001e80000100a00 */
[----:B------:R3:W-:Y:S04]  /*3fb00*/  STL.64 [R1+0xda8], R18 ;  /* 0x000da81201007387 */ /* 0x0007e80000100a00 */
[----:B0-----:R-:W3:Y:S02]  /*3fb10*/  LDL.LU.64 R16, [R1+0x6ee0] ;  /* 0x006ee00001107983 */ /* 0x001ee40000300a00 */
[----:B---3--:R-:W-:Y:S02]  /*3fb20*/  HMMA.16816.F32 R16, R24, R16, R8 ;  /* 0x000000101810723c */ /* 0x008fe40000001808 */
[----:B------:R-:W3:Y:S04]  /*3fb30*/  LDL.LU.64 R10, [R1+0x6ed8] ;  /* 0x006ed800010a7983 */ /* 0x000ee80000300a00 */
[----:B------:R-:W3:-:S13]  /*3fb40*/  LDL.LU.64 R8, [R1+0x6ed0] ;  /* 0x006ed00001087983 */ /* 0x000eda0000300a00 */
[----:B------:R0:W-:Y:S04]  /*3fb50*/  STL.64 [R1+0xd90], R16 ;  /* 0x000d901001007387 */ /* 0x0001e80000100a00 */
[----:B------:R-:W-:Y:S04]  /*3fb60*/  STL.64 [R1+0xd98], R18 ;  /* 0x000d981201007387 */ /* 0x000fe80000100a00 */
[----:B0-----:R-:W3:Y:S02]  /*3fb70*/  LDL.LU.64 R16, [R1+0x6ec8] ;  /* 0x006ec80001107983 */ /* 0x001ee40000300a00 */
[----:B---3--:R-:W-:-:S15]  /*3fb80*/  HMMA.16816.F32 R8, R24, R16, R8 ;  /* 0x000000101808723c */ /* 0x008fde0000001808 */
[----:B------:R-:W-:-:S04]  /*3fb90*/  NOP ;  /* 0x0000000000007918 */ /* 0x000fc80000000000 */
[----:B------:R0:W-:Y:S04]  /*3fba0*/  STL.64 [R1+0xd80], R8 ;  /* 0x000d800801007387 */ /* 0x0001e80000100a00 */
[----:B------:R2:W-:Y:S04]  /*3fbb0*/  STL.64 [R1+0xd88], R10 ;  /* 0x000d880a01007387 */ /* 0x0005e80000100a00 */
[----:B0-----:R-:W2:Y:S01]  /*3fbc0*/  LDL.LU.64 R8, [R1+0x6ec0] ;  /* 0x006ec00001087983 */ /* 0x001ea20000300a00 */
[----:B------:R-:W-:Y:S02]  /*3fbd0*/  IMAD.MOV.U32 R20, RZ, RZ, R2 ;  /* 0x000000ffff147224 */ /* 0x000fe400078e0002 */
[----:B------:R-:W-:-:S02]  /*3fbe0*/  IMAD.MOV.U32 R21, RZ, RZ, R0 ;  /* 0x000000ffff157224 */ /* 0x000fc400078e0000 */
[----:B------:R-:W-:Y:S02]  /*3fbf0*/  IMAD.MOV.U32 R2, RZ, RZ, R16 ;  /* 0x000000ffff027224 */ /* 0x000fe400078e0010 */
[----:B------:R-:W-:Y:S02]  /*3fc00*/  IMAD.MOV.U32 R0, RZ, RZ, R17 ;  /* 0x000000ffff007224 */ /* 0x000fe400078e0011 */
[----:B------:R-:W3:Y:S04]  /*3fc10*/  LDL.LU.64 R16, [R1+0x5d0] ;  /* 0x0005d00001107983 */ /* 0x000ee80000300a00 */
        /* <DEDUP_REMOVED lines=9> */
[----:B------:R-:W-:-:S07]  /*3fcb0*/  IMAD.MOV.U32 R5, RZ, RZ, R6 ;  /* 0x000000ffff057224 */ /* 0x000fce00078e0006 */
[----:B----4-:R-:W-:Y:S01]  /*3fcc0*/  HMMA.16816.F32 R4, R24, R4, R8 ;  /* 0x000000041804723c */ /* 0x010fe20000001808 */
[----:B------:R-:W2:-:S15]  /*3fcd0*/  LDL.LU.64 R8, [R1+0x6e98] ;  /* 0x006e980001087983 */ /* 0x000e9e0000300a00 */
[----:B------:R-:W-:-:S03]  /*3fce0*/  NOP ;  /* 0x0000000000007918 */ /* 0x000fc60000000000 */
[----:B------:R0:W-:Y:S04]  /*3fcf0*/  STL.64 [R1+0xd60], R4 ;  /* 0x000d600401007387 */ /* 0x0001e80000100a00 */
[----:B------:R1:W-:Y:S04]  /*3fd00*/  STL.64 [R1+0xd68], R6 ;  /* 0x000d680601007387 */ /* 0x0003e80000100a00 */
[----:B0-----:R-:W4:Y:S04]  /*3fd10*/  LDL.LU.64 R4, [R1+0x1bb0] ;  /* 0x001bb00001047983 */ /* 0x001f280000300a00 */
[----:B-1----:R-:W4:Y:S01]  /*3fd20*/  LDL.LU.64 R6, [R1+0x1bb8] ;  /* 0x001bb80001067983 */ /* 0x002f220000300a00 */
        /* <DEDUP_REMOVED lines=22> */
[----:B------:R1:W-:Y:S04]  /*3fe90*/  STL.64 [R1+0xd28], R10 ;  /* 0x000d280a01007387 */ /* 0x0003e80000100a00 */
[----:B0-----:R-:W2:Y:S04]  /*3fea0*/  LDL.LU.64 R8, [R1+0x19b0] ;  /* 0x0019b00001087983 */ /* 0x001ea80000300a00 */
[----:B-1----:R-:W2:Y:S01]  /*3feb0*/  LDL.LU.64 R10, [R1+0x19b8] ;  /* 0x0019b800010a7983 */ /* 0x002ea20000300a00 */
[----:B---3--:R-:W-:Y:S03]  /*3fec0*/  HMMA.16816.F32 R24, R24, R20, R16 ;  /* 0x000000141818723c */ /* 0x008fe60000001810 */
[----:B--2---:R-:W-:Y:S04]  /*3fed0*/  STL.64 [R1+0x6e20], R10 ;  /* 0x006e200a01007387 */ /* 0x004fe80000100a00 */
[----:B------:R0:W-:Y:S04]  /*3fee0*/  STL.64 [R1+0x6e18], R8 ;  /* 0x006e180801007387 */ /* 0x0001e80000100a00 */
[----:B0-----:R-:W2:Y:S04]  /*3fef0*/  LDL.LU.64 R8, [R1+0x1ab0] ;  /* 0x001ab00001087983 */ /* 0x001ea80000300a00 */
[----:B------:R-:W2:Y:S04]  /*3ff00*/  LDL.LU.64 R10, [R1+0x1ab8] ;  /* 0x001ab800010a7983 */ /* 0x000ea80000300a00 */
[----:B------:R-:W4:Y:S04]  /*3ff10*/  LDL.LU.64 R18, [R1+0x6e40] ;  /* 0x006e400001127983 */ /* 0x000f280000300a00 */
[----:B------:R-:W4:Y:S04]  /*3ff20*/  LDL.LU.64 R16, [R1+0x6e38] ;  /* 0x006e380001107983 */ /* 0x000f280000300a00 */
[----:B------:R0:W-:Y:S04]  /*3ff30*/  STL.64 [R1+0x600], R24 ;  /* 0x0006001801007387 */ /* 0x0001e80000100a00 */
[----:B------:R-:W-:Y:S04]  /*3ff40*/  STL.64 [R1+0x608], R26 ;  /* 0x0006081a01007387 */ /* 0x000fe80000100a00 */
[----:B0-----:R-:W4:Y:S04]  /*3ff50*/  LDL.64 R24, [R1+0x10] ;  /* 0x0000100001187983 */ /* 0x001f280000100a00 */
[----:B------:R0:W-:Y:S04]  /*3ff60*/  STL.64 [R1+0x6d98], R20 ;  /* 0x006d981401007387 */ /* 0x0001e80000100a00 */
[----:B0-----:R-:W3:Y:S04]  /*3ff70*/  LDL.LU.64 R20, [R1+0x1cb0] ;  /* 0x001cb00001147983 */ /* 0x001ee80000300a00 */
[----:B------:R-:W3:Y:S01]  /*3ff80*/  LDL.LU.64 R22, [R1+0x1cb8] ;  /* 0x001cb80001167983 */ /* 0x000ee20000300a00 */
[----:B------:R-:W-:Y:S01]  /*3ff90*/  IMAD.MOV.U32 R15, RZ, RZ, R13 ;  /* 0x000000ffff0f7224 */ /* 0x000fe200078e000d */
[C---:B----4-:R-:W-:Y:S08]  /*3ffa0*/  HMMA.16816.F32 R4, R16.reuse, R24, R4 ;  /* 0x000000181004723c */ /* 0x050ff00000001804 */
[----:B---3--:R-:W-:-:S15]  /*3ffb0*/  HMMA.16816.F32 R20, R16, R12, R20 ;  /* 0x0000000c1014723c */ /* 0x008fde0000001814 */
[----:B------:R-:W-:-:S04]  /*3ffc0*/  NOP ;  /* 0x0000000000007918 */ /* 0x000fc80000000000 */
[----:B------:R-:W-:Y:S04]  /*3ffd0*/  STL.64 [R1+0x500], R20 ;  /* 0x0005001401007387 */ /* 0x000fe80000100a00 */
[----:B------:R0:W-:Y:S02]  /*3ffe0*/  STL.64 [R1+0x508], R22 ;  /* 0x0005081601007387 */ /* 0x0001e40000100a00 */
[----:B0-----:R-:W-:Y:S02]  /*3fff0*/  IMAD.MOV.U32 R22, RZ, RZ, R12 ;  /* 0x000000ffff167224 */ /* 0x001fe400078e000c */
[----:B------:R-:W3:Y:S04]  /*40000*/  LDL.LU.64 R12, [R1+0x6e30] ;  /* 0x006e3000010c7983 */ /* 0x000ee80000300a00 */
[----:B------:R0:W-:Y:S04]  /*40010*/  STL.64 [R1+0x4f0], R4 ;  /* 0x0004f00401007387 */ /* 0x0001e80000100a00 */
[----:B------:R-:W-:Y:S04]  /*40020*/  STL.64 [R1+0x4f8], R6 ;  /* 0x0004f80601007387 */ /* 0x000fe80000100a00 */
[----:B0-----:R-:W2:Y:S01]  /*40030*/  LDL.LU.64 R4, [R1+0x6e28] ;  /* 0x006e280001047983 */ /* 0x001ea20000300a00 */
[----:B------:R-:W-:-:S02]  /*40040*/  IMAD.MOV.U32 R23, RZ, RZ, R25 ;  /* 0x000000ffff177224 */ /* 0x000fc400078e0019 */
[----:B------:R-:W-:Y:S02]  /*40050*/  IMAD.MOV.U32 R29, RZ, RZ, R24 ;  /* 0x000000ffff1d7224 */ /* 0x000fe400078e0018 */
[----:B------:R-:W4:Y:S04]  /*40060*/  LDL.LU.64 R24, [R1+0x5a0] ;  /* 0x0005a00001187983 */ /* 0x000f280000300a00 */
[----:B------:R-:W4:Y:S04]  /*40070*/  LDL.LU.64 R26, [R1+0x5a8] ;  /* 0x0005a800011a7983 */ /* 0x000f280000300a00 */
[----:B------:R0:W-:Y:S04]  /*40080*/  STL.64 [R1+0x6db0], R22 ;  /* 0x006db01601007387 */ /* 0x0001e80000100a00 */
[----:B------:R-:W3:Y:S04]  /*40090*/  LDL.LU.64 R20, [R1+0x18b0] ;  /* 0x0018b00001147983 */ /* 0x000ee80000300a00 */
[----:B0-----:R-:W3:Y:S01]  /*400a0*/  LDL.LU.64 R22, [R1+0x18b8] ;  /* 0x0018b80001167983 */ /* 0x001ee20000300a00 */
[----:B--2---:R-:W-:Y:S03]  /*400b0*/  HMMA.16816.F32 R4, R16, R4, R8 ;  /* 0x000000041004723c */ /* 0x004fe60000001808 */
[----:B------:R-:W3:Y:S04]  /*400c0*/  LDL.LU.64 R10, [R1+0x6e20] ;  /* 0x006e2000010a7983 */ /* 0x000ee80000300a00 */
[----:B------:R-:W3:-:S12]  /*400d0*/  LDL.LU.64 R8, [R1+0x6e18] ;  /* 0x006e180001087983 */ /* 0x000ed80000300a00 */
[----:B------:R0:W-:Y:S04]  /*400e0*/  STL.64 [R1+0x4e0], R4 ;  /* 0x0004e00401007387 */ /* 0x0001e80000100a00 */
[----:B------:R-:W-:Y:S04]  /*400f0*/  STL.64 [R1+0x4e8], R6 ;  /* 0x0004e80601007387 */ /* 0x000fe80000100a00 */
[----:B0-----:R-:W4:Y:S04]  /*40100*/  LDL.LU.64 R4, [R1+0x6e10] ;  /* 0x006e100001047983 */ /* 0x001f280000300a00 */
[----:B------:R-:W-:Y:S01]  /*40110*/  STL [R1+0x6b10], R3 ;  /* 0x006b100301007387 */ /* 0x000fe20000100800 */
[----:B---3--:R-:W-:-:S15]  /*40120*/  HMMA.16816.F32 R8, R16, R12, R8 ;  /* 0x0000000c1008723c */ /* 0x008fde0000001808 */
[----:B------:R-:W-:-:S04]  /*40130*/  NOP ;  /* 0x0000000000007918 */ /* 0x000fc80000000000 */
[----:B------:R0:W-:Y:S04]  /*40140*/  STL.64 [R1+0x4d0], R8 ;  /* 0x0004d00801007387 */ /* 0x0001e80000100a00 */
[----:B------:R-:W-:Y:S04]  /*40150*/  STL.64 [R1+0x4d8], R10 ;  /* 0x0004d80a01007387 */ /* 0x000fe80000100a00 */
[----:B0-----:R-:W2:Y:S04]  /*40160*/  LDL.LU.64 R8, [R1+0x6e08] ;  /* 0x006e080001087983 */ /* 0x001ea80000300a00 */
[----:B------:R-:W-:Y:S04]  /*40170*/  STL [R1+0x6dc0], R15 ;  /* 0x006dc00f01007387 */ /* 0x000fe80000100800 */
[----:B------:R0:W-:Y:S04]  /*40180*/  STL.64 [R1+0x6db8], R12 ;  /* 0x006db80c01007387 */ /* 0x0001e80000100a00 */
[----:B0-----:R-:W3:Y:S04]  /*40190*/  LDL.64 R12, [R1+0x130] ;  /* 0x00013000010c7983 */ /* 0x001ee80000100a00 */
[----:B---3--:R0:W-:Y:S02]  /*401a0*/  STL.64 [R1+0x6dd0], R12 ;  /* 0x006dd00c01007387 */ /* 0x0081e40000100a00 */
[----:B0-----:R-:W-:-:S02]  /*401b0*/  IMAD.MOV.U32 R12, RZ, RZ, R2 ;  /* 0x000000ffff0c7224 */ /* 0x001fc400078e0002 */
[----:B------:R-:W-:-:S05]  /*401c0*/  IMAD.MOV.U32 R13, RZ, RZ, R0 ;  /* 0x000000ffff0d7224 */ /* 0x000fca00078e0000 */
[----:B------:R0:W-:Y:S04]  /*401d0*/  STL.64 [R1+0x6de8], R12 ;  /* 0x006de80c01007387 */ /* 0x0001e80000100a00 */
[----:B0-----:R-:W3:Y:S01]  /*401e0*/  LDL.64 R12, [R1+0x150] ;  /* 0x00015000010c7983 */ /* 0x001ee20000100a00 */
[C---:B--2---:R-:W-:Y:S03]  /*401f0*/  HMMA.16816.F32 R20, R16.reuse, R8, R20 ;  /* 0x000000081014723c */ /* 0x044fe60000001814 */
[----:B---3--:R0:W-:Y:S04]  /*40200*/  STL.64 [R1+0x6df0], R12 ;  /* 0x006df00c01007387 */ /* 0x0081e80000100a00 */
[----:B0-----:R-:W2:Y:S04]  /*40210*/  LDL.64 R12, [R1+0x30] ;  /* 0x00003000010c7983 */ /* 0x001ea80000100a00 */
[----:B------:R0:W-:Y:S08]  /*40220*/  STL.64 [R1+0x6dc8], R8 ;  /* 0x006dc80801007387 */ /* 0x0001f00000100a00 */
[----:B------:R-:W-:Y:S04]  /*40230*/  STL.64 [R1+0x4c0], R20 ;  /* 0x0004c01401007387 */ /* 0x000fe80000100a00 */
[----:B------:R4:W-:Y:S04]  /*40240*/  STL.64 [R1+0x4c8], R22 ;  /* 0x0004c81601007387 */ /* 0x0009e80000100a00 */
[----:B0-----:R-:W3:Y:S04]  /*40250*/  LDL.LU.64 R8, [R1+0x1300] ;  /* 0x0013000001087983 */ /* 0x001ee80000300a00 */
[----:B------:R-:W2:Y:S01]  /*40260*/  LDL.LU.64 R10, [R1+0x1308] ;  /* 0x00130800010a7983 */ /* 0x000ea20000300a00 */
[----:B----4-:R-:W-:-:S15]  /*40270*/  HMMA.16816.F32 R20, R16, R4, R24 ;  /* 0x000000041014723c */ /* 0x010fde0000001818 */
[----:B------:R-:W-:-:S04]  /*40280*/  NOP ;  /* 0x0000000000007918 */ /* 0x000fc80000000000 */
[----:B------:R-:W-:Y:S04]  /*40290*/  STL.64 [R1+0x4b0], R20 ;  /* 0x0004b01401007387 */ /* 0x000fe80000100a00 */
[----:B------:R-:W-:Y:S04]  /*402a0*/  STL.64 [R1+0x4b8], R22 ;  /* 0x0004b81601007387 */ /* 0x000fe80000100a00 */
[----:B--2---:R-:W-:Y:S04]  /*402b0*/  STL.64 [R1+0x6de0], R10 ;  /* 0x006de00a01007387 */ /* 0x004fe80000100a00 */
[----:B---3--:R0:W-:Y:S04]  /*402c0*/  STL.64 [R1+0x6dd8], R8 ;  /* 0x006dd80801007387 */ /* 0x0081e80000100a00 */
[----:B0-----:R-:W2:Y:S04]  /*402d0*/  LDL.LU.64 R8, [R1+0x1310] ;  /* 0x0013100001087983 */ /* 0x001ea80000300a00 */
[----:B------:R-:W3:Y:S01]  /*402e0*/  LDL.LU.64 R10, [R1+0x1318] ;  /* 0x00131800010a7983 */ /* 0x000ee20000300a00 */
[----:B------:R-:W-:-:S05]  /*402f0*/  LOP3.LUT R28, R3, 0x40, RZ, 0x3c, !PT ;  /* 0x00000040031c7812 */ /* 0x000fca00078e3cff */
[----:B------:R-:W0:Y:S04]  /*40300*/  LDSM.16.MT88.4 R24, [R28+UR5] ;  /* 0x000000051c18783b */ /* 0x000e280008004200 */
[----:B---3--:R-:W-:Y:S04]  /*40310*/  STL.64 [R1+0x6e00], R10 ;  /* 0x006e000a01007387 */ /* 0x008fe80000100a00 */
[----:B--2---:R1:W-:Y:S04]  /*40320*/  STL.64 [R1+0x6df8], R8 ;  /* 0x006df80801007387 */ /* 0x0043e80000100a00 */
[----:B-1----:R-:W2:Y:S04]  /*40330*/  LDL.LU.64 R8, [R1+0x1330] ;  /* 0x0013300001087983 */ /* 0x002ea80000300a00 */
[----:B------:R-:W2:Y:S04]  /*40340*/  LDL.LU.64 R10, [R1+0x1338] ;  /* 0x00133800010a7983 */ /* 0x000ea80000300a00 */
[----:B------:R-:W3:Y:S04]  /*40350*/  LDL.LU.64 R20, [R1+0x12f0] ;  /* 0x0012f00001147983 */ /* 0x000ee80000300a00 */
[----:B------:R-:W3:Y:S04]  /*40360*/  LDL.LU.64 R22, [R1+0x12f8] ;  /* 0x0012f80001167983 */ /* 0x000ee80000300a00 */
[----:B------:R-:W-:Y:S04]  /*40370*/  STL [R1+0x6d28], R4 ;  /* 0x006d280401007387 */ /* 0x000fe80000100800 */
[----:B------:R1:W-:Y:S01]  /*40380*/  STL [R1+0x6d24], R5 ;  /* 0x006d240501007387 */ /* 0x0003e20000100800 */
[----:B------:R-:W-:-:S03]  /*40390*/  IMAD.MOV.U32 R2, RZ, RZ, R12 ;  /* 0x000000ffff027224 */ /* 0x000fc600078e000c */
[----:B-1----:R-:W4:Y:S04]  /*403a0*/  LDL.LU.64 R4, [R1+0x1320] ;  /* 0x0013200001047983 */ /* 0x002f280000300a00 */
[----:B------:R-:W4:Y:S04]  /*403b0*/  LDL.LU.64 R6, [R1+0x1328] ;  /* 0x0013280001067983 */ /* 0x000f280000300a00 */
[----:B------:R-:W-:Y:S04]  /*403c0*/  STL [R1+0x6d18], R28 ;  /* 0x006d181c01007387 */ /* 0x000fe80000100800 */
[----:B0-----:R-:W-:Y:S04]  /*403d0*/  STL.64 [R1+0x6c30], R26 ;  /* 0x006c301a01007387 */ /* 0x001fe80000100a00 */
[----:B------:R0:W-:Y:S01]  /*403e0*/  STL.64 [R1+0x6c28], R24 ;  /* 0x006c281801007387 */ /* 0x0001e20000100a00 */
[----:B------:R-:W-:-:S03]  /*403f0*/  IMAD.MOV.U32 R0, RZ, RZ, R13 ;  /* 0x000000ffff007224 */ /* 0x000fc600078e000d */
[----:B0-----:R-:W3:Y:S01]  /*40400*/  LDL.64 R24, [R1+0x120] ;  /* 0x0001200001187983 */ /* 0x001ee20000100a00 */
[----:B--2---:R-:W-:-:S15]  /*40410*/  HMMA.16816.F32 R8, R16, R12, R8 ;  /* 0x0000000c1008723c */ /* 0x004fde0000001808 */
[----:B------:R-:W-:-:S04]  /*40420*/  NOP ;  /* 0x0000000000007918 */ /* 0x000fc80000000000 */
[----:B------:R-:W-:Y:S04]  /*40430*/  STL.64 [R1+0xb00], R8 ;  /* 0x000b000801007387 */ /* 0x000fe80000100a00 */
[----:B------:R0:W-:Y:S04]  /*40440*/  STL.64 [R1+0xb08], R10 ;  /* 0x000b080a01007387 */ /* 0x0001e80000100a00 */
[----:B0-----:R-:W2:Y:S04]  /*40450*/  LDL.LU.64 R10, [R1+0x6e00] ;  /* 0x006e0000010a7983 */ /* 0x001ea80000300a00 */
[----:B------:R-:W2:Y:S04]  /*40460*/  LDL.LU.64 R8, [R1+0x6df8] ;  /* 0x006df80001087983 */ /* 0x000ea80000300a00 */
[----:B------:R-:W4:Y:S04]  /*40470*/  LDL.LU.64 R12, [R1+0x6df0] ;  /* 0x006df000010c7983 */ /* 0x000f280000300a00 */
[----:B------:R-:W-:Y:S04]  /*40480*/  STL [R1+0x6d20], R0 ;  /* 0x006d200001007387 */ /* 0x000fe80000100800 */
[----:B------:R-:W-:Y:S01]  /*40490*/  STL [R1+0x6d1c], R2 ;  /* 0x006d1c0201007387 */ /* 0x000fe20000100800 */
[----:B----4-:R-:W-:Y:S01]  /*404a0*/  HMMA.16816.F32 R4, R16, R12, R4 ;  /* 0x0000000c1004723c */ /* 0x010fe20000001804 */
[----:B------:R-:W-:-:S15]  /*404b0*/  IMAD.MOV.U32 R3, RZ, RZ, R13 ;  /* 0x000000ffff037224 */ /* 0x000fde00078e000d */
[----:B------:R-:W-:-:S03]  /*404c0*/  NOP ;  /* 0x0000000000007918 */ /* 0x000fc60000000000 */
[----:B------:R-:W-:Y:S04]  /*404d0*/  STL.64 [R1+0xaf0], R4 ;  /* 0x000af00401007387 */ /* 0x000fe80000100a00 */
[----:B------:R0:W-:Y:S02]  /*404e0*/  STL.64 [R1+0xaf8], R6 ;  /* 0x000af80601007387 */ /* 0x0001e40000100a00 */
[----:B0-----:R-:W-:Y:S02]  /*404f0*/  IMAD.MOV.U32 R6, RZ, RZ, R12 ;  /* 0x000000ffff067224 */ /* 0x001fe400078e000c */
[----:B------:R-:W2:Y:S02]  /*40500*/  LDL.LU.64 R12, [R1+0x6de8] ;  /* 0x006de800010c7983 */ /* 0x000ea40000300a00 */
[----:B--2---:R-:W-:Y:S02]  /*40510*/  HMMA.16816.F32 R12, R16, R12, R8 ;  /* 0x0000000c100c723c */ /* 0x004fe40000001808 */
[----:B------:R-:W2:Y:S04]  /*40520*/  LDL.LU.64 R10, [R1+0x6de0] ;  /* 0x006de000010a7983 */ /* 0x000ea80000300a00 */
[----:B------:R-:W2:-:S13]  /*40530*/  LDL.LU.64 R8, [R1+0x6dd8] ;  /* 0x006dd80001087983 */ /* 0x000e9a0000300a00 */
[----:B------:R0:W-:Y:S04]  /*40540*/  STL.64 [R1+0xae0], R12 ;  /* 0x000ae00c01007387 */ /* 0x0001e80000100a00 */
[----:B------:R1:W-:Y:S04]  /*40550*/  STL.64 [R1+0xae8], R14 ;  /* 0x000ae80e01007387 */ /* 0x0003e80000100a00 */
[----:B0-----:R-:W2:Y:S01]  /*40560*/  LDL.LU.64 R12, [R1+0x6dd0] ;  /* 0x006dd000010c7983 */ /* 0x001ea20000300a00 */
[----:B---3--:R-:W-:Y:S01]  /*40570*/  HMMA.16816.F32 R20, R16, R24, R20 ;  /* 0x000000181014723c */ /* 0x008fe20000001814 */
[----:B-1----:R-:W-:-:S07]  /*40580*/  IMAD.MOV.U32 R14, RZ, RZ, R24 ;  /* 0x000000ffff0e7224 */ /* 0x002fce00078e0018 */
[----:B--2---:R-:W-:Y:S01]  /*40590*/  HMMA.16816.F32 R8, R16, R12, R8 ;  /* 0x0000000c1008723c */ /* 0x004fe20000001808 */
[----:B------:R-:W-:-:S15]  /*405a0*/  IMAD.MOV.U32 R7, RZ, RZ, R13 ;  /* 0x000000ffff077224 */ /* 0x000fde00078e000d */
[----:B------:R-:W-:-:S03]  /*405b0*/  NOP ;  /* 0x0000000000007918 */ /* 0x000fc60000000000 */
[----:B------:R0:W-:Y:S04]  /*405c0*/  STL.64 [R1+0xad0], R8 ;  /* 0x000ad00801007387 */ /* 0x0001e80000100a00 */
[----:B------:R1:W-:Y:S04]  /*405d0*/  STL.64 [R1+0xad8], R10 ;  /* 0x000ad80a01007387 */ /* 0x0003e80000100a00 */
[----:B0-----:R-:W2:Y:S01]  /*405e0*/  LDL.LU.64 R8, [R1+0x6dc8] ;  /* 0x006dc80001087983 */ /* 0x001ea20000300a00 */
[----:B-1----:R-:W-:-:S03]  /*405f0*/  IMAD.MOV.U32 R10, RZ, RZ, R12 ;  /* 0x000000ffff0a7224 */ /* 0x002fc600078e000c */
[----:B------:R-:W3:Y:S04]  /*40600*/  LDL.LU R15, [R1+0x6dc0] ;  /* 0x006dc000010f7983 */ /* 0x000ee80000300800 */
[----:B------:R-:W4:Y:S04]  /*40610*/  LDL.LU.64 R12, [R1+0x6db8] ;  /* 0x006db800010c7983 */ /* 0x000f280000300a00 */
[----:B------:R-:W-:Y:S04]  /*40620*/  STL.64 [R1+0x6da0], R6 ;  /* 0x006da00601007387 */ /* 0x000fe80000100a00 */
[----:B------:R-:W2:Y:S04]  /*40630*/  LDL.64 R4, [R1+0x110] ;  /* 0x0001100001047983 */ /* 0x000ea80000100a00 */
[----:B------:R-:W-:Y:S04]  /*40640*/  STL.64 [R1+0xac0], R20 ;  /* 0x000ac01401007387 */ /* 0x000fe80000100a00 */
[----:B------:R0:W-:Y:S01]  /*40650*/  STL.64 [R1+0xac8], R22 ;  /* 0x000ac81601007387 */ /* 0x0001e20000100a00 */
[----:B------:R-:W-:-:S03]  /*40660*/  IMAD.MOV.U32 R11, RZ, RZ, R25 ;  /* 0x000000ffff0b7224 */ /* 0x000fc600078e0019 */
[----:B0-----:R-:W2:Y:S04]  /*40670*/  LDL.LU.64 R22, [R1+0x6db0] ;  /* 0x006db00001167983 */ /* 0x001ea80000300a00 */
[----:B------:R-:W2:Y:S04]  /*40680*/  LDL.LU.64 R24, [R1+0x12e0] ;  /* 0x0012e00001187983 */ /* 0x000ea80000300a00 */
[----:B------:R-:W2:Y:S04]  /*40690*/  LDL.LU.64 R26, [R1+0x12e8] ;  /* 0x0012e800011a7983 */ /* 0x000ea80000300a00 */
[----:B------:R-:W2:Y:S04]  /*406a0*/  LDL.64 R20, [R1+0xe0] ;  /* 0x0000e00001147983 */ /* 0x000ea80000100a00 */
[----:B--2---:R-:W-:Y:S04]  /*406b0*/  STL.64 [R1+0x6da8], R20 ;  /* 0x006da81401007387 */ /* 0x004fe80000100a00 */
[----:B------:R-:W-:Y:S04]  /*406c0*/  STL [R1+0x6d58], R14 ;  /* 0x006d580e01007387 */ /* 0x000fe80000100800 */
[----:B----4-:R0:W-:Y:S02]  /*406d0*/  STL.64 [R1+0x6d50], R12 ;  /* 0x006d500c01007387 */ /* 0x0101e40000100a00 */
[----:B0-----:R-:W-:-:S02]  /*406e0*/  IMAD.MOV.U32 R12, RZ, RZ, R29 ;  /* 0x000000ffff0c7224 */ /* 0x001fc400078e001d */
[----:B------:R-:W-:-:S05]  /*406f0*/  IMAD.MOV.U32 R13, RZ, RZ, R23 ;  /* 0x000000ffff0d7224 */ /* 0x000fca00078e0017 */
[----:B------:R0:W-:Y:S02]  /*40700*/  STL.64 [R1+0x6d68], R12 ;  /* 0x006d680c01007387 */ /* 0x0001e40000100a00 */
[----:B0-----:R-:W-:Y:S02]  /*40710*/  IMAD.MOV.U32 R12, RZ, RZ, R22 ;  /* 0x000000ffff0c7224 */ /* 0x001fe400078e0016 */
[----:B------:R-:W-:Y:S01]  /*40720*/  HMMA.16816.F32 R20, R16, R4, R24 ;  /* 0x000000041014723c */ /* 0x000fe20000001818 */
[----:B---3--:R-:W-:-:S05]  /*40730*/  IMAD.MOV.U32 R13, RZ, RZ, R15 ;  /* 0x000000ffff0d7224 */ /* 0x008fca00078e000f */
[----:B------:R0:W-:Y:S01]  /*40740*/  STL.64 [R1+0x6d90], R12 ;  /* 0x006d900c01007387 */ /* 0x0001e20000100a00 */
[----:B------:R-:W-:Y:S02]  /*40750*/  IMAD.MOV.U32 R25, RZ, RZ, R4 ;  /* 0x000000ffff197224 */ /* 0x000fe400078e0004 */
[----:B------:R-:W-:Y:S01]  /*40760*/  IMAD.MOV.U32 R24, RZ, RZ, R5 ;  /* 0x000000ffff187224 */ /* 0x000fe200078e0005 */
[----:B0-----:R-:W2:Y:S04]  /*40770*/  LDL.64 R12, [R1+0x100] ;  /* 0x00010000010c7983 */ /* 0x001ea80000100a00 */
[----:B------:R-:W-:Y:S04]  /*40780*/  STL.64 [R1+0x6d48], R10 ;  /* 0x006d480a01007387 */ /* 0x000fe80000100a00 */
[----:B------:R0:W-:Y:S04]  /*40790*/  STL.64 [R1+0x6d40], R8 ;  /* 0x006d400801007387 */ /* 0x0001e80000100a00 */
[----:B0-----:R-:W3:Y:S04]  /*407a0*/  LDL.64 R8, [R1+0xf0] ;  /* 0x0000f00001087983 */ /* 0x001ee80000100a00 */
[----:B------:R0:W-:Y:S04]  /*407b0*/  STL.64 [R1+0xab0], R20 ;  /* 0x000ab01401007387 */ /* 0x0001e80000100a00 */
[----:B------:R1:W-:Y:S04]  /*407c0*/  STL.64 [R1+0xab8], R22 ;  /* 0x000ab81601007387 */ /* 0x0003e80000100a00 */
[----:B0-----:R-:W3:Y:S04]  /*407d0*/  LDL.LU.64 R20, [R1+0x12c0] ;  /* 0x0012c00001147983 */ /* 0x001ee80000300a00 */
[----:B-1----:R-:W3:Y:S04]  /*407e0*/  LDL.LU.64 R22, [R1+0x12c8] ;  /* 0x0012c80001167983 */ /* 0x002ee80000300a00 */
[----:B------:R-:W4:Y:S04]  /*407f0*/  LDL.LU.64 R4, [R1+0x12b0] ;  /* 0x0012b00001047983 */ /* 0x000f280000300a00 */
[----:B------:R-:W4:Y:S04]  /*40800*/  LDL.LU.64 R6, [R1+0x12b8] ;  /* 0x0012b80001067983 */ /* 0x000f280000300a00 */
[----:B------:R0:W-:Y:S04]  /*40810*/  STL.64 [R1+0x6d10], R24 ;  /* 0x006d101801007387 */ /* 0x0001e80000100a00 */
[----:B0-----:R-:W2:Y:S04]  /*40820*/  LDL.64 R24, [R1] ;  /* 0x0000000001187983 */ /* 0x001ea80000100a00 */
[----:B--2---:R0:W-:Y:S04]  /*40830*/  STL.64 [R1+0x6d60], R24 ;  /* 0x006d601801007387 */ /* 0x0041e80000100a00 */
[----:B0-----:R-:W2:Y:S04]  /*40840*/  LDL.LU.64 R24, [R1+0x12d0] ;  /* 0x0012d00001187983 */ /* 0x001ea80000300a00 */
[----:B------:R-:W2:Y:S01]  /*40850*/  LDL.LU.64 R26, [R1+0x12d8] ;  /* 0x0012d800011a7983 */ /* 0x000ea20000300a00 */
[----:B------:R-:W-:-:S02]  /*40860*/  IMAD.MOV.U32 R28, RZ, RZ, R12 ;  /* 0x000000ffff1c7224 */ /* 0x000fc400078e000c */
[----:B------:R-:W-:Y:S01]  /*40870*/  IMAD.MOV.U32 R29, RZ, RZ, R13 ;  /* 0x000000ffff1d7224 */ /* 0x000fe200078e000d */
[----:B--2---:R-:W-:-:S15]  /*40880*/  HMMA.16816.F32 R24, R16, R12, R24 ;  /* 0x0000000c1018723c */ /* 0x004fde0000001818 */
[----:B------:R-:W-:-:S04]  /*40890*/  NOP ;  /* 0x0000000000007918 */ /* 0x000fc80000000000 */
[----:B------:R0:W-:Y:S04]  /*408a0*/  STL.64 [R1+0xaa0], R24 ;  /* 0x000aa01801007387 */ /* 0x0001e80000100a00 */
[----:B------:R1:W-:Y:S04]  /*408b0*/  STL.64 [R1+0xaa8], R26 ;  /* 0x000aa81a01007387 */ /* 0x0003e80000100a00 */
[----:B------:R-:W2:Y:S04]  /*408c0*/  LDL.LU.64 R12, [R1+0x590] ;  /* 0x00059000010c7983 */ /* 0x000ea80000300a00 */
[----:B------:R-:W2:Y:S04]  /*408d0*/  LDL.LU.64 R14, [R1+0x598] ;  /* 0x00059800010e7983 */ /* 0x000ea80000300a00 */
[----:B0-----:R-:W2:Y:S04]  /*408e0*/  LDL.LU.64 R24, [R1+0x1b90] ;  /* 0x001b900001187983 */ /* 0x001ea80000300a00 */
[----:B-1----:R-:W2:Y:S01]  /*408f0*/  LDL.LU.64 R26, [R1+0x1b98] ;  /* 0x001b9800011a7983 */ /* 0x002ea20000300a00 */
[----:B---3--:R-:W-:Y:S03]  /*40900*/  HMMA.16816.F32 R20, R16, R8, R20 ;  /* 0x000000081014723c */ /* 0x008fe60000001814 */
[----:B--2---:R-:W-:Y:S04]  /*40910*/  STL.64 [R1+0x6d78], R26 ;  /* 0x006d781a01007387 */ /* 0x004fe80000100a00 */
[----:B------:R0:W-:Y:S04]  /*40920*/  STL.64 [R1+0x6d70], R24 ;  /* 0x006d701801007387 */ /* 0x0001e80000100a00 */
[----:B0-----:R-:W2:Y:S04]  /*40930*/  LDL.LU.64 R24, [R1+0x1c90] ;  /* 0x001c900001187983 */ /* 0x001ea80000300a00 */
[----:B------:R-:W2:Y:S04]  /*40940*/  LDL.LU.64 R26, [R1+0x1c98] ;  /* 0x001c9800011a7983 */ /* 0x000ea80000300a00 */
[----:B------:R0:W-:Y:S04]  /*40950*/  STL.64 [R1+0xa90], R20 ;  /* 0x000a901401007387 */ /* 0x0001e80000100a00 */
[----:B------:R-:W-:Y:S04]  /*40960*/  STL.64 [R1+0xa98], R22 ;  /* 0x000a981601007387 */ /* 0x000fe80000100a00 */
[----:B0-----:R-:W4:Y:S01]  /*40970*/  LDL.LU.64 R20, [R1+0x6da8] ;  /* 0x006da80001147983 */ /* 0x001f220000300a00 */
[----:B------:R-:W-:-:S02]  /*40980*/  IMAD.MOV.U32 R0, RZ, RZ, R8 ;  /* 0x000000ffff007224 */ /* 0x000fc400078e0008 */
[----:B------:R-:W-:Y:S02]  /*40990*/  IMAD.MOV.U32 R2, RZ, RZ, R9 ;  /* 0x000000ffff027224 */ /* 0x000fe400078e0009 */
[----:B------:R-:W3:Y:S04]  /*409a0*/  LDL.LU.64 R8, [R1+0x1990] ;  /* 0x0019900001087983 */ /* 0x000ee80000300a00 */
[----:B------:R-:W3:Y:S01]  /*409b0*/  LDL.LU.64 R10, [R1+0x1998] ;  /* 0x00199800010a7983 */ /* 0x000ee20000300a00 */
[----:B----4-:R-:W-:-:S15]  /*409c0*/  HMMA.16816.F32 R4, R16, R20, R4 ;  /* 0x000000141004723c */ /* 0x010fde0000001804 */
[----:B------:R-:W-:-:S04]  /*409d0*/  NOP ;  /* 0x0000000000007918 */ /* 0x000fc80000000000 */
[----:B------:R-:W-:Y:S04]  /*409e0*/  STL.64 [R1+0xa80], R4 ;  /* 0x000a800401007387 */ /* 0x000fe80000100a00 */
[----:B------:R0:W-:Y:S04]  /*409f0*/  STL.64 [R1+0xa88], R6 ;  /* 0x000a880601007387 */ /* 0x0001e80000100a00 */
[----:B0-----:R-:W4:Y:S01]  /*40a00*/  LDL.LU.64 R6, [R1+0x6da0] ;  /* 0x006da00001067983 */ /* 0x001f220000300a00 */
[----:B------:R-:W-:Y:S02]  /*40a10*/  IMAD.MOV.U32 R4, RZ, RZ, R20 ;  /* 0x000000ffff047224 */ /* 0x000fe400078e0014 */
[----:B------:R-:W-:-:S02]  /*40a20*/  IMAD.MOV.U32 R5, RZ, RZ, R21 ;  /* 0x000000ffff057224 */ /* 0x000fc400078e0015 */
[----:B------:R-:W2:Y:S04]  /*40a30*/  LDL.LU.64 R20, [R1+0x6d98] ;  /* 0x006d980001147983 */ /* 0x000ea80000300a00 */
[----:B----4-:R-:W-:Y:S04]  /*40a40*/  STL.64 [R1+0x6d38], R6 ;  /* 0x006d380601007387 */ /* 0x010fe80000100a00 */
[----:B------:R0:W-:Y:S01]  /*40a50*/  STL.64 [R1+0x6d30], R4 ;  /* 0x006d300401007387 */ /* 0x0001e20000100a00 */
[----:B--2---:R-:W-:Y:S03]  /*40a60*/  HMMA.16816.F32 R16, R16, R20, R12 ;  /* 0x000000141010723c */ /* 0x004fe6000000180c */
[----:B0-----:R-:W2:Y:S04]  /*40a70*/  LDL.LU.64 R4, [R1+0x1890] ;  /* 0x0018900001047983 */ /* 0x001ea80000300a00 */
[----:B------:R-:W2:Y:S04]  /*40a80*/  LDL.LU.64 R6, [R1+0x1898] ;  /* 0x0018980001067983 */ /* 0x000ea80000300a00 */
[----:B------:R-:W4:Y:S04]  /*40a90*/  LDL.LU.64 R12, [R1+0x6d90] ;  /* 0x006d9000010c7983 */ /* 0x000f280000300a00 */
[----:B------:R-:W4:Y:S04]  /*40aa0*/  LDL.LU.64 R22, [R1+0x6d88] ;  /* 0x006d880001167983 */ /* 0x000f280000300a00 */
[----:B------:R-:W4:Y:S04]  /*40ab0*/  LDL.LU.64 R20, [R1+0x6d80] ;  /* 0x006d800001147983 */ /* 0x000f280000300a00 */
[----:B------:R0:W-:Y:S04]  /*40ac0*/  STL.64 [R1+0x4a0], R16 ;  /* 0x0004a01001007387 */ /* 0x0001e80000100a00 */
[----:B------:R1:W-:Y:S04]  /*40ad0*/  STL.64 [R1+0x4a8], R18 ;  /* 0x0004a81201007387 */ /* 0x0003e80000100a00 */
[----:B0-----:R-:W2:Y:S04]  /*40ae0*/  LDL.LU.64 R16, [R1+0x1a90] ;  /* 0x001a900001107983 */ /* 0x001ea80000300a00 */
[----:B-1----:R-:W2:Y:S01]  /*40af0*/  LDL.LU.64 R18, [R1+0x1a98] ;  /* 0x001a980001127983 */ /* 0x002ea20000300a00 */
[----:B----4-:R-:W-:Y:S03]  /*40b00*/  HMMA.16816.F32 R12, R20, R12, R24 ;  /* 0x0000000c140c723c */ /* 0x010fe60000001818 */
[----:B------:R-:W4:Y:S04]  /*40b10*/  LDL.LU.64 R26, [R1+0x6d78] ;  /* 0x006d7800011a7983 */ /* 0x000f280000300a00 */
[----:B------:R-:W4:-:S12]  /*40b20*/  LDL.LU.64 R24, [R1+0x6d70] ;  /* 0x006d700001187983 */ /* 0x000f180000300a00 */
[----:B------:R0:W-:Y:S04]  /*40b30*/  STL.64 [R1+0x2b0], R12 ;  /* 0x0002b00c01007387 */ /* 0x0001e80000100a00 */
[----:B------:R4:W-:Y:S04]  /*40b40*/  STL.64 [R1+0x2b8], R14 ;  /* 0x0002b80e01007387 */ /* 0x0009e80000100a00 */
[----:B0-----:R-:W4:Y:S02]  /*40b50*/  LDL.LU.64 R12, [R1+0x6d68] ;  /* 0x006d6800010c7983 */ /* 0x001f240000300a00 */
[----:B----4-:R-:W-:Y:S02]  /*40b60*/  HMMA.16816.F32 R12, R20, R12, R24 ;  /* 0x0000000c140c723c */ /* 0x010fe40000001818 */
[----:B------:R-:W2:-:S15]  /*40b70*/  LDL.LU.64 R24, [R1+0x6d60] ;  /* 0x006d600001187983 */ /* 0x000e9e0000300a00 */
[----:B------:R-:W-:Y:S02]  /*40b80*/  NOP ;  /* 0x0000000000007918 */ /* 0x000fe40000000000 */
[----:B------:R-:W-:Y:S04]  /*40b90*/  STL.64 [R1+0x2a0], R12 ;  /* 0x0002a00c01007387 */ /* 0x000fe80000100a00 */
[----:B------:R0:W-:Y:S04]  /*40ba0*/  STL.64 [R1+0x2a8], R14 ;  /* 0x0002a80e01007387 */ /* 0x0001e80000100a00 */
[----:B0-----:R-:W4:Y:S04]  /*40bb0*/  LDL.LU R14, [R1+0x6d58] ;  /* 0x006d5800010e7983 */ /* 0x001f280000300800 */
[----:B------:R-:W3:Y:S01]  /*40bc0*/  LDL.LU.64 R12, [R1+0x6d50] ;  /* 0x006d5000010c7983 */ /* 0x000ee20000300a00 */
[----:B--2---:R-:W-:Y:S01]  /*40bd0*/  HMMA.16816.F32 R16, R20, R24, R16 ;  /* 0x000000181410723c */ /* 0x004fe20000001810 */
[----:B------:R-:W-:-:S07]  /*40be0*/  IMAD.MOV.U32 R15, RZ, RZ, R25 ;  /* 0x000000ffff0f7224 */ /* 0x000fce00078e0019 */
[----:B---3--:R-:W-:Y:S11]  /*40bf0*/  HMMA.16816.F32 R8, R20, R12, R8 ;  /* 0x0000000c1408723c */ /* 0x008ff60000001808 */
[----:B------:R0:W-:Y:S04]  /*40c00*/  STL.64 [R1+0x290], R16 ;  /* 0x0002901001007387 */ /* 0x0001e80000100a00 */
[----:B------:R-:W-:Y:S01]  /*40c10*/  STL.64 [R1+0x298], R18 ;  /* 0x0002981201007387 */ /* 0x000fe20000100a00 */
[----:B0-----:R-:W-:-:S03]  /*40c20*/  IMAD.MOV.U32 R16, RZ, RZ, R24 ;  /* 0x000000ffff107224 */ /* 0x001fc600078e0018 */
[----:B------:R-:W2:Y:S04]  /*40c30*/  LDL.LU.64 R24, [R1+0x360] ;  /* 0x0003600001187983 */ /* 0x000ea80000300a00 */
[----:B------:R-:W2:Y:S04]  /*40c40*/  LDL.LU.64 R26, [R1+0x368] ;  /* 0x00036800011a7983 */ /* 0x000ea80000300a00 */
        /* <DEDUP_REMOVED lines=11> */
[----:B------:R0:W-:Y:S04]  /*40d00*/  STL.64 [R1+0x6bf8], R8 ;  /* 0x006bf80801007387 */ /* 0x0001e80000100a00 */
[----:B0-----:R-:W2:Y:S04]  /*40d10*/  LDL.64 R8, [R1+0x20] ;  /* 0x0000200001087983 */ /* 0x001ea80000100a00 */
[----:B--2---:R0:W-:Y:S02]  /*40d20*/  STL.64 [R1+0x6c38], R8 ;  /* 0x006c380801007387 */ /* 0x0041e40000100a00 */
[----:B0-----:R-:W-:-:S02]  /*40d30*/  IMAD.MOV.U32 R8, RZ, RZ, R4 ;  /* 0x000000ffff087224 */ /* 0x001fc400078e0004 */
[----:B------:R-:W-:Y:S01]  /*40d40*/  IMAD.MOV.U32 R9, RZ, RZ, R5 ;  /* 0x000000ffff097224 */ /* 0x000fe200078e0005 */
[----:B------:R-:W2:Y:S04]  /*40d50*/  LDL.LU R4, [R1+0x6d28] ;  /* 0x006d280001047983 */ /* 0x000ea80000300800 */
[----:B------:R-:W2:Y:S04]  /*40d60*/  LDL.LU R5, [R1+0x6d24] ;  /* 0x006d240001057983 */ /* 0x000ea80000300800 */
        /* <DEDUP_REMOVED lines=8> */
[----:B------:R-:W3:Y:S04]  /*40df0*/  LDL.LU R28, [R1+0x6d18] ;  /* 0x006d1800011c7983 */ /* 0x000ee80000300800 */
[----:B------:R-:W-:Y:S01]  /*40e00*/  STL.64 [R1+0x6c80], R8 ;  /* 0x006c800801007387 */ /* 0x000fe20000100a00 */
[----:B--2---:R-:W-:-:S15]  /*40e10*/  HMMA.16816.F32 R24, R20, R4, R24 ;  /* 0x000000041418723c */ /* 0x004fde0000001818 */
[----:B------:R-:W-:-:S04]  /*40e20*/  NOP ;  /* 0x0000000000007918 */ /* 0x000fc80000000000 */
[----:B------:R0:W-:Y:S04]  /*40e30*/  STL.64 [R1+0x260], R24 ;  /* 0x0002601801007387 */ /* 0x0001e80000100a00 */
[----:B------:R-:W-:Y:S04]  /*40e40*/  STL.64 [R1+0x268], R26 ;  /* 0x0002681a01007387 */ /* 0x000fe80000100a00 */
[----:B0-----:R-:W2:Y:S02]  /*40e50*/  LDL.LU.64 R24, [R1+0x6d10] ;  /* 0x006d100001187983 */ /* 0x001ea40000300a00 */
[----:B--2---:R-:W-:-:S02]  /*40e60*/  IMAD.MOV.U32 R8, RZ, RZ, R25 ;  /* 0x000000ffff087224 */ /* 0x004fc400078e0019 */
[----:B------:R-:W-:-:S05]  /*40e70*/  IMAD.MOV.U32 R9, RZ, RZ, R24 ;  /* 0x000000ffff097224 */ /* 0x000fca00078e0018 */
[----:B------:R4:W-:Y:S04]  /*40e80*/  STL.64 [R1+0x6c98], R8 ;  /* 0x006c980801007387 */ /* 0x0009e80000100a00 */
[----:B------:R-:W-:Y:S01]  /*40e90*/  STL.64 [R1+0x6c20], R4 ;  /* 0x006c200401007387 */ /* 0x000fe20000100a00 */
[----:B----4-:R-:W-:Y:S02]  /*40ea0*/  IMAD.MOV.U32 R8, RZ, RZ, R14 ;  /* 0x000000ffff087224 */ /* 0x010fe400078e000e */
[----:B---3--:R-:W-:-:S05]  /*40eb0*/  IMAD.MOV.U32 R9, RZ, RZ, R11 ;  /* 0x000000ffff097224 */ /* 0x008fca00078e000b */
[----:B------:R0:W-:Y:S02]  /*40ec0*/  STL.64 [R1+0x6cb0], R8 ;  /* 0x006cb00801007387 */ /* 0x0001e40000100a00 */
[----:B0-----:R-:W-:Y:S02]  /*40ed0*/  IMAD.MOV.U32 R8, RZ, RZ, R10 ;  /* 0x000000ffff087224 */ /* 0x001fe400078e000a */
[----:B------:R-:W-:-:S05]  /*40ee0*/  IMAD.MOV.U32 R9, RZ, RZ, R7 ;  /* 0x000000ffff097224 */ /* 0x000fca00078e0007 */
[----:B------:R0:W-:Y:S04]  /*40ef0*/  STL.64 [R1+0x6cc8], R8 ;  /* 0x006cc80801007387 */ /* 0x0001e80000100a00 */
[----:B0-----:R-:W2:Y:S04]  /*40f00*/  LDL.64 R8, [R1+0x140] ;  /* 0x0001400001087983 */ /* 0x001ea80000100a00 */
[----:B--2---:R0:W-:Y:S02]  /*40f10*/  STL.64 [R1+0x6ce0], R8 ;  /* 0x006ce00801007387 */ /* 0x0041e40000100a00 */
[----:B0-----:R-:W-:-:S02]  /*40f20*/  IMAD.MOV.U32 R8, RZ, RZ, R6 ;  /* 0x000000ffff087224 */ /* 0x001fc400078e0006 */
[----:B------:R-:W-:-:S05]  /*40f30*/  IMAD.MOV.U32 R9, RZ, RZ, R3 ;  /* 0x000000ffff097224 */ /* 0x000fca00078e0003 */
        /* <DEDUP_REMOVED lines=35> */
[----:B------:R-:W-:-:S03]  /*41170*/  IMAD.MOV.U32 R12, RZ, RZ, R16 ;  /* 0x000000ffff0c7224 */ /* 0x000fc600078e0010 */
[----:B------:R-:W0:Y:S01]  /*41180*/  LDSM.16.MT88.4 R16, [R28+UR5+0x80] ;  /* 0x000080051c10783b */ /* 0x000e220008004200 */
[----:B------:R-:W-:-:S03]  /*41190*/  IMAD.MOV.U32 R8, RZ, RZ, R2 ;  /* 0x000000ffff087224 */ /* 0x000fc600078e0002 */
[----:B---3--:R-:W-:Y:S04]  /*411a0*/  STL.64 [R1+0x6d08], R26 ;  /* 0x006d081a01007387 */ /* 0x008fe80000100a00 */
[----:B--2---:R1:W-:Y:S04]  /*411b0*/  STL.64 [R1+0x6d00], R24 ;  /* 0x006d001801007387 */ /* 0x0043e80000100a00 */
[----:B-1----:R-:W2:Y:S04]  /*411c0*/  LDL.LU.64 R24, [R1+0xa40] ;  /* 0x000a400001187983 */ /* 0x002ea80000300a00 */
[----:B------:R-:W2:Y:S01]  /*411d0*/  LDL.LU.64 R26, [R1+0xa48] ;  /* 0x000a4800011a7983 */ /* 0x000ea20000300a00 */
[----:B------:R-:W-:-:S02]  /*411e0*/  IMAD.MOV.U32 R9, RZ, RZ, R0 ;  /* 0x000000ffff097224 */ /* 0x000fc400078e0000 */
[----:B------:R-:W-:Y:S01]  /*411f0*/  IMAD.MOV.U32 R13, RZ, RZ, R15 ;  /* 0x000000ffff0d7224 */ /* 0x000fe200078e000f */
[----:B------:R-:W3:Y:S04]  /*41200*/  LDL.LU.64 R4, [R1+0x1d20] ;  /* 0x001d200001047983 */ /* 0x000ee80000300a00 */
[----:B------:R-:W3:Y:S04]  /*41210*/  LDL.LU.64 R6, [R1+0x1d28] ;  /* 0x001d280001067983 */ /* 0x000ee80000300a00 */
[----:B------:R1:W-:Y:S04]  /*41220*/  STL.64 [R1+0x6c18], R12 ;  /* 0x006c180c01007387 */ /* 0x0003e80000100a00 */
[----:B-1----:R-:W4:Y:S04]  /*41230*/  LDL.64 R12, [R1+0x10] ;  /* 0x00001000010c7983 */ /* 0x002f280000100a00 */
[----:B0-----:R-:W-:Y:S04]  /*41240*/  STL.64 [R1+0x6b88], R18 ;  /* 0x006b881201007387 */ /* 0x001fe80000100a00 */
[----:B------:R0:W-:Y:S04]  /*41250*/  STL.64 [R1+0x6b80], R16 ;  /* 0x006b801001007387 */ /* 0x0001e80000100a00 */
[----:B0-----:R-:W3:Y:S01]  /*41260*/  LDL.64 R16, [R1+0xd0] ;  /* 0x0000d00001107983 */ /* 0x001ee20000100a00 */
        /* <DEDUP_REMOVED lines=10> */
[----:B------:R-:W-:Y:S04]  /*41310*/  STL.64 [R1+0x948], R10 ;  /* 0x0009480a01007387 */ /* 0x000fe80000100a00 */
[----:B0-----:R-:W2:Y:S02]  /*41320*/  LDL.LU.64 R8, [R1+0x6ce0] ;  /* 0x006ce00001087983 */ /* 0x001ea40000300a00 */
        /* <DEDUP_REMOVED lines=40> */
[----:B------:R-:W3:Y:S04]  /*415b0*/  LDL.LU.64 R26, [R1+0x6c48] ;  /* 0x006c4800011a7983 */ /* 0x000ee80000300a00 */
[----:B------:R-:W3:-:S13]  /*415c0*/  LDL.LU.64 R24, [R1+0x6c40] ;  /* 0x006c400001187983 */ /* 0x000eda0000300a00 */
[----:B------:R0:W-:Y:S04]  /*415d0*/  STL.64 [R1+0x8d0], R8 ;  /* 0x0008d00801007387 */ /* 0x0001e80000100a00 */
[----:B------:R-:W-:Y:S04]  /*415e0*/  STL.64 [R1+0x8d8], R10 ;  /* 0x0008d80a01007387 */ /* 0x000fe80000100a00 */
[----:B0-----:R-:W2:Y:S01]  /*415f0*/  LDL.LU.64 R8, [R1+0x6c38] ;  /* 0x006c380001087983 */ /* 0x001ea20000300a00 */
[----:B---3--:R-:W-:Y:S03]  /*41600*/  HMMA.16816.F32 R20, R20, R16, R24 ;  /* 0x000000101414723c */ /* 0x008fe60000001818 */
[----:B------:R-:W3:Y:S04]  /*41610*/  LDL.LU.64 R26, [R1+0x6c30] ;  /* 0x006c3000011a7983 */ /* 0x000ee80000300a00 */
[----:B------:R-:W3:Y:S04]  /*41620*/  LDL.LU.64 R24, [R1+0x6c28] ;  /* 0x006c280001187983 */ /* 0x000ee80000300a00 */
[----:B------:R-:W-:Y:S08]  /*41630*/  STL.64 [R1+0x6b98], R16 ;  /* 0x006b981001007387 */ /* 0x000ff00000100a00 */
[----:B------:R-:W-:Y:S04]  /*41640*/  STL.64 [R1+0x250], R20 ;  /* 0x0002501401007387 */ /* 0x000fe80000100a00 */
[----:B------:R-:W-:Y:S01]  /*41650*/  STL.64 [R1+0x258], R22 ;  /* 0x0002581601007387 */ /* 0x000fe20000100a00 */
[----:B--2---:R-:W-:-:S02]  /*41660*/  IMAD.MOV.U32 R2, RZ, RZ, R8 ;  /* 0x000000ffff027224 */ /* 0x004fc400078e0008 */
[----:B------:R-:W-:Y:S01]  /*41670*/  IMAD.MOV.U32 R0, RZ, RZ, R9 ;  /* 0x000000ffff007224 */ /* 0x000fe200078e0009 */
[----:B---3--:R-:W-:-:S15]  /*41680*/  HMMA.16816.F32 R4, R24, R8, R4 ;  /* 0x000000081804723c */ /* 0x008fde0000001804 */
[----:B------:R-:W-:-:S04]  /*41690*/  NOP ;  /* 0x0000000000007918 */ /* 0x000fc80000000000 */
        /* <DEDUP_REMOVED lines=10> */
[----:B------:R-:W3:Y:S04]  /*41740*/  LDL.LU.64 R20, [R1+0x740] ;  /* 0x0007400001147983 */ /* 0x000ee80000300a00 */
[----:B------:R-:W3:Y:S04]  /*41750*/  LDL.LU.64 R22, [R1+0x748] ;  /* 0x0007480001167983 */ /* 0x000ee80000300a00 */
[----:B------:R-:W2:Y:S01]  /*41760*/  LDL.64 R16, [R1+0x120] ;  /* 0x0001200001107983 */ /* 0x000ea20000100a00 */
[----:B----4-:R-:W-:Y:S03]  /*41770*/  HMMA.16816.F32 R4, R24, R12, R4 ;  /* 0x0000000c1804723c */ /* 0x010fe60000001804 */
[----:B--2---:R0:W-:Y:S02]  /*41780*/  STL.64 [R1+0x6bc8], R16 ;  /* 0x006bc81001007387 */ /* 0x0041e40000100a00 */
[----:B0-----:R-:W-:-:S02]  /*41790*/  IMAD.MOV.U32 R16, RZ, RZ, R14 ;  /* 0x000000ffff107224 */ /* 0x001fc400078e000e */
[----:B------:R-:W-:-:S05]  /*417a0*/  IMAD.MOV.U32 R17, RZ, RZ, R3 ;  /* 0x000000ffff117224 */ /* 0x000fca00078e0003 */
[----:B------:R0:W-:Y:S04]  /*417b0*/  STL.64 [R1+0x6be0], R16 ;  /* 0x006be01001007387 */ /* 0x0001e80000100a00 */
[----:B0-----:R-:W2:Y:S01]  /*417c0*/  LDL.64 R16, [R1+0x150] ;  /* 0x0001500001107983 */ /* 0x001ea20000100a00 */
[----:B------:R-:W-:-:S03]  /*417d0*/  IMAD.MOV.U32 R3, RZ, RZ, R13 ;  /* 0x000000ffff037224 */ /* 0x000fc600078e000d */
[----:B--2---:R0:W-:Y:S04]  /*417e0*/  STL.64 [R1+0x6bf0], R16 ;  /* 0x006bf01001007387 */ /* 0x0041e80000100a00 */
[----:B0-----:R-:W2:Y:S04]  /*417f0*/  LDL.64 R16, [R1+0x30] ;  /* 0x0000300001107983 */ /* 0x001ea80000100a00 */
[----:B------:R0:W-:Y:S04]  /*41800*/  STL.64 [R1+0x7c0], R4 ;  /* 0x0007c00401007387 */ /* 0x0001e80000100a00 */
[----:B------:R1:W-:Y:S04]  /*41810*/  STL.64 [R1+0x7c8], R6 ;  /* 0x0007c80601007387 */ /* 0x0003e80000100a00 */
[----:B0-----:R-:W3:Y:S01]  /*41820*/  LDL.LU.64 R4, [R1+0x6c20] ;  /* 0x006c200001047983 */ /* 0x001ee20000300a00 */
[----:B-1----:R-:W-:-:S03]  /*41830*/  IMAD.MOV.U32 R6, RZ, RZ, R12 ;  /* 0x000000ffff067224 */ /* 0x002fc600078e000c */
[----:B------:R-:W4:Y:S02]  /*41840*/  LDL.LU.64 R12, [R1+0x6c18] ;  /* 0x006c1800010c7983 */ /* 0x000f240000300a00 */
[----:B----4-:R-:W-:Y:S02]  /*41850*/  HMMA.16816.F32 R12, R24, R12, R8 ;  /* 0x0000000c180c723c */ /* 0x010fe40000001808 */
[----:B------:R-:W4:Y:S04]  /*41860*/  LDL.LU.64 R10, [R1+0x6c10] ;  /* 0x006c1000010a7983 */ /* 0x000f280000300a00 */
[----:B------:R-:W4:-:S13]  /*41870*/  LDL.LU.64 R8, [R1+0x6c08] ;  /* 0x006c080001087983 */ /* 0x000f1a0000300a00 */
[----:B------:R0:W-:Y:S04]  /*41880*/  STL.64 [R1+0x7b0], R12 ;  /* 0x0007b00c01007387 */ /* 0x0001e80000100a00 */
[----:B------:R-:W-:Y:S04]  /*41890*/  STL.64 [R1+0x7b8], R14 ;  /* 0x0007b80e01007387 */ /* 0x000fe80000100a00 */
[----:B0-----:R-:W4:Y:S02]  /*418a0*/  LDL.LU.64 R12, [R1+0x6c00] ;  /* 0x006c0000010c7983 */ /* 0x001f240000300a00 */
[----:B----4-:R-:W-:-:S15]  /*418b0*/  HMMA.16816.F32 R8, R24, R12, R8 ;  /* 0x0000000c1808723c */ /* 0x010fde0000001808 */
[----:B------:R-:W-:-:S04]  /*418c0*/  NOP ;  /* 0x0000000000007918 */ /* 0x000fc80000000000 */
[----:B------:R0:W-:Y:S04]  /*418d0*/  STL.64 [R1+0x7a0], R8 ;  /* 0x0007a00801007387 */ /* 0x0001e80000100a00 */
[----:B------:R-:W-:Y:S04]  /*418e0*/  STL.64 [R1+0x7a8], R10 ;  /* 0x0007a80a01007387 */ /* 0x000fe80000100a00 */
[----:B0-----:R-:W4:Y:S04]  /*418f0*/  LDL.LU.64 R8, [R1+0x6bf8] ;  /* 0x006bf80001087983 */ /* 0x001f280000300a00 */
[----:B------:R0:W-:Y:S04]  /*41900*/  STL.64 [R1+0x6be8], R12 ;  /* 0x006be80c01007387 */ /* 0x0001e80000100a00 */
[----:B0-----:R-:W4:Y:S04]  /*41910*/  LDL.LU.64 R12, [R1+0x1920] ;  /* 0x00192000010c7983 */ /* 0x001f280000300a00 */
[----:B------:R-:W4:Y:S01]  /*41920*/  LDL.LU.64 R14, [R1+0x1928] ;  /* 0x00192800010e7983 */ /* 0x000f220000300a00 */
[C---:B---3--:R-:W-:Y:S08]  /*41930*/  HMMA.16816.F32 R20, R24.reuse, R4, R20 ;  /* 0x000000041814723c */ /* 0x048ff00000001814 */
[----:B----4-:R-:W-:Y:S01]  /*41940*/  HMMA.16816.F32 R12, R24, R8, R12 ;  /* 0x00000008180c723c */ /* 0x010fe2000000180c */
[----:B------:R-:W-:Y:S04]  /*41950*/  STL [R1+0x6b3c], R8 ;  /* 0x006b3c0801007387 */ /* 0x000fe80000100800 */
[----:B------:R0:W-:-:S14]  /*41960*/  STL [R1+0x6b38], R9 ;  /* 0x006b380901007387 */ /* 0x0001dc0000100800 */
[----:B------:R1:W-:Y:S04]  /*41970*/  STL.64 [R1+0x790], R12 ;  /* 0x0007900c01007387 */ /* 0x0003e80000100a00 */
[----:B------:R3:W-:Y:S04]  /*41980*/  STL.64 [R1+0x798], R14 ;  /* 0x0007980e01007387 */ /* 0x0007e80000100a00 */
[----:B0-----:R-:W2:Y:S04]  /*41990*/  LDL.LU.64 R8, [R1+0x1730] ;  /* 0x0017300001087983 */ /* 0x001ea80000300a00 */
[----:B------:R-:W2:Y:S04]  /*419a0*/  LDL.LU.64 R10, [R1+0x1738] ;  /* 0x00173800010a7983 */ /* 0x000ea80000300a00 */
[----:B-1----:R-:W4:Y:S04]  /*419b0*/  LDL.LU.64 R12, [R1+0x1720] ;  /* 0x00172000010c7983 */ /* 0x002f280000300a00 */
[----:B---3--:R-:W4:Y:S04]  /*419c0*/  LDL.LU.64 R14, [R1+0x1728] ;  /* 0x00172800010e7983 */ /* 0x008f280000300a00 */
[----:B------:R-:W-:Y:S04]  /*419d0*/  STL.64 [R1+0x780], R20 ;  /* 0x0007801401007387 */ /* 0x000fe80000100a00 */
[----:B------:R-:W-:Y:S04]  /*419e0*/  STL.64 [R1+0x788], R22 ;  /* 0x0007881601007387 */ /* 0x000fe80000100a00 */
[----:B------:R-:W-:Y:S04]  /*419f0*/  STL [R1+0x6b2c], R4 ;  /* 0x006b2c0401007387 */ /* 0x000fe80000100800 */
[----:B------:R0:W-:Y:S04]  /*41a00*/  STL [R1+0x6b28], R5 ;  /* 0x006b280501007387 */ /* 0x0001e80000100800 */
[----:B------:R-:W1:Y:S04]  /*41a10*/  LDSM.16.MT88.4 R20, [R28+UR5+0x100] ;  /* 0x000100051c14783b */ /* 0x000e680008004200 */
[----:B0-----:R-:W3:Y:S04]  /*41a20*/  LDL.64 R4, [R1+0x110] ;  /* 0x0001100001047983 */ /* 0x001ee80000100a00 */
[----:B------:R-:W-:Y:S01]  /*41a30*/  STL [R1+0x6bd8], R6 ;  /* 0x006bd80601007387 */ /* 0x000fe20000100800 */
[----:B--2---:R-:W-:Y:S03]  /*41a40*/  HMMA.16816.F32 R8, R24, R16, R8 ;  /* 0x000000101808723c */ /* 0x004fe60000001808 */
[----:B---3--:R0:W-:Y:S04]  /*41a50*/  STL.64 [R1+0x6bd0], R4 ;  /* 0x006bd00401007387 */ /* 0x0081e80000100a00 */
[----:B0-----:R-:W2:Y:S04]  /*41a60*/  LDL.LU.64 R4, [R1+0x1710] ;  /* 0x0017100001047983 */ /* 0x001ea80000300a00 */
[----:B------:R-:W2:Y:S04]  /*41a70*/  LDL.LU.64 R6, [R1+0x1718] ;  /* 0x0017180001067983 */ /* 0x000ea80000300a00 */
[----:B------:R-:W-:Y:S04]  /*41a80*/  STL [R1+0x6b30], R28 ;  /* 0x006b301c01007387 */ /* 0x000fe80000100800 */
[----:B-1----:R-:W-:Y:S04]  /*41a90*/  STL.64 [R1+0x6a48], R22 ;  /* 0x006a481601007387 */ /* 0x002fe80000100a00 */
[----:B------:R0:W-:Y:S04]  /*41aa0*/  STL.64 [R1+0x6a40], R20 ;  /* 0x006a401401007387 */ /* 0x0001e80000100a00 */
[----:B0-----:R-:W3:Y:S04]  /*41ab0*/  LDL.LU.64 R20, [R1+0x1700] ;  /* 0x0017000001147983 */ /* 0x001ee80000300a00 */
[----:B------:R-:W3:Y:S04]  /*41ac0*/  LDL.LU.64 R22, [R1+0x1708] ;  /* 0x0017080001167983 */ /* 0x000ee80000300a00 */
[----:B------:R-:W-:Y:S04]  /*41ad0*/  STL.64 [R1+0xf40], R8 ;  /* 0x000f400801007387 */ /* 0x000fe80000100a00 */
[----:B------:R0:W-:Y:S02]  /*41ae0*/  STL.64 [R1+0xf48], R10 ;  /* 0x000f480a01007387 */ /* 0x0001e40000100a00 */
[----:B0-----:R-:W-:-:S02]  /*41af0*/  IMAD.MOV.U32 R11, RZ, RZ, R16 ;  /* 0x000000ffff0b7224 */ /* 0x001fc400078e0010 */
[----:B------:R-:W-:Y:S02]  /*41b00*/  IMAD.MOV.U32 R10, RZ, RZ, R17 ;  /* 0x000000ffff0a7224 */ /* 0x000fe400078e0011 */
[----:B------:R-:W4:Y:S04]  /*41b10*/  LDL.LU.64 R16, [R1+0x6bf0] ;  /* 0x006bf00001107983 */ /* 0x000f280000300a00 */
[----:B------:R-:W-:Y:S04]  /*41b20*/  STL [R1+0x6b34], R11 ;  /* 0x006b340b01007387 */ /* 0x000fe80000100800 */
[----:B------:R0:W-:Y:S04]  /*41b30*/  STL [R1+0x6bb8], R10 ;  /* 0x006bb80a01007387 */ /* 0x0001e80000100800 */
[----:B------:R-:W2:Y:S04]  /*41b40*/  LDL.LU.64 R8, [R1+0x16f0] ;  /* 0x0016f00001087983 */ /* 0x000ea80000300a00 */
[----:B0-----:R-:W2:Y:S01]  /*41b50*/  LDL.LU.64 R10, [R1+0x16f8] ;  /* 0x0016f800010a7983 */ /* 0x001ea20000300a00 */
[----:B----4-:R-:W-:-:S15]  /*41b60*/  HMMA.16816.F32 R12, R24, R16, R12 ;  /* 0x00000010180c723c */ /* 0x010fde000000180c */
[----:B------:R-:W-:-:S04]  /*41b70*/  NOP ;  /* 0x0000000000007918 */ /* 0x000fc80000000000 */
[----:B------:R0:W-:Y:S04]  /*41b80*/  STL.64 [R1+0xf30], R12 ;  /* 0x000f300c01007387 */ /* 0x0001e80000100a00 */
[----:B------:R1:W-:Y:S04]  /*41b90*/  STL.64 [R1+0xf38], R14 ;  /* 0x000f380e01007387 */ /* 0x0003e80000100a00 */
[----:B0-----:R-:W4:Y:S01]  /*41ba0*/  LDL.LU.64 R12, [R1+0x6be8] ;  /* 0x006be800010c7983 */ /* 0x001f220000300a00 */
[----:B-1----:R-:W-:Y:S02]  /*41bb0*/  IMAD.MOV.U32 R15, RZ, RZ, R16 ;  /* 0x000000ffff0f7224 */ /* 0x002fe400078e0010 */
[----:B------:R-:W-:-:S02]  /*41bc0*/  IMAD.MOV.U32 R14, RZ, RZ, R17 ;  /* 0x000000ffff0e7224 */ /* 0x000fc400078e0011 */
[----:B------:R-:W2:Y:S04]  /*41bd0*/  LDL.LU.64 R16, [R1+0x6be0] ;  /* 0x006be00001107983 */ /* 0x000ea80000300a00 */
[----:B------:R-:W-:Y:S01]  /*41be0*/  STL.64 [R1+0x6b48], R14 ;  /* 0x006b480e01007387 */ /* 0x000fe20000100a00 */
[C---:B--2---:R-:W-:Y:S03]  /*41bf0*/  HMMA.16816.F32 R16, R24.reuse, R16, R4 ;  /* 0x000000101810723c */ /* 0x044fe60000001804 */
[----:B----4-:R0:W-:Y:S04]  /*41c00*/  STL.64 [R1+0x6b40], R12 ;  /* 0x006b400c01007387 */ /* 0x0101e80000100a00 */
[----:B0-----:R-:W3:Y:S04]  /*41c10*/  LDL.64 R12, [R1+0x130] ;  /* 0x00013000010c7983 */ /* 0x001ee80000100a00 */
[----:B------:R-:W2:Y:S04]  /*41c20*/  LDL.LU R6, [R1+0x6bd8] ;  /* 0x006bd80001067983 */ /* 0x000ea80000300800 */
[----:B------:R-:W4:Y:S04]  /*41c30*/  LDL.LU.64 R4, [R1+0x6bd0] ;  /* 0x006bd00001047983 */ /* 0x000f280000300a00 */
[----:B------:R0:W-:Y:S04]  /*41c40*/  STL.64 [R1+0xf20], R16 ;  /* 0x000f201001007387 */ /* 0x0001e80000100a00 */
[----:B------:R-:W-:Y:S04]  /*41c50*/  STL.64 [R1+0xf28], R18 ;  /* 0x000f281201007387 */ /* 0x000fe80000100a00 */
[----:B0-----:R-:W2:Y:S01]  /*41c60*/  LDL.LU.64 R16, [R1+0x6bc8] ;  /* 0x006bc80001107983 */ /* 0x001ea20000300a00 */
[C---:B---3--:R-:W-:Y:S08]  /*41c70*/  HMMA.16816.F32 R20, R24.reuse, R12, R20 ;  /* 0x0000000c1814723c */ /* 0x048ff00000001814 */
[----:B--2---:R-:W-:Y:S11]  /*41c80*/  HMMA.16816.F32 R8, R24, R16, R8 ;  /* 0x000000101808723c */ /* 0x004ff60000001808 */
[----:B------:R-:W-:Y:S04]  /*41c90*/  STL.64 [R1+0xf10], R20 ;  /* 0x000f101401007387 */ /* 0x000fe80000100a00 */
[----:B------:R0:W-:Y:S02]  /*41ca0*/  STL.64 [R1+0xf18], R22 ;  /* 0x000f181601007387 */ /* 0x0001e40000100a00 */
[----:B0-----:R-:W-:-:S02]  /*41cb0*/  IMAD.MOV.U32 R23, RZ, RZ, R16 ;  /* 0x000000ffff177224 */ /* 0x001fc400078e0010 */
[----:B------:R-:W-:Y:S01]  /*41cc0*/  IMAD.MOV.U32 R22, RZ, RZ, R17 ;  /* 0x000000ffff167224 */ /* 0x000fe200078e0011 */
[----:B------:R0:W-:Y:S04]  /*41cd0*/  STL.64 [R1+0xf00], R8 ;  /* 0x000f000801007387 */ /* 0x0001e80000100a00 */
[----:B------:R1:W-:Y:S04]  /*41ce0*/  STL.64 [R1+0xf08], R10 ;  /* 0x000f080a01007387 */ /* 0x0003e80000100a00 */
[----:B0-----:R-:W4:Y:S04]  /*41cf0*/  LDL.LU.64 R8, [R1+0x16e0] ;  /* 0x0016e00001087983 */ /* 0x001f280000300a00 */
[----:B-1----:R-:W4:Y:S04]  /*41d00*/  LDL.LU.64 R10, [R1+0x16e8] ;  /* 0x0016e800010a7983 */ /* 0x002f280000300a00 */
[----:B------:R-:W2:Y:S01]  /*41d10*/  LDL.64 R16, [R1+0xe0] ;  /* 0x0000e00001107983 */ /* 0x000ea20000100a00 */
[----:B------:R-:W-:-:S03]  /*41d20*/  IMAD.MOV.U32 R21, RZ, RZ, R12 ;  /* 0x000000ffff157224 */ /* 0x000fc600078e000c */
[----:B--2---:R0:W-:Y:S04]  /*41d30*/  STL.64 [R1+0x6bb0], R16 ;  /* 0x006bb01001007387 */ /* 0x0041e80000100a00 */
[----:B0-----:R-:W2:Y:S01]  /*41d40*/  LDL.64 R16, [R1+0xf0] ;  /* 0x0000f00001107983 */ /* 0x001ea20000100a00 */
[----:B------:R-:W-:Y:S01]  /*41d50*/  IMAD.MOV.U32 R20, RZ, RZ, R13 ;  /* 0x000000ffff147224 */ /* 0x000fe200078e000d */
[----:B----4-:R-:W-:Y:S02]  /*41d60*/  HMMA.16816.F32 R8, R24, R4, R8 ;  /* 0x000000041808723c */ /* 0x010fe40000001808 */
[----:B--2---:R0:W-:Y:S04]  /*41d70*/  STL.64 [R1+0x6bc0], R16 ;  /* 0x006bc01001007387 */ /* 0x0041e80000100a00 */
[----:B0-----:R-:W2:Y:S04]  /*41d80*/  LDL.64 R16, [R1+0x100] ;  /* 0x0001000001107983 */ /* 0x001ea80000100a00 */
[----:B------:R-:W-:Y:S04]  /*41d90*/  STL.64 [R1+0x6b20], R22 ;  /* 0x006b201601007387 */ /* 0x000fe80000100a00 */
[----:B------:R0:W-:Y:S04]  /*41da0*/  STL.64 [R1+0x6b18], R20 ;  /* 0x006b181401007387 */ /* 0x0001e80000100a00 */
[----:B0-----:R-:W3:Y:S01]  /*41db0*/  LDL.64 R20, [R1] ;  /* 0x0000000001147983 */ /* 0x001ee20000100a00 */
[----:B------:R-:W-:-:S03]  /*41dc0*/  IMAD.MOV.U32 R29, RZ, RZ, R5 ;  /* 0x000000ffff1d7224 */ /* 0x000fc600078e0005 */
[----:B---3--:R0:W-:Y:S02]  /*41dd0*/  STL.64 [R1+0x6b50], R20 ;  /* 0x006b501401007387 */ /* 0x0081e40000100a00 */
[----:B0-----:R-:W-:Y:S02]  /*41de0*/  IMAD.MOV.U32 R20, RZ, RZ, R6 ;  /* 0x000000ffff147224 */ /* 0x001fe400078e0006 */
[----:B------:R-:W-:-:S05]  /*41df0*/  IMAD.MOV.U32 R21, RZ, RZ, R3 ;  /* 0x000000ffff157224 */ /* 0x000fca00078e0003 */
[----:B------:R0:W-:Y:S01]  /*41e00*/  STL.64 [R1+0x6b68], R20 ;  /* 0x006b681401007387 */ /* 0x0001e20000100a00 */
[----:B------:R-:W-:Y:S02]  /*41e10*/  IMAD.MOV.U32 R3, RZ, RZ, R4 ;  /* 0x000000ffff037224 */ /* 0x000fe400078e0004 */
[----:B0-----:R-:W-:Y:S02]  /*41e20*/  IMAD.MOV.U32 R20, RZ, RZ, R2 ;  /* 0x000000ffff147224 */ /* 0x001fe400078e0002 */
[----:B------:R-:W-:-:S05]  /*41e30*/  IMAD.MOV.U32 R21, RZ, RZ, R0 ;  /* 0x000000ffff157224 */ /* 0x000fca00078e0000 */
[----:B------:R-:W-:Y:S04]  /*41e40*/  STL.64 [R1+0x6b90], R20 ;  /* 0x006b901401007387 */ /* 0x000fe80000100a00 */
[----:B------:R0:W-:Y:S04]  /*41e50*/  STL.64 [R1+0xef0], R8 ;  /* 0x000ef00801007387 */ /* 0x0001e80000100a00 */
[----:B------:R1:W-:Y:S04]  /*41e60*/  STL.64 [R1+0xef8], R10 ;  /* 0x000ef80a01007387 */ /* 0x0003e80000100a00 */
[----:B------:R-:W2:Y:S04]  /*41e70*/  LDL.LU.64 R4, [R1+0x16d0] ;  /* 0x0016d00001047983 */ /* 0x000ea80000300a00 */
[----:B------:R-:W2:Y:S04]  /*41e80*/  LDL.LU.64 R6, [R1+0x16d8] ;  /* 0x0016d80001067983 */ /* 0x000ea80000300a00 */
[----:B0-----:R-:W3:Y:S04]  /*41e90*/  LDL.LU.64 R8, [R1+0x16c0] ;  /* 0x0016c00001087983 */ /* 0x001ee80000300a00 */
[----:B-1----:R-:W3:Y:S04]  /*41ea0*/  LDL.LU.64 R10, [R1+0x16c8] ;  /* 0x0016c800010a7983 */ /* 0x002ee80000300a00 */
[----:B------:R-:W4:Y:S04]  /*41eb0*/  LDL.LU.64 R20, [R1+0x730] ;  /* 0x0007300001147983 */ /* 0x000f280000300a00 */
[----:B------:R-:W2:Y:S04]  /*41ec0*/  LDL.LU.64 R22, [R1+0x738] ;  /* 0x0007380001167983 */ /* 0x000ea80000300a00 */
[----:B--2---:R-:W-:Y:S04]  /*41ed0*/  STL.64 [R1+0x6ba8], R22 ;  /* 0x006ba81601007387 */ /* 0x004fe80000100a00 */
[----:B----4-:R0:W-:Y:S04]  /*41ee0*/  STL.64 [R1+0x6ba0], R20 ;  /* 0x006ba01401007387 */ /* 0x0101e80000100a00 */
[----:B0-----:R-:W2:Y:S04]  /*41ef0*/  LDL.LU.64 R20, [R1+0x16b0] ;  /* 0x0016b00001147983 */ /* 0x001ea80000300a00 */
[----:B------:R-:W2:Y:S04]  /*41f00*/  LDL.LU.64 R22, [R1+0x16b8] ;  /* 0x0016b80001167983 */ /* 0x000ea80000300a00 */
[----:B------:R-:W4:Y:S04]  /*41f10*/  LDL.LU.64 R12, [R1+0x1b00] ;  /* 0x001b0000010c7983 */ /* 0x000f280000300a00 */
[----:B------:R-:W2:Y:S01]  /*41f20*/  LDL.LU.64 R14, [R1+0x1b08] ;  /* 0x001b0800010e7983 */ /* 0x000ea20000300a00 */
[----:B------:R-:W-:Y:S03]  /*41f30*/  HMMA.16816.F32 R4, R24, R16, R4 ;  /* 0x000000101804723c */ /* 0x000fe60000001804 */
[----:B--2---:R-:W-:Y:S04]  /*41f40*/  STL.64 [R1+0x6b60], R14 ;  /* 0x006b600e01007387 */ /* 0x004fe80000100a00 */
[----:B----4-:R0:W-:Y:S04]  /*41f50*/  STL.64 [R1+0x6b58], R12 ;  /* 0x006b580c01007387 */ /* 0x0101e80000100a00 */
[----:B0-----:R-:W2:Y:S04]  /*41f60*/  LDL.LU.64 R12, [R1+0x1c00] ;  /* 0x001c0000010c7983 */ /* 0x001ea80000300a00 */
[----:B------:R-:W4:Y:S04]  /*41f70*/  LDL.LU.64 R14, [R1+0x1c08] ;  /* 0x001c0800010e7983 */ /* 0x000f280000300a00 */
[----:B----4-:R-:W-:Y:S04]  /*41f80*/  STL.64 [R1+0x6b78], R14 ;  /* 0x006b780e01007387 */ /* 0x010fe80000100a00 */
[----:B--2---:R0:W-:Y:S04]  /*41f90*/  STL.64 [R1+0x6b70], R12 ;  /* 0x006b700c01007387 */ /* 0x0041e80000100a00 */
[----:B0-----:R-:W2:Y:S04]  /*41fa0*/  LDL.LU.64 R12, [R1+0x1d00] ;  /* 0x001d0000010c7983 */ /* 0x001ea80000300a00 */
[----:B------:R-:W2:Y:S04]  /*41fb0*/  LDL.LU.64 R14, [R1+0x1d08] ;  /* 0x001d0800010e7983 */ /* 0x000ea80000300a00 */
[----:B------:R0:W-:Y:S04]  /*41fc0*/  STL.64 [R1+0xee0], R4 ;  /* 0x000ee00401007387 */ /* 0x0001e80000100a00 */
[----:B------:R-:W-:Y:S01]  /*41fd0*/  STL.64 [R1+0xee8], R6 ;  /* 0x000ee80601007387 */ /* 0x000fe20000100a00 */
[----:B0-----:R-:W-:-:S02]  /*41fe0*/  IMAD.MOV.U32 R4, RZ, RZ, R16 ;  /* 0x000000ffff047224 */ /* 0x001fc400078e0010 */
[----:B------:R-:W-:Y:S02]  /*41ff0*/  IMAD.MOV.U32 R5, RZ, RZ, R17 ;  /* 0x000000ffff057224 */ /* 0x000fe400078e0011 */
[----:B------:R-:W3:Y:S02]  /*42000*/  LDL.LU.64 R16, [R1+0x6bc0] ;  /* 0x006bc00001107983 */ /* 0x000ee40000300a00 */
[----:B---3--:R-:W-:Y:S01]  /*42010*/  HMMA.16816.F32 R8, R24, R16, R8 ;  /* 0x000000101808723c */ /* 0x008fe20000001808 */
[----:B------:R-:W-:-:S15]  /*42020*/  IMAD.MOV.U32 R28, RZ, RZ, R17 ;  /* 0x000000ffff1c7224 */ /* 0x000fde00078e0011 */
[----:B------:R-:W-:-:S03]  /*42030*/  NOP ;  /* 0x0000000000007918 */ /* 0x000fc60000000000 */
[----:B------:R-:W-:Y:S04]  /*42040*/  STL.64 [R1+0xed0], R8 ;  /* 0x000ed00801007387 */ /* 0x000fe80000100a00 */
[----:B------:R0:W-:Y:S04]  /*42050*/  STL.64 [R1+0xed8], R10 ;  /* 0x000ed80a01007387 */ /* 0x0001e80000100a00 */
[----:B0-----:R-:W3:Y:S01]  /*42060*/  LDL.LU R10, [R1+0x6bb8] ;  /* 0x006bb800010a7983 */ /* 0x001ee20000300800 */
[----:B------:R-:W-:-:S03]  /*42070*/  IMAD.MOV.U32 R11, RZ, RZ, R16 ;  /* 0x000000ffff0b7224 */ /* 0x000fc600078e0010 */
[----:B------:R-:W4:Y:S02]  /*42080*/  LDL.LU.64 R16, [R1+0x6bb0] ;  /* 0x006bb00001107983 */ /* 0x000f240000300a00 */
[----:B----4-:R-:W-:Y:S01]  /*42090*/  HMMA.16816.F32 R20, R24, R16, R20 ;  /* 0x000000101814723c */ /* 0x010fe20000001814 */
[----:B------:R-:W-:Y:S02]  /*420a0*/  IMAD.MOV.U32 R8, RZ, RZ, R16 ;  /* 0x000000ffff087224 */ /* 0x000fe400078e0010 */
[----:B------:R-:W-:-:S15]  /*420b0*/  IMAD.MOV.U32 R9, RZ, RZ, R17 ;  /* 0x000000ffff097224 */ /* 0x000fde00078e0011 */
[----:B------:R-:W-:Y:S01]  /*420c0*/  NOP ;  /* 0x0000000000007918 */ /* 0x000fe20000000000 */
[----:B------:R-:W-:Y:S04]  /*420d0*/  STL.64 [R1+0xec0], R20 ;  /* 0x000ec01401007387 */ /* 0x000fe80000100a00 */
[----:B------:R0:W-:Y:S04]  /*420e0*/  STL.64 [R1+0xec8], R22 ;  /* 0x000ec81601007387 */ /* 0x0001e80000100a00 */
[----:B0-----:R-:W4:Y:S04]  /*420f0*/  LDL.LU.64 R22, [R1+0x6ba8] ;  /* 0x006ba80001167983 */ /* 0x001f280000300a00 */
[----:B------:R-:W4:Y:S04]  /*42100*/  LDL.LU.64 R20, [R1+0x6ba0] ;  /* 0x006ba00001147983 */ /* 0x000f280000300a00 */
[----:B------:R-:W4:Y:S02]  /*42110*/  LDL.LU.64 R16, [R1+0x6b98] ;  /* 0x006b980001107983 */ /* 0x000f240000300a00 */
[----:B----4-:R-:W-:Y:S02]  /*42120*/  HMMA.16816.F32 R24, R24, R16, R20 ;  /* 0x000000101818723c */ /* 0x010fe40000001814 */
[----:B------:R-:W2:Y:S01]  /*42130*/  LDL.LU.64 R20, [R1+0x6b90] ;  /* 0x006b900001147983 */ /* 0x000ea20000300a00 */
[----:B------:R-:W-:-:S02]  /*42140*/  IMAD.MOV.U32 R7, RZ, RZ, R16 ;  /* 0x000000ffff077224 */ /* 0x000fc400078e0010 */
[----:B------:R-:W-:-:S14]  /*42150*/  IMAD.MOV.U32 R6, RZ, RZ, R17 ;  /* 0x000000ffff067224 */ /* 0x000fdc00078e0011 */
[----:B------:R0:W-:Y:S04]  /*42160*/  STL.64 [R1+0x770], R24 ;  /* 0x0007701801007387 */ /* 0x0001e80000100a00 */
[----:B------:R1:W-:Y:S04]  /*42170*/  STL.64 [R1+0x778], R26 ;  /* 0x0007781a01007387 */ /* 0x0003e80000100a00 */
[----:B------:R-:W2:Y:S04]  /*42180*/  LDL.LU.64 R18, [R1+0x6b88] ;  /* 0x006b880001127983 */ /* 0x000ea80000300a00 */
[----:B------:R-:W2:Y:S04]  /*42190*/  LDL.LU.64 R16, [R1+0x6b80] ;  /* 0x006b800001107983 */ /* 0x000ea80000300a00 */
        /* <DEDUP_REMOVED lines=14> */
[----:B--2---:R-:W-:-:S15]  /*42280*/  HMMA.16816.F32 R12, R16, R20, R12 ;  /* 0x00000014100c723c */ /* 0x004fde000000180c */
[----:B------:R-:W-:-:S04]  /*42290*/  NOP ;  /* 0x0000000000007918 */ /* 0x000fc80000000000 */
[----:B------:R-:W-:Y:S04]  /*422a0*/  STL.64 [R1+0x5d0], R12 ;  /* 0x0005d00c01007387 */ /* 0x000fe80000100a00 */
[----:B------:R0:W-:Y:S04]  /*422b0*/  STL.64 [R1+0x5d8], R14 ;  /* 0x0005d80e01007387 */ /* 0x0001e80000100a00 */
[----:B0-----:R-:W2:Y:S04]  /*422c0*/  LDL.LU.64 R14, [R1+0x6b48] ;  /* 0x006b4800010e7983 */ /* 0x001ea80000300a00 */
[----:B------:R-:W4:Y:S01]  /*422d0*/  LDL.LU.64 R12, [R1+0x6b40] ;  /* 0x006b4000010c7983 */ /* 0x000f220000300a00 */
[----:B------:R-:W-:-:S02]  /*422e0*/  IMAD.MOV.U32 R2, RZ, RZ, R20 ;  /* 0x000000ffff027224 */ /* 0x000fc400078e0014 */
[----:B------:R-:W-:Y:S02]  /*422f0*/  IMAD.MOV.U32 R0, RZ, RZ, R21 ;  /* 0x000000ffff007224 */ /* 0x000fe400078e0015 */
[----:B------:R-:W2:Y:S04]  /*42300*/  LDL.LU.64 R20, [R1+0x1900] ;  /* 0x0019000001147983 */ /* 0x000ea80000300a00 */
[----:B------:R-:W2:Y:S01]  /*42310*/  LDL.LU.64 R22, [R1+0x1908] ;  /* 0x0019080001167983 */ /* 0x000ea20000300a00 */
[----:B----4-:R-:W-:-:S15]  /*42320*/  HMMA.16816.F32 R24, R16, R12, R24 ;  /* 0x0000000c1018723c */ /* 0x010fde0000001818 */
[----:B------:R-:W-:-:S04]  /*42330*/  NOP ;  /* 0x0000000000007918 */ /* 0x000fc80000000000 */
[----:B------:R0:W-:Y:S04]  /*42340*/  STL.64 [R1+0x5c0], R24 ;  /* 0x0005c01801007387 */ /* 0x0001e80000100a00 */
[----:B------:R1:W-:Y:S04]  /*42350*/  STL.64 [R1+0x5c8], R26 ;  /* 0x0005c81a01007387 */ /* 0x0003e80000100a00 */
[----:B0-----:R-:W4:Y:S04]  /*42360*/  LDL.LU.64 R24, [R1+0x710] ;  /* 0x0007100001187983 */ /* 0x001f280000300a00 */
[----:B-1----:R-:W4:Y:S04]  /*42370*/  LDL.LU.64 R26, [R1+0x718] ;  /* 0x00071800011a7983 */ /* 0x002f280000300a00 */
        /* <DEDUP_REMOVED lines=15> */
[----:B------:R-:W4:Y:S04]  /*42470*/  LDL.LU R4, [R1+0x6b2c] ;  /* 0x006b2c0001047983 */ /* 0x000f280000300800 */
[----:B------:R-:W4:Y:S04]  /*42480*/  LDL.LU R5, [R1+0x6b28] ;  /* 0x006b280001057983 */ /* 0x000f280000300800 */
[----:B------:R0:W-:Y:S02]  /*42490*/  STL.64 [R1+0x6a90], R12 ;  /* 0x006a900c01007387 */ /* 0x0001e40000100a00 */
[----:B0-----:R-:W-:-:S02]  /*424a0*/  IMAD.MOV.U32 R12, RZ, RZ, R3 ;  /* 0x000000ffff0c7224 */ /* 0x001fc400078e0003 */
[----:B------:R-:W-:Y:S01]  /*424b0*/  IMAD.MOV.U32 R13, RZ, RZ, R29 ;  /* 0x000000ffff0d7224 */ /* 0x000fe200078e001d */
[----:B--2---:R-:W-:-:S15]  /*424c0*/  HMMA.16816.F32 R20, R16, R8, R20 ;  /* 0x000000081014723c */ /* 0x004fde0000001814 */
[----:B------:R-:W-:-:S04]  /*424d0*/  NOP ;  /* 0x0000000000007918 */ /* 0x000fc80000000000 */
[----:B------:R-:W-:Y:S04]  /*424e0*/  STL.64 [R1+0x5b0], R20 ;  /* 0x0005b01401007387 */ /* 0x000fe80000100a00 */
[----:B------:R0:W-:Y:S04]  /*424f0*/  STL.64 [R1+0x5b8], R22 ;  /* 0x0005b81601007387 */ /* 0x0001e80000100a00 */
[----:B0-----:R-:W2:Y:S04]  /*42500*/  LDL.LU.64 R22, [R1+0x6b20] ;  /* 0x006b200001167983 */ /* 0x001ea80000300a00 */
[----:B------:R-:W3:Y:S04]  /*42510*/  LDL.LU.64 R20, [R1+0x6b18] ;  /* 0x006b180001147983 */ /* 0x000ee80000300a00 */
[----:B------:R-:W3:Y:S04]  /*42520*/  LDL.LU R3, [R1+0x6b10] ;  /* 0x006b100001037983 */ /* 0x000ee80000300800 */
[----:B------:R-:W-:Y:S04]  /*42530*/  STL.64 [R1+0x6aa8], R12 ;  /* 0x006aa80c01007387 */ /* 0x000fe80000100a00 */
[----:B------:R0:W-:Y:S04]  /*42540*/  STL.64 [R1+0x6a18], R8 ;  /* 0x006a180801007387 */ /* 0x0001e80000100a00 */
[----:B0-----:R-:W3:Y:S01]  /*42550*/  LDL.64 R8, [R1+0x10] ;  /* 0x0000100001087983 */ /* 0x001ee20000100a00 */
[----:B----4-:R-:W-:Y:S01]  /*42560*/  HMMA.16816.F32 R24, R16, R4, R24 ;  /* 0x000000041018723c */ /* 0x010fe20000001818 */
[----:B--2---:R-:W-:-:S02]  /*42570*/  IMAD.MOV.U32 R12, RZ, RZ, R23 ;  /* 0x000000ffff0c7224 */ /* 0x004fc400078e0017 */
[----:B------:R-:W-:Y:S01]  /*42580*/  IMAD.MOV.U32 R13, RZ, RZ, R22 ;  /* 0x000000ffff0d7224 */ /* 0x000fe200078e0016 */
[----:B---3--:R-:W-:-:S15]  /*42590*/  STL.64 [R1+0x6a58], R8 ;  /* 0x006a580801007387 */ /* 0x008fde0000100a00 */
[----:B------:R-:W-:Y:S04]  /*425a0*/  STL.64 [R1+0x5a0], R24 ;  /* 0x0005a01801007387 */ /* 0x000fe80000100a00 */
[----:B------:R-:W-:Y:S04]  /*425b0*/  STL.64 [R1+0x5a8], R26 ;  /* 0x0005a81a01007387 */ /* 0x000fe80000100a00 */
[----:B------:R0:W-:Y:S04]  /*425c0*/  STL.64 [R1+0x6ac0], R12 ;  /* 0x006ac00c01007387 */ /* 0x0001e80000100a00 */
[----:B------:R1:W-:Y:S04]  /*425d0*/  STL.64 [R1+0x6a20], R4 ;  /* 0x006a200401007387 */ /* 0x0003e80000100a00 */
[----:B------:R-:W2:Y:S01]  /*425e0*/  LDSM.16.MT88.4 R24, [R28+UR5+0x180] ;  /* 0x000180051c18783b */ /* 0x000ea20008004200 */
[----:B0-----:R-:W-:-:S02]  /*425f0*/  IMAD.MOV.U32 R12, RZ, RZ, R21 ;  /* 0x000000ffff0c7224 */ /* 0x001fc400078e0015 */
[----:B-1----:R-:W-:Y:S02]  /*42600*/  IMAD.MOV.U32 R4, RZ, RZ, R15 ;  /* 0x000000ffff047224 */ /* 0x002fe400078e000f */
[----:B------:R-:W-:Y:S02]  /*42610*/  IMAD.MOV.U32 R5, RZ, RZ, R14 ;  /* 0x000000ffff057224 */ /* 0x000fe400078e000e */
[----:B------:R-:W-:-:S03]  /*42620*/  IMAD.MOV.U32 R13, RZ, RZ, R20 ;  /* 0x000000ffff0d7224 */ /* 0x000fc600078e0014 */
[----:B------:R-:W-:Y:S04]  /*42630*/  STL.64 [R1+0x6af8], R4 ;  /* 0x006af80401007387 */ /* 0x000fe80000100a00 */
[----:B------:R0:W-:Y:S04]  /*42640*/  STL.64 [R1+0x6ad8], R12 ;  /* 0x006ad80c01007387 */ /* 0x0001e80000100a00 */
[----:B0-----:R-:W3:Y:S04]  /*42650*/  LDL.64 R12, [R1+0x140] ;  /* 0x00014000010c7983 */ /* 0x001ee80000100a00 */
[----:B---3--:R0:W-:Y:S04]  /*42660*/  STL.64 [R1+0x6af0], R12 ;  /* 0x006af00c01007387 */ /* 0x0081e80000100a00 */
[----:B0-----:R-:W3:Y:S04]  /*42670*/  LDL.LU.64 R12, [R1+0x14d0] ;  /* 0x0014d000010c7983 */ /* 0x001ee80000300a00 */
[----:B------:R-:W4:Y:S01]  /*42680*/  LDL.LU.64 R14, [R1+0x14d8] ;  /* 0x0014d800010e7983 */ /* 0x000f220000300a00 */
[----:B------:R-:W-:-:S02]  /*42690*/  IMAD.MOV.U32 R4, RZ, RZ, R11 ;  /* 0x000000ffff047224 */ /* 0x000fc400078e000b */
[----:B------:R-:W-:Y:S01]  /*426a0*/  IMAD.MOV.U32 R5, RZ, RZ, R10 ;  /* 0x000000ffff057224 */ /* 0x000fe200078e000a */
[----:B----4-:R-:W-:Y:S04]  /*426b0*/  STL.64 [R1+0x6b08], R14 ;  /* 0x006b080e01007387 */ /* 0x010fe80000100a00 */
[----:B---3--:R0:W-:Y:S04]  /*426c0*/  STL.64 [R1+0x6b00], R12 ;  /* 0x006b000c01007387 */ /* 0x0081e80000100a00 */
[----:B0-----:R-:W3:Y:S04]  /*426d0*/  LDL.LU.64 R12, [R1+0x14e0] ;  /* 0x0014e000010c7983 */ /* 0x001ee80000300a00 */
[----:B------:R-:W3:Y:S04]  /*426e0*/  LDL.LU.64 R14, [R1+0x14e8] ;  /* 0x0014e800010e7983 */ /* 0x000ee80000300a00 */
[----:B------:R-:W4:Y:S04]  /*426f0*/  LDL.LU.64 R8, [R1+0x1460] ;  /* 0x0014600001087983 */ /* 0x000f280000300a00 */
[----:B------:R-:W2:Y:S04]  /*42700*/  LDL.LU.64 R10, [R1+0x1468] ;  /* 0x00146800010a7983 */ /* 0x000ea80000300a00 */
[----:B--2---:R-:W-:Y:S04]  /*42710*/  STL.64 [R1+0x6a70], R10 ;  /* 0x006a700a01007387 */ /* 0x004fe80000100a00 */
[----:B----4-:R0:W-:Y:S04]  /*42720*/  STL.64 [R1+0x6a68], R8 ;  /* 0x006a680801007387 */ /* 0x0101e80000100a00 */
[----:B0-----:R-:W2:Y:S04]  /*42730*/  LDL.LU.64 R8, [R1+0x1470] ;  /* 0x0014700001087983 */ /* 0x001ea80000300a00 */
[----:B------:R-:W4:Y:S04]  /*42740*/  LDL.LU.64 R10, [R1+0x1478] ;  /* 0x00147800010a7983 */ /* 0x000f280000300a00 */
[----:B----4-:R-:W-:Y:S04]  /*42750*/  STL.64 [R1+0x6a88], R10 ;  /* 0x006a880a01007387 */ /* 0x010fe80000100a00 */
[----:B--2---:R0:W-:Y:S04]  /*42760*/  STL.64 [R1+0x6a80], R8 ;  /* 0x006a800801007387 */ /* 0x0041e80000100a00 */
        /* <DEDUP_REMOVED lines=17> */
[----:B------:R-:W2:Y:S04]  /*42880*/  LDL.LU.64 R10, [R1+0x14c8] ;  /* 0x0014c800010a7983 */ /* 0x000ea80000300a00 */
[----:B------:R-:W4:Y:S04]  /*42890*/  LDL.LU.64 R20, [R1+0x700] ;  /* 0x0007000001147983 */ /* 0x000f280000300a00 */
[----:B------:R-:W4:Y:S04]  /*428a0*/  LDL.LU.64 R22, [R1+0x708] ;  /* 0x0007080001167983 */ /* 0x000f280000300a00 */
[----:B------:R-:W-:Y:S04]  /*428b0*/  STL.64 [R1+0x6960], R26 ;  /* 0x0069601a01007387 */ /* 0x000fe80000100a00 */
[----:B------:R0:W-:Y:S02]  /*428c0*/  STL.64 [R1+0x6958], R24 ;  /* 0x0069581801007387 */ /* 0x0001e40000100a00 */
[----:B0-----:R-:W-:-:S02]  /*428d0*/  IMAD.MOV.U32 R24, RZ, RZ, R7 ;  /* 0x000000ffff187224 */ /* 0x001fc400078e0007 */
[----:B------:R-:W-:Y:S02]  /*428e0*/  IMAD.MOV.U32 R25, RZ, RZ, R6 ;  /* 0x000000ffff197224 */ /* 0x000fe400078e0006 */
[----:B---3--:R-:W-:Y:S01]  /*428f0*/  HMMA.16816.F32 R4, R16, R4, R12 ;  /* 0x000000041004723c */ /* 0x008fe2000000180c */
[----:B------:R-:W3:Y:S04]  /*42900*/  LDL.LU.64 R14, [R1+0x6b08] ;  /* 0x006b0800010e7983 */ /* 0x000ee80000300a00 */
[----:B------:R-:W3:-:S14]  /*42910*/  LDL.LU.64 R12, [R1+0x6b00] ;  /* 0x006b0000010c7983 */ /* 0x000edc0000300a00 */
[----:B------:R0:W-:Y:S04]  /*42920*/  STL.64 [R1+0xd10], R4 ;  /* 0x000d100401007387 */ /* 0x0001e80000100a00 */
[----:B------:R3:W-:Y:S04]  /*42930*/  STL.64 [R1+0xd18], R6 ;  /* 0x000d180601007387 */ /* 0x0007e80000100a00 */
[----:B0-----:R-:W3:Y:S02]  /*42940*/  LDL.LU.64 R4, [R1+0x6af8] ;  /* 0x006af80001047983 */ /* 0x001ee40000300a00 */
[----:B---3--:R-:W-:Y:S02]  /*42950*/  HMMA.16816.F32 R4, R16, R4, R12 ;  /* 0x000000041004723c */ /* 0x008fe4000000180c */
[----:B------:R-:W2:-:S15]  /*42960*/  LDL.LU.64 R12, [R1+0x6af0] ;  /* 0x006af000010c7983 */ /* 0x000e9e0000300a00 */
[----:B------:R-:W-:Y:S02]  /*42970*/  NOP ;  /* 0x0000000000007918 */ /* 0x000fe40000000000 */
[----:B------:R0:W-:Y:S04]  /*42980*/  STL.64 [R1+0xd00], R4 ;  /* 0x000d000401007387 */ /* 0x0001e80000100a00 */
[----:B------:R-:W-:Y:S01]  /*42990*/  STL.64 [R1+0xd08], R6 ;  /* 0x000d080601007387 */ /* 0x000fe20000100a00 */
[----:B0-----:R-:W-:Y:S02]  /*429a0*/  IMAD.MOV.U32 R4, RZ, RZ, R2 ;  /* 0x000000ffff047224 */ /* 0x001fe400078e0002 */
[----:B------:R-:W-:Y:S01]  /*429b0*/  IMAD.MOV.U32 R5, RZ, RZ, R0 ;  /* 0x000000ffff057224 */ /* 0x000fe200078e0000 */
[----:B--2---:R-:W-:Y:S01]  /*429c0*/  HMMA.16816.F32 R8, R16, R12, R8 ;  /* 0x0000000c1008723c */ /* 0x004fe20000001808 */
[----:B------:R-:W-:Y:S02]  /*429d0*/  IMAD.MOV.U32 R2, RZ, RZ, R12 ;  /* 0x000000ffff027224 */ /* 0x000fe400078e000c */
        /* <DEDUP_REMOVED lines=37> */
[C---:B--2---:R-:W-:Y:S08]  /*42c30*/  HMMA.16816.F32 R12, R16.reuse, R12, R8 ;  /* 0x0000000c100c723c */ /* 0x044ff00000001808 */
[----:B----4-:R-:W-:Y:S01]  /*42c40*/  HMMA.16816.F32 R16, R16, R24, R20 ;  /* 0x000000181010723c */ /* 0x010fe20000001814 */
[----:B------:R-:W2:Y:S10]  /*42c50*/  LDL.LU.64 R8, [R1+0x6a58] ;  /* 0x006a580001087983 */ /* 0x000eb40000300a00 */
[----:B------:R0:W-:Y:S04]  /*42c60*/  STL.64 [R1+0xc90], R12 ;  /* 0x000c900c01007387 */ /* 0x0001e80000100a00 */
[----:B------:R-:W-:Y:S04]  /*42c70*/  STL.64 [R1+0xc98], R14 ;  /* 0x000c980e01007387 */ /* 0x000fe80000100a00 */
[----:B0-----:R-:W3:Y:S04]  /*42c80*/  LDL.LU.64 R12, [R1+0x6a50] ;  /* 0x006a5000010c7983 */ /* 0x001ee80000300a00 */
[----:B------:R-:W4:Y:S04]  /*42c90*/  LDL.LU.64 R22, [R1+0x6a48] ;  /* 0x006a480001167983 */ /* 0x000f280000300a00 */
[----:B------:R-:W4:Y:S04]  /*42ca0*/  LDL.LU.64 R20, [R1+0x6a40] ;  /* 0x006a400001147983 */ /* 0x000f280000300a00 */
[----:B------:R0:W-:Y:S04]  /*42cb0*/  STL.64 [R1+0x590], R16 ;  /* 0x0005901001007387 */ /* 0x0001e80000100a00 */
[----:B------:R1:W-:Y:S04]  /*42cc0*/  STL.64 [R1+0x598], R18 ;  /* 0x0005981201007387 */ /* 0x0003e80000100a00 */
[----:B0-----:R-:W2:Y:S04]  /*42cd0*/  LDL.LU.64 R16, [R1+0x1ba0] ;  /* 0x001ba00001107983 */ /* 0x001ea80000300a00 */
[----:B-1----:R-:W2:Y:S04]  /*42ce0*/  LDL.LU.64 R18, [R1+0x1ba8] ;  /* 0x001ba80001127983 */ /* 0x002ea80000300a00 */
[----:B------:R0:W-:Y:S04]  /*42cf0*/  STL.64 [R1+0x6970], R24 ;  /* 0x0069701801007387 */ /* 0x0001e80000100a00 */
[----:B0-----:R-:W4:Y:S04]  /*42d00*/  LDL.LU.64 R24, [R1+0x1ca0] ;  /* 0x001ca00001187983 */ /* 0x001f280000300a00 */
[----:B------:R-:W4:Y:S01]  /*42d10*/  LDL.LU.64 R26, [R1+0x1ca8] ;  /* 0x001ca800011a7983 */ /* 0x000f220000300a00 */
[----:B---3--:R-:W-:Y:S01]  /*42d20*/  IMAD.MOV.U32 R15, RZ, RZ, R13 ;  /* 0x000000ffff0f7224 */ /* 0x008fe200078e000d */
[----:B----4-:R-:W-:-:S15]  /*42d30*/  HMMA.16816.F32 R24, R20, R12, R24 ;  /* 0x0000000c1418723c */ /* 0x010fde0000001818 */
[----:B------:R-:W-:-:S04]  /*42d40*/  NOP ;  /* 0x0000000000007918 */ /* 0x000fc80000000000 */
[----:B------:R-:W-:Y:S04]  /*42d50*/  STL.64 [R1+0x490], R24 ;  /* 0x0004901801007387 */ /* 0x000fe80000100a00 */
[----:B------:R0:W-:Y:S02]  /*42d60*/  STL.64 [R1+0x498], R26 ;  /* 0x0004981a01007387 */ /* 0x0001e40000100a00 */
[----:B0-----:R-:W-:Y:S02]  /*42d70*/  IMAD.MOV.U32 R26, RZ, RZ, R12 ;  /* 0x000000ffff1a7224 */ /* 0x001fe400078e000c */
[----:B------:R-:W3:Y:S01]  /*42d80*/  LDL.LU.64 R12, [R1+0x6a38] ;  /* 0x006a3800010c7983 */ /* 0x000ee20000300a00 */
[----:B--2---:R-:W-:Y:S03]  /*42d90*/  HMMA.16816.F32 R16, R20, R8, R16 ;  /* 0x000000081410723c */ /* 0x004fe60000001810 */
[----:B------:R-:W-:Y:S01]  /*42da0*/  STL [R1+0x6a30], R15 ;  /* 0x006a300f01007387 */ /* 0x000fe20000100800 */
[----:B------:R-:W-:-:S03]  /*42db0*/  IMAD.MOV.U32 R27, RZ, RZ, R9 ;  /* 0x000000ffff1b7224 */ /* 0x000fc600078e0009 */
[----:B---3--:R0:W-:Y:S04]  /*42dc0*/  STL.64 [R1+0x6a28], R12 ;  /* 0x006a280c01007387 */ /* 0x0081e80000100a00 */
[----:B0-----:R-:W2:Y:S08]  /*42dd0*/  LDL.LU.64 R12, [R1+0x1aa0] ;  /* 0x001aa000010c7983 */ /* 0x001eb00000300a00 */
[----:B------:R0:W-:Y:S04]  /*42de0*/  STL.64 [R1+0x480], R16 ;  /* 0x0004801001007387 */ /* 0x0001e80000100a00 */
[----:B------:R1:W-:Y:S04]  /*42df0*/  STL.64 [R1+0x488], R18 ;  /* 0x0004881201007387 */ /* 0x0003e80000100a00 */
[----:B------:R-:W2:Y:S04]  /*42e00*/  LDL.LU.64 R14, [R1+0x1aa8] ;  /* 0x001aa800010e7983 */ /* 0x000ea80000300a00 */
[----:B------:R-:W3:Y:S04]  /*42e10*/  LDL.LU.64 R8, [R1+0x19a0] ;  /* 0x0019a00001087983 */ /* 0x000ee80000300a00 */
[----:B------:R-:W3:Y:S04]  /*42e20*/  LDL.LU.64 R10, [R1+0x19a8] ;  /* 0x0019a800010a7983 */ /* 0x000ee80000300a00 */
[----:B0-----:R-:W4:Y:S04]  /*42e30*/  LDL.LU.64 R16, [R1+0x6f0] ;  /* 0x0006f00001107983 */ /* 0x001f280000300a00 */
[----:B-1----:R-:W4:Y:S04]  /*42e40*/  LDL.LU.64 R18, [R1+0x6f8] ;  /* 0x0006f80001127983 */ /* 0x002f280000300a00 */
[----:B------:R-:W-:Y:S04]  /*42e50*/  STL.64 [R1+0x69a8], R26 ;  /* 0x0069a81a01007387 */ /* 0x000fe80000100a00 */
[----:B------:R-:W2:Y:S04]  /*42e60*/  LDL.64 R24, [R1+0x110] ;  /* 0x0001100001187983 */ /* 0x000ea80000100a00 */
[----:B--2---:R0:W-:Y:S04]  /*42e70*/  STL.64 [R1+0x69b8], R24 ;  /* 0x0069b81801007387 */ /* 0x0041e80000100a00 */
[----:B0-----:R-:W2:Y:S04]  /*42e80*/  LDL.64 R24, [R1+0x120] ;  /* 0x0001200001187983 */ /* 0x001ea80000100a00 */
[----:B--2---:R0:W-:Y:S04]  /*42e90*/  STL.64 [R1+0x69d0], R24 ;  /* 0x0069d01801007387 */ /* 0x0041e80000100a00 */
[----:B0-----:R-:W2:Y:S01]  /*42ea0*/  LDL.64 R24, [R1+0x130] ;  /* 0x0001300001187983 */ /* 0x001ea20000100a00 */
[----:B------:R-:W-:Y:S03]  /*42eb0*/  HMMA.16816.F32 R4, R20, R4, R12 ;  /* 0x000000041404723c */ /* 0x000fe6000000180c */
[----:B--2---:R0:W-:Y:S02]  /*42ec0*/  STL.64 [R1+0x69e0], R24 ;  /* 0x0069e01801007387 */ /* 0x0041e40000100a00 */
[----:B0-----:R-:W-:-:S02]  /*42ed0*/  IMAD.MOV.U32 R24, RZ, RZ, R2 ;  /* 0x000000ffff187224 */ /* 0x001fc400078e0002 */
[----:B------:R-:W-:-:S05]  /*42ee0*/  IMAD.MOV.U32 R25, RZ, RZ, R0 ;  /* 0x000000ffff197224 */ /* 0x000fca00078e0000 */
[----:B------:R0:W-:Y:S04]  /*42ef0*/  STL.64 [R1+0x69f0], R24 ;  /* 0x0069f01801007387 */ /* 0x0001e80000100a00 */
[----:B0-----:R-:W2:Y:S04]  /*42f00*/  LDL.LU.64 R24, [R1+0x18a0] ;  /* 0x0018a00001187983 */ /* 0x001ea80000300a00 */
[----:B------:R-:W2:Y:S04]  /*42f10*/  LDL.LU.64 R26, [R1+0x18a8] ;  /* 0x0018a800011a7983 */ /* 0x000ea80000300a00 */
[----:B------:R-:W2:Y:S04]  /*42f20*/  LDL.LU R15, [R1+0x6a30] ;  /* 0x006a3000010f7983 */ /* 0x000ea80000300800 */
[----:B------:R-:W3:Y:S04]  /*42f30*/  LDL.LU.64 R12, [R1+0x6a28] ;  /* 0x006a2800010c7983 */ /* 0x000ee80000300a00 */
        /* <DEDUP_REMOVED lines=8> */
[----:B0-----:R-:W3:Y:S04]  /*42fc0*/  LDL.LU.64 R8, [R1+0x6a18] ;  /* 0x006a180001087983 */ /* 0x001ee80000300a00 */
[----:B--2---:R-:W-:Y:S04]  /*42fd0*/  STL [R1+0x69c8], R15 ;  /* 0x0069c80f01007387 */ /* 0x004fe80000100800 */
[----:B------:R3:W-:Y:S02]  /*42fe0*/  STL.64 [R1+0x69c0], R12 ;  /* 0x0069c00c01007387 */ /* 0x0007e40000100a00 */
[----:B---3--:R-:W-:Y:S02]  /*42ff0*/  HMMA.16816.F32 R12, R20, R8, R24 ;  /* 0x00000008140c723c */ /* 0x008fe40000001818 */
[----:B------:R4:W-:-:S15]  /*43000*/  STL.64 [R1+0x69d8], R8 ;  /* 0x0069d80801007387 */ /* 0x0009de0000100a00 */
[----:B------:R-:W-:Y:S02]  /*43010*/  NOP ;  /* 0x0000000000007918 */ /* 0x000fe40000000000 */
[----:B------:R-:W-:Y:S04]  /*43020*/  STL.64 [R1+0x450], R12 ;  /* 0x0004500c01007387 */ /* 0x000fe80000100a00 */
[----:B------:R-:W-:Y:S04]  /*43030*/  STL.64 [R1+0x458], R14 ;  /* 0x0004580e01007387 */ /* 0x000fe80000100a00 */
[----:B------:R-:W2:Y:S04]  /*43040*/  LDL.LU.64 R24, [R1+0x1290] ;  /* 0x0012900001187983 */ /* 0x000ea80000300a00 */
[----:B------:R-:W3:Y:S01]  /*43050*/  LDL.LU.64 R26, [R1+0x1298] ;  /* 0x00129800011a7983 */ /* 0x000ee20000300a00 */
[----:B----4-:R-:W-:-:S15]  /*43060*/  HMMA.16816.F32 R8, R20, R4, R16 ;  /* 0x000000041408723c */ /* 0x010fde0000001810 */
[----:B------:R-:W-:-:S04]  /*43070*/  NOP ;  /* 0x0000000000007918 */ /* 0x000fc80000000000 */
[----:B------:R-:W-:Y:S04]  /*43080*/  STL.64 [R1+0x440], R8 ;  /* 0x0004400801007387 */ /* 0x000fe80000100a00 */
[----:B------:R-:W-:Y:S04]  /*43090*/  STL.64 [R1+0x448], R10 ;  /* 0x0004480a01007387 */ /* 0x000fe80000100a00 */
[----:B---3--:R-:W-:Y:S04]  /*430a0*/  STL.64 [R1+0x6a00], R26 ;  /* 0x006a001a01007387 */ /* 0x008fe80000100a00 */
[----:B--2---:R0:W-:Y:S04]  /*430b0*/  STL.64 [R1+0x69f8], R24 ;  /* 0x0069f81801007387 */ /* 0x0041e80000100a00 */
[----:B0-----:R-:W2:Y:S04]  /*430c0*/  LDL.64 R24, [R1+0x30] ;  /* 0x0000300001187983 */ /* 0x001ea80000100a00 */
[----:B------:R0:W-:Y:S04]  /*430d0*/  STL.64 [R1+0x69e8], R4 ;  /* 0x0069e80401007387 */ /* 0x0001e80000100a00 */
[----:B0-----:R-:W3:Y:S04]  /*430e0*/  LDL.LU.64 R4, [R1+0x1280] ;  /* 0x0012800001047983 */ /* 0x001ee80000300a00 */
[----:B------:R-:W4:Y:S01]  /*430f0*/  LDL.LU.64 R6, [R1+0x1288] ;  /* 0x0012880001067983 */ /* 0x000f220000300a00 */
[----:B------:R-:W-:-:S05]  /*43100*/  LOP3.LUT R28, R3, 0x60, RZ, 0x3c, !PT ;  /* 0x00000060031c7812 */ /* 0x000fca00078e3cff */
[----:B------:R-:W0:Y:S04]  /*43110*/  LDSM.16.MT88.4 R16, [R28+UR5] ;  /* 0x000000051c10783b */ /* 0x000e280008004200 */
[----:B----4-:R-:W-:Y:S04]  /*43120*/  STL.64 [R1+0x6a10], R6 ;  /* 0x006a100601007387 */ /* 0x010fe80000100a00 */
[----:B---3--:R1:W-:Y:S04]  /*43130*/  STL.64 [R1+0x6a08], R4 ;  /* 0x006a080401007387 */ /* 0x0083e80000100a00 */
[----:B-1----:R-:W3:Y:S04]  /*43140*/  LDL.LU.64 R4, [R1+0x12a0] ;  /* 0x0012a00001047983 */ /* 0x002ee80000300a00 */
[----:B------:R-:W3:Y:S04]  /*43150*/  LDL.LU.64 R6, [R1+0x12a8] ;  /* 0x0012a80001067983 */ /* 0x000ee80000300a00 */
[----:B------:R-:W4:Y:S04]  /*43160*/  LDL.LU.64 R8, [R1+0x1270] ;  /* 0x0012700001087983 */ /* 0x000f280000300a00 */
[----:B------:R-:W4:Y:S04]  /*43170*/  LDL.LU.64 R10, [R1+0x1278] ;  /* 0x00127800010a7983 */ /* 0x000f280000300a00 */
[----:B------:R-:W4:Y:S04]  /*43180*/  LDL.LU.64 R12, [R1+0x1260] ;  /* 0x00126000010c7983 */ /* 0x000f280000300a00 */
[----:B------:R-:W4:Y:S04]  /*43190*/  LDL.LU.64 R14, [R1+0x1268] ;  /* 0x00126800010e7983 */ /* 0x000f280000300a00 */
[----:B------:R-:W-:Y:S04]  /*431a0*/  STL [R1+0x68e0], R28 ;  /* 0x0068e01c01007387 */ /* 0x000fe80000100800 */
[----:B0-----:R-:W-:Y:S04]  /*431b0*/  STL.64 [R1+0x6850], R18 ;  /* 0x0068501201007387 */ /* 0x001fe80000100a00 */
[----:B------:R0:W-:Y:S01]  /*431c0*/  STL.64 [R1+0x6848], R16 ;  /* 0x0068481001007387 */ /* 0x0001e20000100a00 */
[----:B--2---:R-:W-:-:S02]  /*431d0*/  IMAD.MOV.U32 R2, RZ, RZ, R24 ;  /* 0x000000ffff027224 */ /* 0x004fc400078e0018 */
[----:B------:R-:W-:Y:S01]  /*431e0*/  IMAD.MOV.U32 R0, RZ, RZ, R25 ;  /* 0x000000ffff007224 */ /* 0x000fe200078e0019 */
[----:B0-----:R-:W2:Y:S01]  /*431f0*/  LDL.64 R16, [R1+0x150] ;  /* 0x0001500001107983 */ /* 0x001ea20000100a00 */
[----:B---3--:R-:W-:-:S15]  /*43200*/  HMMA.16816.F32 R4, R20, R24, R4 ;  /* 0x000000181404723c */ /* 0x008fde0000001804 */
[----:B------:R-:W-:-:S04]  /*43210*/  NOP ;  /* 0x0000000000007918 */ /* 0x000fc80000000000 */
[----:B------:R-:W-:Y:S04]  /*43220*/  STL.64 [R1+0xa70], R4 ;  /* 0x000a700401007387 */ /* 0x000fe80000100a00 */
[----:B------:R0:W-:Y:S04]  /*43230*/  STL.64 [R1+0xa78], R6 ;  /* 0x000a780601007387 */ /* 0x0001e80000100a00 */
[----:B0-----:R-:W3:Y:S04]  /*43240*/  LDL.LU.64 R6, [R1+0x6a10] ;  /* 0x006a100001067983 */ /* 0x001ee80000300a00 */
[----:B------:R-:W3:Y:S04]  /*43250*/  LDL.LU.64 R4, [R1+0x6a08] ;  /* 0x006a080001047983 */ /* 0x000ee80000300a00 */
[----:B------:R-:W2:Y:S04]  /*43260*/  LDL.LU.64 R26, [R1+0x6a00] ;  /* 0x006a0000011a7983 */ /* 0x000ea80000300a00 */
[----:B------:R-:W2:Y:S04]  /*43270*/  LDL.LU.64 R24, [R1+0x69f8] ;  /* 0x0069f80001187983 */ /* 0x000ea80000300a00 */
[----:B------:R-:W-:Y:S01]  /*43280*/  STL [R1+0x68e4], R2 ;  /* 0x0068e40201007387 */ /* 0x000fe20000100800 */
[----:B--2---:R-:W-:-:S15]  /*43290*/  HMMA.16816.F32 R24, R20, R16, R24 ;  /* 0x000000101418723c */ /* 0x004fde0000001818 */
[----:B------:R-:W-:-:S04]  /*432a0*/  NOP ;  /* 0x0000000000007918 */ /* 0x000fc80000000000 */
[----:B------:R0:W-:Y:S04]  /*432b0*/  STL.64 [R1+0xa60], R24 ;  /* 0x000a601801007387 */ /* 0x0001e80000100a00 */
[----:B------:R-:W-:Y:S04]  /*432c0*/  STL.64 [R1+0xa68], R26 ;  /* 0x000a681a01007387 */ /* 0x000fe80000100a00 */
[----:B0-----:R-:W3:Y:S04]  /*432d0*/  LDL.LU.64 R24, [R1+0x69f0] ;  /* 0x0069f00001187983 */ /* 0x001ee80000300a00 */
[----:B------:R0:W-:Y:S04]  /*432e0*/  STL.64 [R1+0x69b0], R16 ;  /* 0x0069b01001007387 */ /* 0x0001e80000100a00 */
[----:B0-----:R-:W2:Y:S04]  /*432f0*/  LDL.LU.64 R16, [R1+0x1250] ;  /* 0x0012500001107983 */ /* 0x001ea80000300a00 */
[----:B------:R-:W2:Y:S01]  /*43300*/  LDL.LU.64 R18, [R1+0x1258] ;  /* 0x0012580001127983 */ /* 0x000ea20000300a00 */
[----:B---3--:R-:W-:Y:S03]  /*43310*/  HMMA.16816.F32 R24, R20, R24, R4 ;  /* 0x000000181418723c */ /* 0x008fe60000001804 */
[----:B------:R-:W3:-:S15]  /*43320*/  LDL.LU.64 R4, [R1+0x69e8] ;  /* 0x0069e80001047983 */ /* 0x000ede0000300a00 */
[----:B------:R-:W-:Y:S01]  /*43330*/  NOP ;  /* 0x0000000000007918 */ /* 0x000fe20000000000 */
[----:B------:R0:W-:Y:S04]  /*43340*/  STL.64 [R1+0xa50], R24 ;  /* 0x000a501801007387 */ /* 0x0001e80000100a00 */
[----:B------:R-:W-:Y:S04]  /*43350*/  STL.64 [R1+0xa58], R26 ;  /* 0x000a581a01007387 */ /* 0x000fe80000100a00 */
[----:B0-----:R-:W4:Y:S02]  /*43360*/  LDL.LU.64 R24, [R1+0x69e0] ;  /* 0x0069e00001187983 */ /* 0x001f240000300a00 */
[----:B----4-:R-:W-:Y:S01]  /*43370*/  HMMA.16816.F32 R8, R20, R24, R8 ;  /* 0x000000181408723c */ /* 0x010fe20000001808 */
[----:B------:R-:W-:-:S02]  /*43380*/  IMAD.MOV.U32 R7, RZ, RZ, R24 ;  /* 0x000000ffff077224 */ /* 0x000fc400078e0018 */
[----:B------:R-:W-:-:S15]  /*43390*/  IMAD.MOV.U32 R6, RZ, RZ, R25 ;  /* 0x000000ffff067224 */ /* 0x000fde00078e0019 */
[----:B------:R-:W-:Y:S01]  /*433a0*/  NOP ;  /* 0x0000000000007918 */ /* 0x000fe20000000000 */
[----:B------:R0:W-:Y:S04]  /*433b0*/  STL.64 [R1+0xa40], R8 ;  /* 0x000a400801007387 */ /* 0x0001e80000100a00 */
[----:B------:R-:W-:Y:S04]  /*433c0*/  STL.64 [R1+0xa48], R10 ;  /* 0x000a480a01007387 */ /* 0x000fe80000100a00 */
[----:B0-----:R-:W4:Y:S04]  /*433d0*/  LDL.LU.64 R8, [R1+0x69d8] ;  /* 0x0069d80001087983 */ /* 0x001f280000300a00 */
[----:B------:R-:W2:Y:S04]  /*433e0*/  LDL.LU.64 R24, [R1+0x69d0] ;  /* 0x0069d00001187983 */ /* 0x000ea80000300a00 */
[----:B------:R-:W-:Y:S04]  /*433f0*/  STL.64 [R1+0x68f0], R6 ;  /* 0x0068f00601007387 */ /* 0x000fe80000100a00 */
[----:B---3--:R0:W-:Y:S04]  /*43400*/  STL.64 [R1+0x68e8], R4 ;  /* 0x0068e80401007387 */ /* 0x0081e80000100a00 */
[----:B0-----:R-:W3:Y:S01]  /*43410*/  LDL.64 R4, [R1+0x100] ;  /* 0x0001000001047983 */ /* 0x001ee20000100a00 */
[----:B--2---:R-:W-:Y:S01]  /*43420*/  HMMA.16816.F32 R12, R20, R24, R12 ;  /* 0x00000018140c723c */ /* 0x004fe2000000180c */
[----:B------:R-:W-:-:S15]  /*43430*/  IMAD.MOV.U32 R11, RZ, RZ, R25 ;  /* 0x000000ffff0b7224 */ /* 0x000fde00078e0019 */
[----:B------:R-:W-:-:S03]  /*43440*/  NOP ;  /* 0x0000000000007918 */ /* 0x000fc60000000000 */
[----:B------:R-:W-:Y:S04]  /*43450*/  STL.64 [R1+0xa30], R12 ;  /* 0x000a300c01007387 */ /* 0x000fe80000100a00 */
[----:B------:R0:W-:Y:S04]  /*43460*/  STL.64 [R1+0xa38], R14 ;  /* 0x000a380e01007387 */ /* 0x0001e80000100a00 */
[----:B0-----:R-:W2:Y:S04]  /*43470*/  LDL.LU R15, [R1+0x69c8] ;  /* 0x0069c800010f7983 */ /* 0x001ea80000300800 */
[----:B------:R-:W2:Y:S01]  /*43480*/  LDL.LU.64 R12, [R1+0x69c0] ;  /* 0x0069c000010c7983 */ /* 0x000ea20000300a00 */
[----:B------:R-:W-:-:S03]  /*43490*/  IMAD.MOV.U32 R14, RZ, RZ, R24 ;  /* 0x000000ffff0e7224 */ /* 0x000fc600078e0018 */
[----:B------:R-:W2:Y:S04]  /*434a0*/  LDL.LU.64 R24, [R1+0x69b8] ;  /* 0x0069b80001187983 */ /* 0x000ea80000300a00 */
[----:B------:R-:W-:Y:S01]  /*434b0*/  STL [R1+0x6990], R14 ;  /* 0x0069900e01007387 */ /* 0x000fe20000100800 */
[----:B--2---:R-:W-:Y:S03]  /*434c0*/  HMMA.16816.F32 R16, R20, R24, R16 ;  /* 0x000000181410723c */ /* 0x004fe60000001810 */
[----:B------:R-:W-:-:S15]  /*434d0*/  STL.64 [R1+0x6988], R12 ;  /* 0x0069880c01007387 */ /* 0x000fde0000100a00 */
[----:B------:R-:W-:Y:S01]  /*434e0*/  NOP ;  /* 0x0000000000007918 */ /* 0x000fe20000000000 */
[----:B------:R0:W-:Y:S04]  /*434f0*/  STL.64 [R1+0xa20], R16 ;  /* 0x000a201001007387 */ /* 0x0001e80000100a00 */
[----:B------:R1:W-:Y:S04]  /*43500*/  STL.64 [R1+0xa28], R18 ;  /* 0x000a281201007387 */ /* 0x0003e80000100a00 */
[----:B0-----:R-:W2:Y:S01]  /*43510*/  LDL.LU.64 R16, [R1+0x69b0] ;  /* 0x0069b00001107983 */ /* 0x001ea20000300a00 */
[----:B-1----:R-:W-:-:S03]  /*43520*/  IMAD.MOV.U32 R19, RZ, RZ, R25 ;  /* 0x000000ffff137224 */ /* 0x002fc600078e0019 */
[----:B------:R-:W3:Y:S04]  /*43530*/  LDL.LU.64 R26, [R1+0x69a8] ;  /* 0x0069a800011a7983 */ /* 0x000ee80000300a00 */
[----:B------:R-:W-:Y:S04]  /*43540*/  STL [R1+0x69a0], R19 ;  /* 0x0069a01301007387 */ /* 0x000fe80000100800 */
[----:B--2---:R0:W-:Y:S04]  /*43550*/  STL.64 [R1+0x6998], R16 ;  /* 0x0069981001007387 */ /* 0x0041e80000100a00 */
[----:B0-----:R-:W2:Y:S04]  /*43560*/  LDL.LU.64 R16, [R1+0x1240] ;  /* 0x0012400001107983 */ /* 0x001ea80000300a00 */
[----:B------:R-:W2:Y:S01]  /*43570*/  LDL.LU.64 R18, [R1+0x1248] ;  /* 0x0012480001127983 */ /* 0x000ea20000300a00 */
[----:B---3--:R-:W-:-:S02]  /*43580*/  IMAD.MOV.U32 R10, RZ, RZ, R5 ;  /* 0x000000ffff0a7224 */ /* 0x008fc400078e0005 */
[----:B------:R-:W-:Y:S01]  /*43590*/  IMAD.MOV.U32 R29, RZ, RZ, R24 ;  /* 0x000000ffff1d7224 */ /* 0x000fe200078e0018 */
[----:B--2---:R-:W-:-:S15]  /*435a0*/  HMMA.16816.F32 R16, R20, R4, R16 ;  /* 0x000000041410723c */ /* 0x004fde0000001810 */
[----:B------:R-:W-:-:S04]  /*435b0*/  NOP ;  /* 0x0000000000007918 */ /* 0x000fc80000000000 */
[----:B------:R0:W-:Y:S04]  /*435c0*/  STL.64 [R1+0xa10], R16 ;  /* 0x000a101001007387 */ /* 0x0001e80000100a00 */
[----:B------:R1:W-:Y:S04]  /*435d0*/  STL.64 [R1+0xa18], R18 ;  /* 0x000a181201007387 */ /* 0x0003e80000100a00 */
[----:B0-----:R-:W2:Y:S04]  /*435e0*/  LDL.LU.64 R16, [R1+0x1230] ;  /* 0x0012300001107983 */ /* 0x001ea80000300a00 */
[----:B-1----:R-:W2:Y:S04]  /*435f0*/  LDL.LU.64 R18, [R1+0x1238] ;  /* 0x0012380001127983 */ /* 0x002ea80000300a00 */
[----:B------:R-:W2:Y:S04]  /*43600*/  LDL.64 R12, [R1+0xf0] ;  /* 0x0000f000010c7983 */ /* 0x000ea80000100a00 */
[----:B------:R-:W3:Y:S04]  /*43610*/  LDL.64 R24, [R1+0xe0] ;  /* 0x0000e00001187983 */ /* 0x000ee80000100a00 */
[----:B------:R-:W-:Y:S04]  /*43620*/  STL.64 [R1+0x6900], R10 ;  /* 0x0069000a01007387 */ /* 0x000fe80000100a00 */
[----:B----4-:R0:W-:Y:S04]  /*43630*/  STL.64 [R1+0x68f8], R8 ;  /* 0x0068f80801007387 */ /* 0x0101e80000100a00 */
[----:B0-----:R-:W4:Y:S04]  /*43640*/  LDL.LU.64 R8, [R1+0x1980] ;  /* 0x0019800001087983 */ /* 0x001f280000300a00 */
[----:B------:R-:W2:Y:S04]  /*43650*/  LDL.LU.64 R10, [R1+0x1988] ;  /* 0x00198800010a7983 */ /* 0x000ea80000300a00 */
[----:B--2---:R-:W-:Y:S04]  /*43660*/  STL.64 [R1+0x6910], R10 ;  /* 0x0069100a01007387 */ /* 0x004fe80000100a00 */
[----:B----4-:R0:W-:Y:S04]  /*43670*/  STL.64 [R1+0x6908], R8 ;  /* 0x0069080801007387 */ /* 0x0101e80000100a00 */
[----:B0-----:R-:W2:Y:S04]  /*43680*/  LDL R8, [R1] ;  /* 0x0000000001087983 */ /* 0x001ea80000100800 */
[----:B------:R-:W2:Y:S04]  /*43690*/  LDL R9, [R1+0x4] ;  /* 0x0000040001097983 */ /* 0x000ea80000100800 */
[----:B--2---:R0:W-:Y:S04]  /*436a0*/  STL.64 [R1+0x6928], R8 ;  /* 0x0069280801007387 */ /* 0x0041e80000100a00 */
[----:B0-----:R-:W2:Y:S01]  /*436b0*/  LDL R8, [R1+0x10] ;  /* 0x0000100001087983 */ /* 0x001ea20000100800 */
[----:B------:R-:W-:-:S05]  /*436c0*/  IMAD.MOV.U32 R9, RZ, RZ, R27 ;  /* 0x000000ffff097224 */ /* 0x000fca00078e001b */
[----:B--2---:R0:W-:Y:S02]  /*436d0*/  STL.64 [R1+0x6940], R8 ;  /* 0x0069400801007387 */ /* 0x0041e40000100a00 */
[----:B0-----:R-:W-:Y:S02]  /*436e0*/  IMAD.MOV.U32 R8, RZ, RZ, R26 ;  /* 0x000000ffff087224 */ /* 0x001fe400078e001a */
[----:B------:R-:W-:-:S05]  /*436f0*/  IMAD.MOV.U32 R9, RZ, RZ, R15 ;  /* 0x000000ffff097224 */ /* 0x000fca00078e000f */
[----:B------:R0:W-:Y:S04]  /*43700*/  STL.64 [R1+0x6968], R8 ;  /* 0x0069680801007387 */ /* 0x0001e80000100a00 */
[----:B0-----:R-:W2:Y:S04]  /*43710*/  LDL.LU.64 R8, [R1+0x580] ;  /* 0x0005800001087983 */ /* 0x001ea80000300a00 */
[----:B------:R-:W4:Y:S01]  /*43720*/  LDL.LU.64 R10, [R1+0x588] ;  /* 0x00058800010a7983 */ /* 0x000f220000300a00 */
[----:B------:R-:W-:-:S03]  /*43730*/  IMAD.MOV.U32 R3, RZ, RZ, R4 ;  /* 0x000000ffff037224 */ /* 0x000fc600078e0004 */
[----:B----4-:R-:W-:Y:S04]  /*43740*/  STL.64 [R1+0x6980], R10 ;  /* 0x0069800a01007387 */ /* 0x010fe80000100a00 */
[----:B--2---:R0:W-:Y:S04]  /*43750*/  STL.64 [R1+0x6978], R8 ;  /* 0x0069780801007387 */ /* 0x0041e80000100a00 */
[----:B0-----:R-:W3:Y:S04]  /*43760*/  LDL.LU.64 R8, [R1+0x1220] ;  /* 0x0012200001087983 */ /* 0x001ee80000300a00 */
[----:B------:R-:W3:Y:S04]  /*43770*/  LDL.LU.64 R10, [R1+0x1228] ;  /* 0x00122800010a7983 */ /* 0x000ee80000300a00 */
[----:B------:R-:W2:Y:S04]  /*43780*/  LDL.LU.64 R4, [R1+0x1880] ;  /* 0x0018800001047983 */ /* 0x000ea80000300a00 */
[----:B------:R-:W4:Y:S04]  /*43790*/  LDL.LU.64 R6, [R1+0x1888] ;  /* 0x0018880001067983 */ /* 0x000f280000300a00 */
[----:B----4-:R-:W-:Y:S04]  /*437a0*/  STL.64 [R1+0x6920], R6 ;  /* 0x0069200601007387 */ /* 0x010fe80000100a00 */
[----:B--2---:R0:W-:Y:S04]  /*437b0*/  STL.64 [R1+0x6918], R4 ;  /* 0x0069180401007387 */ /* 0x0041e80000100a00 */
[----:B0-----:R-:W2:Y:S04]  /*437c0*/  LDL.LU.64 R4, [R1+0x1a80] ;  /* 0x001a800001047983 */ /* 0x001ea80000300a00 */
[----:B------:R-:W4:Y:S01]  /*437d0*/  LDL.LU.64 R6, [R1+0x1a88] ;  /* 0x001a880001067983 */ /* 0x000f220000300a00 */
[C---:B------:R-:W-:Y:S08]  /*437e0*/  HMMA.16816.F32 R16, R20.reuse, R12, R16 ;  /* 0x0000000c1410723c */ /* 0x040ff00000001810 */
[----:B---3--:R-:W-:Y:S01]  /*437f0*/  HMMA.16816.F32 R8, R20, R24, R8 ;  /* 0x000000181408723c */ /* 0x008fe20000001808 */
[----:B----4-:R-:W-:Y:S04]  /*43800*/  STL.64 [R1+0x6938], R6 ;  /* 0x0069380601007387 */ /* 0x010fe80000100a00 */
[----:B--2---:R0:W-:Y:S04]  /*43810*/  STL.64 [R1+0x6930], R4 ;  /* 0x0069300401007387 */ /* 0x0041e80000100a00 */
[----:B0-----:R-:W2:Y:S04]  /*43820*/  LDL.LU.64 R4, [R1+0x1b80] ;  /* 0x001b800001047983 */ /* 0x001ea80000300a00 */
[----:B------:R-:W3:Y:S01]  /*43830*/  LDL.LU.64 R6, [R1+0x1b88] ;  /* 0x001b880001067983 */ /* 0x000ee20000300a00 */
[----:B------:R-:W-:-:S02]  /*43840*/  IMAD.MOV.U32 R15, RZ, RZ, R13 ;  /* 0x000000ffff0f7224 */ /* 0x000fc400078e000d */
[----:B------:R-:W-:Y:S02]  /*43850*/  IMAD.MOV.U32 R2, RZ, RZ, R24 ;  /* 0x000000ffff027224 */ /* 0x000fe400078e0018 */
[----:B------:R-:W-:Y:S01]  /*43860*/  IMAD.MOV.U32 R28, RZ, RZ, R25 ;  /* 0x000000ffff1c7224 */ /* 0x000fe200078e0019 */
[----:B---3--:R-:W-:Y:S04]  /*43870*/  STL.64 [R1+0x6950], R6 ;  /* 0x0069500601007387 */ /* 0x008fe80000100a00 */
[----:B--2---:R0:W-:Y:S04]  /*43880*/  STL.64 [R1+0x6948], R4 ;  /* 0x0069480401007387 */ /* 0x0041e80000100a00 */
[----:B0-----:R-:W2:Y:S04]  /*43890*/  LDL.LU.64 R4, [R1+0x1c80] ;  /* 0x001c800001047983 */ /* 0x001ea80000300a00 */
[----:B------:R-:W2:Y:S04]  /*438a0*/  LDL.LU.64 R6, [R1+0x1c88] ;  /* 0x001c880001067983 */ /* 0x000ea80000300a00 */
[----:B------:R-:W-:Y:S04]  /*438b0*/  STL.64 [R1+0xa00], R16 ;  /* 0x000a001001007387 */ /* 0x000fe80000100a00 */
[----:B------:R0:W-:Y:S04]  /*438c0*/  STL.64 [R1+0xa08], R18 ;  /* 0x000a081201007387 */ /* 0x0001e80000100a00 */
[----:B0-----:R-:W3:Y:S04]  /*438d0*/  LDL.LU R19, [R1+0x69a0] ;  /* 0x0069a00001137983 */ /* 0x001ee80000300800 */
[----:B------:R-:W4:Y:S01]  /*438e0*/  LDL.LU.64 R16, [R1+0x6998] ;  /* 0x0069980001107983 */ /* 0x000f220000300a00 */
[----:B------:R-:W-:-:S03]  /*438f0*/  IMAD.MOV.U32 R18, RZ, RZ, R12 ;  /* 0x000000ffff127224 */ /* 0x000fc600078e000c */
[----:B------:R-:W2:Y:S04]  /*43900*/  LDL.LU R14, [R1+0x6990] ;  /* 0x00699000010e7983 */ /* 0x000ea80000300800 */
[----:B------:R-:W2:Y:S04]  /*43910*/  LDL.LU.64 R12, [R1+0x6988] ;  /* 0x00698800010c7983 */ /* 0x000ea80000300a00 */
[----:B------:R-:W-:Y:S04]  /*43920*/  STL.64 [R1+0x9f0], R8 ;  /* 0x0009f00801007387 */ /* 0x000fe80000100a00 */
[----:B------:R0:W-:Y:S04]  /*43930*/  STL.64 [R1+0x9f8], R10 ;  /* 0x0009f80a01007387 */ /* 0x0001e80000100a00 */
[----:B0-----:R-:W2:Y:S04]  /*43940*/  LDL.LU.64 R10, [R1+0x6980] ;  /* 0x00698000010a7983 */ /* 0x001ea80000300a00 */
[----:B------:R-:W2:Y:S04]  /*43950*/  LDL.LU.64 R8, [R1+0x6978] ;  /* 0x0069780001087983 */ /* 0x000ea80000300a00 */
[----:B------:R-:W2:Y:S02]  /*43960*/  LDL.LU.64 R24, [R1+0x6970] ;  /* 0x0069700001187983 */ /* 0x000ea40000300a00 */
[----:B--2---:R-:W-:Y:S02]  /*43970*/  HMMA.16816.F32 R20, R20, R24, R8 ;  /* 0x000000181414723c */ /* 0x004fe40000001808 */
[----:B------:R-:W2:Y:S04]  /*43980*/  LDL.LU.64 R8, [R1+0x6968] ;  /* 0x0069680001087983 */ /* 0x000ea80000300a00 */
[----:B------:R-:W2:Y:S04]  /*43990*/  LDL.LU.64 R26, [R1+0x6960] ;  /* 0x00696000011a7983 */ /* 0x000ea80000300a00 */
[----:B------:R-:W2:Y:S09]  /*439a0*/  LDL.LU.64 R24, [R1+0x6958] ;  /* 0x0069580001187983 */ /* 0x000eb20000300a00 */
[----:B------:R0:W-:Y:S04]  /*439b0*/  STL.64 [R1+0x420], R20 ;  /* 0x0004201401007387 */ /* 0x0001e80000100a00 */
[----:B------:R1:W-:Y:S04]  /*439c0*/  STL.64 [R1+0x428], R22 ;  /* 0x0004281601007387 */ /* 0x0003e80000100a00 */
[----:B0-----:R-:W3:Y:S04]  /*439d0*/  LDL.LU.64 R20, [R1+0x340] ;  /* 0x0003400001147983 */ /* 0x001ee80000300a00 */
[----:B-1----:R-:W3:Y:S01]  /*439e0*/  LDL.LU.64 R22, [R1+0x348] ;  /* 0x0003480001167983 */ /* 0x002ee20000300a00 */
        /* <DEDUP_REMOVED lines=15> */
[----:B------:R-:W-:Y:S04]  /*43ae0*/  STL.64 [R1+0x210], R8 ;  /* 0x0002100801007387 */ /* 0x000fe80000100a00 */
[----:B------:R0:W-:Y:S04]  /*43af0*/  STL.64 [R1+0x218], R10 ;  /* 0x0002180a01007387 */ /* 0x0001e80000100a00 */
[----:B0-----:R-:W2:Y:S04]  /*43b00*/  LDL.LU.64 R10, [R1+0x6910] ;  /* 0x00691000010a7983 */ /* 0x001ea80000300a00 */
[----:B------:R-:W2:Y:S02]  /*43b10*/  LDL.LU.64 R8, [R1+0x6908] ;  /* 0x0069080001087983 */ /* 0x000ea40000300a00 */
[----:B--2---:R-:W-:-:S15]  /*43b20*/  HMMA.16816.F32 R8, R24, R12, R8 ;  /* 0x0000000c1808723c */ /* 0x004fde0000001808 */
[----:B------:R-:W-:-:S04]  /*43b30*/  NOP ;  /* 0x0000000000007918 */ /* 0x000fc80000000000 */
[----:B------:R-:W-:Y:S04]  /*43b40*/  STL.64 [R1+0x200], R8 ;  /* 0x0002000801007387 */ /* 0x000fe80000100a00 */
[----:B------:R0:W-:Y:S04]  /*43b50*/  STL.64 [R1+0x208], R10 ;  /* 0x0002080a01007387 */ /* 0x0001e80000100a00 */
[----:B0-----:R-:W2:Y:S04]  /*43b60*/  LDL.LU.64 R10, [R1+0x6900] ;  /* 0x00690000010a7983 */ /* 0x001ea80000300a00 */
        /* <DEDUP_REMOVED lines=8> */
[----:B--2---:R-:W-:Y:S04]  /*43bf0*/  STL.64 [R1+0x6820], R4 ;  /* 0x0068200401007387 */ /* 0x004fe80000100a00 */
[----:B------:R-:W2:Y:S01]  /*43c00*/  LDL.64 R12, [R1] ;  /* 0x00000000010c7983 */ /* 0x000ea20000100a00 */
[----:B---3--:R-:W-:-:S15]  /*43c10*/  HMMA.16816.F32 R20, R24, R4, R20 ;  /* 0x000000041814723c */ /* 0x008fde0000001814 */
[----:B------:R-:W-:-:S04]  /*43c20*/  NOP ;  /* 0x0000000000007918 */ /* 0x000fc80000000000 */
[----:B------:R-:W-:Y:S04]  /*43c30*/  STL.64 [R1+0x1e0], R20 ;  /* 0x0001e01401007387 */ /* 0x000fe80000100a00 */
[----:B------:R-:W-:Y:S04]  /*43c40*/  STL.64 [R1+0x1e8], R22 ;  /* 0x0001e81601007387 */ /* 0x000fe80000100a00 */
[----:B--2---:R0:W-:Y:S04]  /*43c50*/  STL.64 [R1+0x6828], R12 ;  /* 0x0068280c01007387 */ /* 0x0041e80000100a00 */
[----:B0-----:R-:W2:Y:S04]  /*43c60*/  LDL.64 R12, [R1+0x10] ;  /* 0x00001000010c7983 */ /* 0x001ea80000100a00 */
[----:B--2---:R0:W-:Y:S04]  /*43c70*/  STL.64 [R1+0x6840], R12 ;  /* 0x0068400c01007387 */ /* 0x0041e80000100a00 */
[----:B0-----:R-:W2:Y:S04]  /*43c80*/  LDL.64 R12, [R1+0x20] ;  /* 0x00002000010c7983 */ /* 0x001ea80000100a00 */
[----:B--2---:R0:W-:Y:S02]  /*43c90*/  STL.64 [R1+0x6858], R12 ;  /* 0x0068580c01007387 */ /* 0x0041e40000100a00 */
[----:B0-----:R-:W-:-:S02]  /*43ca0*/  IMAD.MOV.U32 R12, RZ, RZ, R2 ;  /* 0x000000ffff0c7224 */ /* 0x001fc400078e0002 */
[----:B------:R-:W-:Y:S01]  /*43cb0*/  IMAD.MOV.U32 R13, RZ, RZ, R28 ;  /* 0x000000ffff0d7224 */ /* 0x000fe200078e001c */
[----:B------:R-:W2:Y:S04]  /*43cc0*/  LDL.LU R2, [R1+0x68e4] ;  /* 0x0068e40001027983 */ /* 0x000ea80000300800 */
[----:B------:R-:W3:Y:S01]  /*43cd0*/  LDL.LU R28, [R1+0x68e0] ;  /* 0x0068e000011c7983 */ /* 0x000ee20000300800 */
[----:B------:R-:W-:Y:S02]  /*43ce0*/  IMAD.MOV.U32 R4, RZ, RZ, R3 ;  /* 0x000000ffff047224 */ /* 0x000fe400078e0003 */
[----:B------:R-:W-:Y:S01]  /*43cf0*/  IMAD.MOV.U32 R5, RZ, RZ, R10 ;  /* 0x000000ffff057224 */ /* 0x000fe200078e000a */
[----:B------:R-:W2:Y:S04]  /*43d00*/  LDL.LU R3, [R1+0x68dc] ;  /* 0x0068dc0001037983 */ /* 0x000ea80000300800 */
[----:B------:R-:W2:Y:S04]  /*43d10*/  LDL.LU R10, [R1+0x68d8] ;  /* 0x0068d800010a7983 */ /* 0x000ea80000300800 */
[----:B------:R0:W-:Y:S02]  /*43d20*/  STL.64 [R1+0x6888], R4 ;  /* 0x0068880401007387 */ /* 0x0001e40000100a00 */
[----:B0-----:R-:W-:-:S02]  /*43d30*/  IMAD.MOV.U32 R4, RZ, RZ, R29 ;  /* 0x000000ffff047224 */ /* 0x001fc400078e001d */
[----:B------:R-:W-:-:S05]  /*43d40*/  IMAD.MOV.U32 R5, RZ, RZ, R19 ;  /* 0x000000ffff057224 */ /* 0x000fca00078e0013 */
[----:B------:R0:W-:Y:S04]  /*43d50*/  STL.64 [R1+0x68a0], R4 ;  /* 0x0068a00401007387 */ /* 0x0001e80000100a00 */
[----:B------:R1:W-:Y:S01]  /*43d60*/  STL.64 [R1+0x6868], R12 ;  /* 0x0068680c01007387 */ /* 0x0003e20000100a00 */
[----:B0-----:R-:W-:Y:S02]  /*43d70*/  IMAD.MOV.U32 R4, RZ, RZ, R14 ;  /* 0x000000ffff047224 */ /* 0x001fe400078e000e */
[----:B------:R-:W-:Y:S02]  /*43d80*/  IMAD.MOV.U32 R5, RZ, RZ, R11 ;  /* 0x000000ffff057224 */ /* 0x000fe400078e000b */
[----:B-1----:R-:W-:-:S03]  /*43d90*/  IMAD.MOV.U32 R12, RZ, RZ, R18 ;  /* 0x000000ffff0c7224 */ /* 0x002fc600078e0012 */
[----:B------:R0:W-:Y:S01]  /*43da0*/  STL.64 [R1+0x68b8], R4 ;  /* 0x0068b80401007387 */ /* 0x0001e20000100a00 */
[----:B------:R-:W-:Y:S02]  /*43db0*/  IMAD.MOV.U32 R13, RZ, RZ, R15 ;  /* 0x000000ffff0d7224 */ /* 0x000fe400078e000f */
[----:B0-----:R-:W-:Y:S02]  /*43dc0*/  IMAD.MOV.U32 R4, RZ, RZ, R7 ;  /* 0x000000ffff047224 */ /* 0x001fe400078e0007 */
[----:B------:R-:W-:-:S05]  /*43dd0*/  IMAD.MOV.U32 R5, RZ, RZ, R6 ;  /* 0x000000ffff057224 */ /* 0x000fca00078e0006 */
[----:B------:R0:W-:Y:S04]  /*43de0*/  STL.64 [R1+0x68d0], R4 ;  /* 0x0068d00401007387 */ /* 0x0001e80000100a00 */
[----:B0-----:R-:W4:Y:S04]  /*43df0*/  LDL.LU.64 R4, [R1+0xe80] ;  /* 0x000e800001047983 */ /* 0x001f280000300a00 */
[----:B------:R-:W4:Y:S04]  /*43e00*/  LDL.LU.64 R6, [R1+0xe88] ;  /* 0x000e880001067983 */ /* 0x000f280000300a00 */
[----:B------:R-:W-:Y:S04]  /*43e10*/  STL.64 [R1+0x6880], R12 ;  /* 0x0068800c01007387 */ /* 0x000fe80000100a00 */
[----:B---3--:R-:W0:Y:S04]  /*43e20*/  LDSM.16.MT88.4 R20, [R28+UR5+0x80] ;  /* 0x000080051c14783b */ /* 0x008e280008004200 */
[----:B0-----:R-:W-:Y:S04]  /*43e30*/  STL.64 [R1+0x6780], R22 ;  /* 0x0067801601007387 */ /* 0x001fe80000100a00 */
[----:B------:R0:W-:Y:S04]  /*43e40*/  STL.64 [R1+0x6778], R20 ;  /* 0x0067781401007387 */ /* 0x0001e80000100a00 */
[----:B0-----:R-:W3:Y:S01]  /*43e50*/  LDL.64 R20, [R1+0xd0] ;  /* 0x0000d00001147983 */ /* 0x001ee20000100a00 */
[----:B--2---:R-:W-:-:S02]  /*43e60*/  IMAD.MOV.U32 R12, RZ, RZ, R2 ;  /* 0x000000ffff0c7224 */ /* 0x004fc400078e0002 */
[----:B------:R-:W-:Y:S01]  /*43e70*/  IMAD.MOV.U32 R13, RZ, RZ, R0 ;  /* 0x000000ffff0d7224 */ /* 0x000fe200078e0000 */
[----:B---3--:R0:W-:Y:S04]  /*43e80*/  STL.64 [R1+0x6860], R20 ;  /* 0x0068601401007387 */ /* 0x0081e80000100a00 */
[----:B0-----:R-:W2:Y:S04]  /*43e90*/  LDL.LU.64 R20, [R1+0xe90] ;  /* 0x000e900001147983 */ /* 0x001ea80000300a00 */
[----:B------:R-:W2:Y:S01]  /*43ea0*/  LDL.LU.64 R22, [R1+0xe98] ;  /* 0x000e980001167983 */ /* 0x000ea20000300a00 */
[C---:B----4-:R-:W-:Y:S08]  /*43eb0*/  HMMA.16816.F32 R4, R24.reuse, R16, R4 ;  /* 0x000000101804723c */ /* 0x050ff00000001804 */
[----:B--2---:R-:W-:-:S15]  /*43ec0*/  HMMA.16816.F32 R12, R24, R12, R20 ;  /* 0x0000000c180c723c */ /* 0x004fde0000001814 */
[----:B------:R-:W-:-:S04]  /*43ed0*/  NOP ;  /* 0x0000000000007918 */ /* 0x000fc80000000000 */
[----:B------:R-:W-:Y:S04]  /*43ee0*/  STL.64 [R1+0x1d0], R12 ;  /* 0x0001d00c01007387 */ /* 0x000fe80000100a00 */
[----:B------:R-:W-:Y:S04]  /*43ef0*/  STL.64 [R1+0x1d8], R14 ;  /* 0x0001d80e01007387 */ /* 0x000fe80000100a00 */
[----:B------:R0:W-:Y:S04]  /*43f00*/  STL.64 [R1+0x1c0], R4 ;  /* 0x0001c00401007387 */ /* 0x0001e80000100a00 */
[----:B------:R1:W-:Y:S04]  /*43f10*/  STL.64 [R1+0x1c8], R6 ;  /* 0x0001c80601007387 */ /* 0x0003e80000100a00 */
[----:B0-----:R-:W2:Y:S04]  /*43f20*/  LDL.LU.64 R4, [R1+0xe70] ;  /* 0x000e700001047983 */ /* 0x001ea80000300a00 */
[----:B-1----:R-:W2:Y:S04]  /*43f30*/  LDL.LU.64 R6, [R1+0xe78] ;  /* 0x000e780001067983 */ /* 0x002ea80000300a00 */
[----:B------:R-:W3:Y:S04]  /*43f40*/  LDL.LU.64 R12, [R1+0xbf0] ;  /* 0x000bf000010c7983 */ /* 0x000ee80000300a00 */
[----:B------:R-:W4:Y:S04]  /*43f50*/  LDL.LU.64 R14, [R1+0xbf8] ;  /* 0x000bf800010e7983 */ /* 0x000f280000300a00 */
[----:B----4-:R-:W-:Y:S04]  /*43f60*/  STL.64 [R1+0x6898], R14 ;  /* 0x0068980e01007387 */ /* 0x010fe80000100a00 */
[----:B---3--:R0:W-:Y:S04]  /*43f70*/  STL.64 [R1+0x6890], R12 ;  /* 0x0068900c01007387 */ /* 0x0081e80000100a00 */
[----:B0-----:R-:W3:Y:S04]  /*43f80*/  LDL.LU.64 R12, [R1+0xe40] ;  /* 0x000e4000010c7983 */ /* 0x001ee80000300a00 */
        /* <DEDUP_REMOVED lines=16> */
[----:B------:R-:W2:Y:S04]  /*44090*/  LDL.LU.64 R22, [R1+0xbe8] ;  /* 0x000be80001167983 */ /* 0x000ea80000300a00 */
[----:B------:R-:W4:Y:S04]  /*440a0*/  LDL.LU.64 R16, [R1+0x330] ;  /* 0x0003300001107983 */ /* 0x000f280000300a00 */
[----:B------:R-:W4:Y:S04]  /*440b0*/  LDL.LU.64 R18, [R1+0x338] ;  /* 0x0003380001127983 */ /* 0x000f280000300a00 */
[----:B------:R-:W-:Y:S04]  /*440c0*/  STL.64 [R1+0x6838], R10 ;  /* 0x0068380a01007387 */ /* 0x000fe80000100a00 */
[----:B------:R0:W-:Y:S04]  /*440d0*/  STL.64 [R1+0x6830], R8 ;  /* 0x0068300801007387 */ /* 0x0001e80000100a00 */
[----:B0-----:R-:W2:Y:S02]  /*440e0*/  LDL.64 R8, [R1+0x140] ;  /* 0x0001400001087983 */ /* 0x001ea40000100a00 */
[----:B--2---:R-:W-:-:S15]  /*440f0*/  HMMA.16816.F32 R4, R24, R8, R4 ;  /* 0x000000081804723c */ /* 0x004fde0000001804 */
[----:B------:R-:W-:-:S04]  /*44100*/  NOP ;  /* 0x0000000000007918 */ /* 0x000fc80000000000 */
[----:B------:R0:W-:Y:S04]  /*44110*/  STL.64 [R1+0x1b0], R4 ;  /* 0x0001b00401007387 */ /* 0x0001e80000100a00 */
[----:B------:R3:W-:Y:S04]  /*44120*/  STL.64 [R1+0x1b8], R6 ;  /* 0x0001b80601007387 */ /* 0x0007e80000100a00 */
[----:B0-----:R-:W3:Y:S01]  /*44130*/  LDL.LU.64 R4, [R1+0x68d0] ;  /* 0x0068d00001047983 */ /* 0x001ee20000300a00 */
[----:B------:R-:W-:Y:S02]  /*44140*/  IMAD.MOV.U32 R2, RZ, RZ, R8 ;  /* 0x000000ffff027224 */ /* 0x000fe400078e0008 */
[----:B------:R-:W-:-:S02]  /*44150*/  IMAD.MOV.U32 R0, RZ, RZ, R9 ;  /* 0x000000ffff007224 */ /* 0x000fc400078e0009 */
[----:B------:R-:W2:Y:S04]  /*44160*/  LDL.LU.64 R8, [R1+0x1bf0] ;  /* 0x001bf00001087983 */ /* 0x000ea80000300a00 */
[----:B------:R-:W2:Y:S01]  /*44170*/  LDL.LU.64 R10, [R1+0x1bf8] ;  /* 0x001bf800010a7983 */ /* 0x000ea20000300a00 */
[----:B---3--:R-:W-:Y:S03]  /*44180*/  HMMA.16816.F32 R4, R24, R4, R12 ;  /* 0x000000041804723c */ /* 0x008fe6000000180c */
[----:B------:R-:W3:Y:S04]  /*44190*/  LDL.LU.64 R14, [R1+0x68c8] ;  /* 0x0068c800010e7983 */ /* 0x000ee80000300a00 */
[----:B------:R-:W3:-:S12]  /*441a0*/  LDL.LU.64 R12, [R1+0x68c0] ;  /* 0x0068c000010c7983 */ /* 0x000ed80000300a00 */
[----:B------:R0:W-:Y:S04]  /*441b0*/  STL.64 [R1+0x1a0], R4 ;  /* 0x0001a00401007387 */ /* 0x0001e80000100a00 */
[----:B------:R3:W-:Y:S04]  /*441c0*/  STL.64 [R1+0x1a8], R6 ;  /* 0x0001a80601007387 */ /* 0x0007e80000100a00 */
[----:B0-----:R-:W3:Y:S02]  /*441d0*/  LDL.LU.64 R4, [R1+0x68b8] ;  /* 0x0068b80001047983 */ /* 0x001ee40000300a00 */
[----:B---3--:R-:W-:Y:S02]  /*441e0*/  HMMA.16816.F32 R4, R24, R4, R12 ;  /* 0x000000041804723c */ /* 0x008fe4000000180c */
[----:B------:R-:W3:Y:S04]  /*441f0*/  LDL.LU.64 R14, [R1+0x68b0] ;  /* 0x0068b000010e7983 */ /* 0x000ee80000300a00 */
[----:B------:R-:W3:-:S13]  /*44200*/  LDL.LU.64 R12, [R1+0x68a8] ;  /* 0x0068a800010c7983 */ /* 0x000eda0000300a00 */
        /* <DEDUP_REMOVED lines=13> */
[----:B------:R1:W-:Y:S04]  /*442e0*/  STL.64 [R1+0x178], R6 ;  /* 0x0001780601007387 */ /* 0x0003e80000100a00 */
[----:B0-----:R-:W2:Y:S04]  /*442f0*/  LDL.LU.64 R4, [R1+0x1af0] ;  /* 0x001af00001047983 */ /* 0x001ea80000300a00 */
[----:B-1----:R-:W2:Y:S01]  /*44300*/  LDL.LU.64 R6, [R1+0x1af8] ;  /* 0x001af80001067983 */ /* 0x002ea20000300a00 */
[----:B---3--:R-:W-:Y:S03]  /*44310*/  HMMA.16816.F32 R12, R24, R12, R20 ;  /* 0x0000000c180c723c */ /* 0x008fe60000001814 */
[----:B------:R-:W3:Y:S04]  /*44320*/  LDL.LU.64 R22, [R1+0x6878] ;  /* 0x0068780001167983 */ /* 0x000ee80000300a00 */
[----:B------:R-:W3:-:S12]  /*44330*/  LDL.LU.64 R20, [R1+0x6870] ;  /* 0x0068700001147983 */ /* 0x000ed80000300a00 */
[----:B------:R0:W-:Y:S04]  /*44340*/  STL.64 [R1+0x160], R12 ;  /* 0x0001600c01007387 */ /* 0x0001e80000100a00 */
[----:B------:R3:W-:Y:S04]  /*44350*/  STL.64 [R1+0x168], R14 ;  /* 0x0001680e01007387 */ /* 0x0007e80000100a00 */
[----:B0-----:R-:W3:Y:S02]  /*44360*/  LDL.LU.64 R12, [R1+0x6868] ;  /* 0x00686800010c7983 */ /* 0x001ee40000300a00 */
[----:B---3--:R-:W-:Y:S02]  /*44370*/  HMMA.16816.F32 R12, R24, R12, R20 ;  /* 0x0000000c180c723c */ /* 0x008fe40000001814 */
[----:B------:R-:W4:-:S15]  /*44380*/  LDL.LU.64 R20, [R1+0x6860] ;  /* 0x0068600001147983 */ /* 0x000f1e0000300a00 */
[----:B------:R-:W-:Y:S02]  /*44390*/  NOP ;  /* 0x0000000000007918 */ /* 0x000fe40000000000 */
[----:B------:R0:W-:Y:S04]  /*443a0*/  STL.64 [R1+0x8c0], R12 ;  /* 0x0008c00c01007387 */ /* 0x0001e80000100a00 */
[----:B------:R-:W-:Y:S04]  /*443b0*/  STL.64 [R1+0x8c8], R14 ;  /* 0x0008c80e01007387 */ /* 0x000fe80000100a00 */
[----:B0-----:R-:W3:Y:S01]  /*443c0*/  LDL.LU.64 R12, [R1+0x6858] ;  /* 0x00685800010c7983 */ /* 0x001ee20000300a00 */
[----:B----4-:R-:W-:Y:S03]  /*443d0*/  HMMA.16816.F32 R24, R24, R20, R16 ;  /* 0x000000141818723c */ /* 0x010fe60000001810 */
[----:B------:R-:W3:Y:S04]  /*443e0*/  LDL.LU.64 R18, [R1+0x6850] ;  /* 0x0068500001127983 */ /* 0x000ee80000300a00 */
[----:B------:R-:W3:-:S12]  /*443f0*/  LDL.LU.64 R16, [R1+0x6848] ;  /* 0x0068480001107983 */ /* 0x000ed80000300a00 */
[----:B------:R0:W-:Y:S04]  /*44400*/  STL.64 [R1+0xc0], R24 ;  /* 0x0000c01801007387 */ /* 0x0001e80000100a00 */
[----:B------:R1:W-:Y:S04]  /*44410*/  STL.64 [R1+0xc8], R26 ;  /* 0x0000c81a01007387 */ /* 0x0003e80000100a00 */
[----:B0-----:R-:W4:Y:S04]  /*44420*/  LDL.LU.64 R24, [R1+0x18f0] ;  /* 0x0018f00001187983 */ /* 0x001f280000300a00 */
[----:B-1----:R-:W4:Y:S04]  /*44430*/  LDL.LU.64 R26, [R1+0x18f8] ;  /* 0x0018f800011a7983 */ /* 0x002f280000300a00 */
[----:B------:R0:W-:Y:S04]  /*44440*/  STL.64 [R1+0x6790], R20 ;  /* 0x0067901401007387 */ /* 0x0001e80000100a00 */
[----:B0-----:R-:W3:Y:S04]  /*44450*/  LDL.LU.64 R20, [R1+0x1cf0] ;  /* 0x001cf00001147983 */ /* 0x001ee80000300a00 */
[----:B------:R-:W3:Y:S02]  /*44460*/  LDL.LU.64 R22, [R1+0x1cf8] ;  /* 0x001cf80001167983 */ /* 0x000ee40000300a00 */
[----:B---3--:R-:W-:-:S15]  /*44470*/  HMMA.16816.F32 R20, R16, R12, R20 ;  /* 0x0000000c1014723c */ /* 0x008fde0000001814 */
[----:B------:R-:W-:-:S04]  /*44480*/  NOP ;  /* 0x0000000000007918 */ /* 0x000fc80000000000 */
[----:B------:R0:W-:Y:S04]  /*44490*/  STL.64 [R1+0x760], R20 ;  /* 0x0007601401007387 */ /* 0x0001e80000100a00 */
[----:B------:R1:W-:Y:S01]  /*444a0*/  STL.64 [R1+0x768], R22 ;  /* 0x0007681601007387 */ /* 0x0003e20000100a00 */
[----:B0-----:R-:W-:Y:S02]  /*444b0*/  IMAD.MOV.U32 R21, RZ, RZ, R12 ;  /* 0x000000ffff157224 */ /* 0x001fe400078e000c */
[----:B------:R-:W-:Y:S02]  /*444c0*/  IMAD.MOV.U32 R20, RZ, RZ, R13 ;  /* 0x000000ffff147224 */ /* 0x000fe400078e000d */
[----:B------:R-:W2:Y:S02]  /*444d0*/  LDL.LU.64 R12, [R1+0x6840] ;  /* 0x00684000010c7983 */ /* 0x000ea40000300a00 */
[----:B--2---:R-:W-:Y:S01]  /*444e0*/  HMMA.16816.F32 R8, R16, R12, R8 ;  /* 0x0000000c1008723c */ /* 0x004fe20000001808 */
[----:B-1----:R-:W-:-:S02]  /*444f0*/  IMAD.MOV.U32 R23, RZ, RZ, R12 ;  /* 0x000000ffff177224 */ /* 0x002fc400078e000c */
[----:B------:R-:W-:-:S15]  /*44500*/  IMAD.MOV.U32 R22, RZ, RZ, R13 ;  /* 0x000000ffff167224 */ /* 0x000fde00078e000d */
[----:B------:R-:W-:Y:S01]  /*44510*/  NOP ;  /* 0x0000000000007918 */ /* 0x000fe20000000000 */
[----:B------:R-:W-:Y:S04]  /*44520*/  STL.64 [R1+0x750], R8 ;  /* 0x0007500801007387 */ /* 0x000fe80000100a00 */
[----:B------:R0:W-:Y:S04]  /*44530*/  STL.64 [R1+0x758], R10 ;  /* 0x0007580a01007387 */ /* 0x0001e80000100a00 */
[----:B0-----:R-:W2:Y:S04]  /*44540*/  LDL.LU.64 R10, [R1+0x6838] ;  /* 0x00683800010a7983 */ /* 0x001ea80000300a00 */
[----:B------:R-:W4:Y:S04]  /*44550*/  LDL.LU.64 R8, [R1+0x6830] ;  /* 0x0068300001087983 */ /* 0x000f280000300a00 */
        /* <DEDUP_REMOVED lines=11> */
[----:B------:R-:W-:-:S02]  /*44610*/  IMAD.MOV.U32 R6, RZ, RZ, R13 ;  /* 0x000000ffff067224 */ /* 0x000fc400078e000d */
[----:B------:R-:W2:Y:S02]  /*44620*/  LDL.LU.64 R12, [R1+0x6818] ;  /* 0x00681800010c7983 */ /* 0x000ea40000300a00 */
[C---:B--2---:R-:W-:Y:S02]  /*44630*/  HMMA.16816.F32 R20, R16.reuse, R12, R20 ;  /* 0x0000000c1014723c */ /* 0x044fe40000001814 */
[----:B------:R4:W-:Y:S06]  /*44640*/  STL.64 [R1+0x67d0], R12 ;  /* 0x0067d00c01007387 */ /* 0x0009ec0000100a00 */
[----:B----4-:R-:W-:Y:S11]  /*44650*/  HMMA.16816.F32 R12, R16, R8, R24 ;  /* 0x00000008100c723c */ /* 0x010ff60000001818 */
[----:B------:R-:W-:Y:S04]  /*44660*/  STL.64 [R1+0x730], R20 ;  /* 0x0007301401007387 */ /* 0x000fe80000100a00 */
[----:B------:R-:W-:Y:S04]  /*44670*/  STL.64 [R1+0x738], R22 ;  /* 0x0007381601007387 */ /* 0x000fe80000100a00 */
[----:B------:R-:W3:Y:S04]  /*44680*/  LDL.LU.64 R24, [R1+0xbc0] ;  /* 0x000bc00001187983 */ /* 0x000ee80000300a00 */
[----:B------:R-:W3:Y:S04]  /*44690*/  LDL.LU.64 R26, [R1+0xbc8] ;  /* 0x000bc800011a7983 */ /* 0x000ee80000300a00 */
[----:B------:R0:W-:Y:S04]  /*446a0*/  STL.64 [R1+0x720], R12 ;  /* 0x0007200c01007387 */ /* 0x0001e80000100a00 */
[----:B------:R1:W-:Y:S04]  /*446b0*/  STL.64 [R1+0x728], R14 ;  /* 0x0007280e01007387 */ /* 0x0003e80000100a00 */
[----:B0-----:R-:W2:Y:S04]  /*446c0*/  LDL.LU.64 R12, [R1+0x1680] ;  /* 0x00168000010c7983 */ /* 0x001ea80000300a00 */
[----:B-1----:R-:W4:Y:S04]  /*446d0*/  LDL.LU.64 R14, [R1+0x1688] ;  /* 0x00168800010e7983 */ /* 0x002f280000300a00 */
[----:B----4-:R-:W-:Y:S04]  /*446e0*/  STL.64 [R1+0x67e0], R14 ;  /* 0x0067e00e01007387 */ /* 0x010fe80000100a00 */
[----:B--2---:R0:W-:Y:S02]  /*446f0*/  STL.64 [R1+0x67d8], R12 ;  /* 0x0067d80c01007387 */ /* 0x0041e40000100a00 */
[----:B0-----:R-:W-:-:S02]  /*44700*/  IMAD.MOV.U32 R12, RZ, RZ, R11 ;  /* 0x000000ffff0c7224 */ /* 0x001fc400078e000b */
[----:B------:R-:W-:Y:S01]  /*44710*/  IMAD.MOV.U32 R13, RZ, RZ, R29 ;  /* 0x000000ffff0d7224 */ /* 0x000fe200078e001d */
[----:B------:R-:W2:Y:S04]  /*44720*/  LDL.LU R11, [R1+0x6810] ;  /* 0x00681000010b7983 */ /* 0x000ea80000300800 */
[----:B------:R0:W-:Y:S04]  /*44730*/  STL.64 [R1+0x67f8], R12 ;  /* 0x0067f80c01007387 */ /* 0x0001e80000100a00 */
[----:B0-----:R-:W4:Y:S04]  /*44740*/  LDL.64 R12, [R1+0x30] ;  /* 0x00003000010c7983 */ /* 0x001f280000100a00 */
[----:B------:R-:W2:Y:S04]  /*44750*/  LDL.LU.64 R20, [R1+0x1670] ;  /* 0x0016700001147983 */ /* 0x000ea80000300a00 */
[----:B------:R-:W2:Y:S04]  /*44760*/  LDL.LU.64 R22, [R1+0x1678] ;  /* 0x0016780001167983 */ /* 0x000ea80000300a00 */
[----:B--2---:R-:W-:Y:S04]  /*44770*/  STL.64 [R1+0x67f0], R22 ;  /* 0x0067f01601007387 */ /* 0x004fe80000100a00 */
[----:B------:R0:W-:Y:S04]  /*44780*/  STL.64 [R1+0x67e8], R20 ;  /* 0x0067e81401007387 */ /* 0x0001e80000100a00 */
[----:B0-----:R-:W2:Y:S04]  /*44790*/  LDL.LU.64 R20, [R1+0x1690] ;  /* 0x0016900001147983 */ /* 0x001ea80000300a00 */
[----:B------:R-:W2:Y:S04]  /*447a0*/  LDL.LU.64 R22, [R1+0x1698] ;  /* 0x0016980001167983 */ /* 0x000ea80000300a00 */
[----:B--2---:R-:W-:Y:S04]  /*447b0*/  STL.64 [R1+0x6808], R22 ;  /* 0x0068081601007387 */ /* 0x004fe80000100a00 */
[----:B------:R0:W-:Y:S04]  /*447c0*/  STL.64 [R1+0x6800], R20 ;  /* 0x0068001401007387 */ /* 0x0001e80000100a00 */
[----:B0-----:R-:W4:Y:S04]  /*447d0*/  LDL.LU.64 R20, [R1+0x16a0] ;  /* 0x0016a00001147983 */ /* 0x001f280000300a00 */
[----:B------:R-:W4:Y:S04]  /*447e0*/  LDL.LU.64 R22, [R1+0x16a8] ;  /* 0x0016a80001167983 */ /* 0x000f280000300a00 */
[----:B------:R-:W-:Y:S04]  /*447f0*/  STL.64 [R1+0x6720], R10 ;  /* 0x0067200a01007387 */ /* 0x000fe80000100a00 */
[----:B------:R3:W-:Y:S02]  /*44800*/  STL.64 [R1+0x6718], R8 ;  /* 0x0067180801007387 */ /* 0x0007e40000100a00 */
[----:B---3--:R-:W-:Y:S02]  /*44810*/  HMMA.16816.F32 R8, R16, R4, R24 ;  /* 0x000000041008723c */ /* 0x008fe40000001818 */
[----:B------:R-:W-:Y:S04]  /*44820*/  STL.64 [R1+0x6798], R4 ;  /* 0x0067980401007387 */ /* 0x000fe80000100a00 */
[----:B------:R-:W0:-:S13]  /*44830*/  LDSM.16.MT88.4 R24, [R28+UR5+0x100] ;  /* 0x000100051c18783b */ /* 0x000e1a0008004200 */
[----:B------:R1:W-:Y:S04]  /*44840*/  STL.64 [R1+0x710], R8 ;  /* 0x0007100801007387 */ /* 0x0003e80000100a00 */
[----:B------:R-:W-:Y:S04]  /*44850*/  STL.64 [R1+0x718], R10 ;  /* 0x0007180a01007387 */ /* 0x000fe80000100a00 */
[----:B-1----:R-:W2:Y:S01]  /*44860*/  LDL.64 R8, [R1+0x100] ;  /* 0x0001000001087983 */ /* 0x002ea20000100a00 */
[----:B----4-:R-:W-:Y:S03]  /*44870*/  HMMA.16816.F32 R20, R16, R12, R20 ;  /* 0x0000000c1014723c */ /* 0x010fe60000001814 */
[----:B--2---:R1:W-:Y:S04]  /*44880*/  STL.64 [R1+0x67b8], R8 ;  /* 0x0067b80801007387 */ /* 0x0043e80000100a00 */
[----:B-1----:R-:W2:Y:S04]  /*44890*/  LDL.64 R8, [R1+0x130] ;  /* 0x0001300001087983 */ /* 0x002ea80000100a00 */
[----:B0-----:R-:W-:Y:S04]  /*448a0*/  STL.64 [R1+0x6660], R26 ;  /* 0x0066601a01007387 */ /* 0x001fe80000100a00 */
[----:B------:R0:W-:Y:S04]  /*448b0*/  STL.64 [R1+0x6658], R24 ;  /* 0x0066581801007387 */ /* 0x0001e80000100a00 */
[----:B------:R-:W-:Y:S04]  /*448c0*/  STL.64 [R1+0x700], R20 ;  /* 0x0007001401007387 */ /* 0x000fe80000100a00 */
[----:B------:R1:W-:Y:S01]  /*448d0*/  STL.64 [R1+0x708], R22 ;  /* 0x0007081601007387 */ /* 0x0003e20000100a00 */
[----:B0-----:R-:W-:-:S02]  /*448e0*/  IMAD.MOV.U32 R24, RZ, RZ, R2 ;  /* 0x000000ffff187224 */ /* 0x001fc400078e0002 */
[----:B------:R-:W-:Y:S01]  /*448f0*/  IMAD.MOV.U32 R25, RZ, RZ, R0 ;  /* 0x000000ffff197224 */ /* 0x000fe200078e0000 */
[----:B-1----:R-:W3:Y:S04]  /*44900*/  LDL.LU.64 R22, [R1+0x6808] ;  /* 0x0068080001167983 */ /* 0x002ee80000300a00 */
[----:B------:R-:W3:Y:S01]  /*44910*/  LDL.LU.64 R20, [R1+0x6800] ;  /* 0x0068000001147983 */ /* 0x000ee20000300a00 */
[----:B------:R-:W-:Y:S02]  /*44920*/  IMAD.MOV.U32 R2, RZ, RZ, R12 ;  /* 0x000000ffff027224 */ /* 0x000fe400078e000c */
[----:B------:R-:W-:Y:S02]  /*44930*/  IMAD.MOV.U32 R0, RZ, RZ, R13 ;  /* 0x000000ffff007224 */ /* 0x000fe400078e000d */
[----:B------:R-:W3:Y:S02]  /*44940*/  LDL.LU.64 R12, [R1+0x67f8] ;  /* 0x0067f800010c7983 */ /* 0x000ee40000300a00 */
[----:B---3--:R-:W-:Y:S02]  /*44950*/  HMMA.16816.F32 R12, R16, R12, R20 ;  /* 0x0000000c100c723c */ /* 0x008fe40000001814 */
[----:B------:R-:W2:Y:S04]  /*44960*/  LDL.LU.64 R22, [R1+0x67f0] ;  /* 0x0067f00001167983 */ /* 0x000ea80000300a00 */
[----:B------:R-:W2:-:S13]  /*44970*/  LDL.LU.64 R20, [R1+0x67e8] ;  /* 0x0067e80001147983 */ /* 0x000e9a0000300a00 */
[----:B------:R-:W-:Y:S04]  /*44980*/  STL.64 [R1+0xeb0], R12 ;  /* 0x000eb00c01007387 */ /* 0x000fe80000100a00 */
[----:B------:R0:W-:Y:S04]  /*44990*/  STL.64 [R1+0xeb8], R14 ;  /* 0x000eb80e01007387 */ /* 0x0001e80000100a00 */
[----:B0-----:R-:W3:Y:S04]  /*449a0*/  LDL.LU.64 R14, [R1+0x67e0] ;  /* 0x0067e000010e7983 */ /* 0x001ee80000300a00 */
[----:B------:R-:W3:Y:S01]  /*449b0*/  LDL.LU.64 R12, [R1+0x67d8] ;  /* 0x0067d800010c7983 */ /* 0x000ee20000300a00 */
[C---:B--2---:R-:W-:Y:S08]  /*449c0*/  HMMA.16816.F32 R20, R16.reuse, R8, R20 ;  /* 0x000000081014723c */ /* 0x044ff00000001814 */
[----:B---3--:R-:W-:Y:S01]  /*449d0*/  HMMA.16816.F32 R24, R16, R24, R12 ;  /* 0x000000181018723c */ /* 0x008fe2000000180c */
[----:B------:R-:W2:-:S15]  /*449e0*/  LDL.LU.64 R12, [R1+0x67d0] ;  /* 0x0067d000010c7983 */ /* 0x000e9e0000300a00 */
[----:B------:R-:W-:-:S03]  /*449f0*/  NOP ;  /* 0x0000000000007918 */ /* 0x000fc60000000000 */
[----:B------:R0:W-:Y:S04]  /*44a00*/  STL.64 [R1+0xea0], R24 ;  /* 0x000ea01801007387 */ /* 0x0001e80000100a00 */
[----:B------:R1:W-:Y:S04]  /*44a10*/  STL.64 [R1+0xea8], R26 ;  /* 0x000ea81a01007387 */ /* 0x0003e80000100a00 */
[----:B0-----:R-:W3:Y:S04]  /*44a20*/  LDL.LU.64 R24, [R1+0x1660] ;  /* 0x0016600001187983 */ /* 0x001ee80000300a00 */
[----:B-1----:R-:W3:Y:S04]  /*44a30*/  LDL.LU.64 R26, [R1+0x1668] ;  /* 0x00166800011a7983 */ /* 0x002ee80000300a00 */
[----:B------:R-:W-:Y:S04]  /*44a40*/  STL.64 [R1+0xe90], R20 ;  /* 0x000e901401007387 */ /* 0x000fe80000100a00 */
[----:B------:R0:W-:Y:S04]  /*44a50*/  STL.64 [R1+0xe98], R22 ;  /* 0x000e981601007387 */ /* 0x0001e80000100a00 */
[----:B0-----:R-:W4:Y:S01]  /*44a60*/  LDL.LU.64 R22, [R1+0x67c8] ;  /* 0x0067c80001167983 */ /* 0x001f220000300a00 */
[----:B------:R-:W-:-:S02]  /*44a70*/  IMAD.MOV.U32 R15, RZ, RZ, R8 ;  /* 0x000000ffff0f7224 */ /* 0x000fc400078e0008 */
[----:B------:R-:W-:Y:S01]  /*44a80*/  IMAD.MOV.U32 R14, RZ, RZ, R9 ;  /* 0x000000ffff0e7224 */ /* 0x000fe200078e0009 */
[----:B------:R-:W3:Y:S04]  /*44a90*/  LDL.LU.64 R20, [R1+0x67c0] ;  /* 0x0067c00001147983 */ /* 0x000ee80000300a00 */
[----:B------:R-:W-:Y:S04]  /*44aa0*/  STL.64 [R1+0x6730], R14 ;  /* 0x0067300e01007387 */ /* 0x000fe80000100a00 */
[----:B--2---:R0:W-:Y:S04]  /*44ab0*/  STL.64 [R1+0x6728], R12 ;  /* 0x0067280c01007387 */ /* 0x0041e80000100a00 */
[----:B------:R-:W2:Y:S04]  /*44ac0*/  LDL.LU.64 R8, [R1+0x1650] ;  /* 0x0016500001087983 */ /* 0x000ea80000300a00 */
[----:B------:R-:W2:Y:S04]  /*44ad0*/  LDL.LU.64 R10, [R1+0x1658] ;  /* 0x00165800010a7983 */ /* 0x000ea80000300a00 */
[----:B------:R-:W2:Y:S01]  /*44ae0*/  LDL.LU.64 R4, [R1+0x1640] ;  /* 0x0016400001047983 */ /* 0x000ea20000300a00 */
[----:B0-----:R-:W-:-:S02]  /*44af0*/  IMAD.MOV.U32 R12, RZ, RZ, R7 ;  /* 0x000000ffff0c7224 */ /* 0x001fc400078e0007 */
[----:B------:R-:W-:Y:S02]  /*44b00*/  IMAD.MOV.U32 R13, RZ, RZ, R6 ;  /* 0x000000ffff0d7224 */ /* 0x000fe400078e0006 */
[----:B------:R-:W2:Y:S04]  /*44b10*/  LDL.LU.64 R6, [R1+0x1648] ;  /* 0x0016480001067983 */ /* 0x000ea80000300a00 */
[----:B------:R4:W-:Y:S02]  /*44b20*/  STL.64 [R1+0x6748], R12 ;  /* 0x0067480c01007387 */ /* 0x0009e40000100a00 */
[----:B----4-:R-:W-:Y:S02]  /*44b30*/  IMAD.MOV.U32 R12, RZ, RZ, R23 ;  /* 0x000000ffff0c7224 */ /* 0x010fe400078e0017 */
[----:B------:R-:W-:-:S05]  /*44b40*/  IMAD.MOV.U32 R13, RZ, RZ, R22 ;  /* 0x000000ffff0d7224 */ /* 0x000fca00078e0016 */
[----:B------:R0:W-:Y:S04]  /*44b50*/  STL.64 [R1+0x6760], R12 ;  /* 0x0067600c01007387 */ /* 0x0001e80000100a00 */
[----:B0-----:R-:W3:Y:S02]  /*44b60*/  LDL.64 R12, [R1+0x120] ;  /* 0x00012000010c7983 */ /* 0x001ee40000100a00 */
[----:B---3--:R-:W-:-:S15]  /*44b70*/  HMMA.16816.F32 R24, R16, R12, R24 ;  /* 0x0000000c1018723c */ /* 0x008fde0000001818 */
[----:B------:R-:W-:-:S04]  /*44b80*/  NOP ;  /* 0x0000000000007918 */ /* 0x000fc80000000000 */
[----:B------:R0:W-:Y:S04]  /*44b90*/  STL.64 [R1+0xe80], R24 ;  /* 0x000e801801007387 */ /* 0x0001e80000100a00 */
[----:B------:R-:W-:Y:S01]  /*44ba0*/  STL.64 [R1+0xe88], R26 ;  /* 0x000e881a01007387 */ /* 0x000fe20000100a00 */
[----:B0-----:R-:W-:Y:S02]  /*44bb0*/  IMAD.MOV.U32 R25, RZ, RZ, R12 ;  /* 0x000000ffff197224 */ /* 0x001fe400078e000c */
[----:B------:R-:W-:Y:S02]  /*44bc0*/  IMAD.MOV.U32 R24, RZ, RZ, R13 ;  /* 0x000000ffff187224 */ /* 0x000fe400078e000d */
[----:B------:R-:W-:Y:S02]  /*44bd0*/  IMAD.MOV.U32 R12, RZ, RZ, R21 ;  /* 0x000000ffff0c7224 */ /* 0x000fe400078e0015 */
[----:B------:R-:W-:-:S02]  /*44be0*/  IMAD.MOV.U32 R13, RZ, RZ, R20 ;  /* 0x000000ffff0d7224 */ /* 0x000fc400078e0014 */
[----:B------:R-:W3:Y:S04]  /*44bf0*/  LDL.64 R20, [R1+0xe0] ;  /* 0x0000e00001147983 */ /* 0x000ee80000100a00 */
[----:B---3--:R0:W-:Y:S04]  /*44c00*/  STL.64 [R1+0x67a0], R20 ;  /* 0x0067a01401007387 */ /* 0x0081e80000100a00 */
[----:B0-----:R-:W3:Y:S04]  /*44c10*/  LDL.64 R20, [R1+0xf0] ;  /* 0x0000f00001147983 */ /* 0x001ee80000100a00 */
[----:B------:R0:W-:Y:S04]  /*44c20*/  STL.64 [R1+0x6788], R12 ;  /* 0x0067880c01007387 */ /* 0x0001e80000100a00 */
[----:B0-----:R-:W2:Y:S02]  /*44c30*/  LDL.64 R12, [R1+0x110] ;  /* 0x00011000010c7983 */ /* 0x001ea40000100a00 */
[----:B--2---:R-:W-:-:S15]  /*44c40*/  HMMA.16816.F32 R8, R16, R12, R8 ;  /* 0x0000000c1008723c */ /* 0x004fde0000001808 */
[----:B------:R-:W-:-:S04]  /*44c50*/  NOP ;  /* 0x0000000000007918 */ /* 0x000fc80000000000 */
[----:B------:R0:W-:Y:S04]  /*44c60*/  STL.64 [R1+0xe70], R8 ;  /* 0x000e700801007387 */ /* 0x0001e80000100a00 */
[----:B------:R-:W-:Y:S04]  /*44c70*/  STL.64 [R1+0xe78], R10 ;  /* 0x000e780a01007387 */ /* 0x000fe80000100a00 */
[----:B0-----:R-:W2:Y:S01]  /*44c80*/  LDL.LU.64 R8, [R1+0x67b8] ;  /* 0x0067b80001087983 */ /* 0x001ea20000300a00 */
[----:B------:R-:W-:Y:S02]  /*44c90*/  IMAD.MOV.U32 R27, RZ, RZ, R12 ;  /* 0x000000ffff1b7224 */ /* 0x000fe400078e000c */
[----:B------:R-:W-:-:S05]  /*44ca0*/  IMAD.MOV.U32 R26, RZ, RZ, R13 ;  /* 0x000000ffff1a7224 */ /* 0x000fca00078e000d */
[----:B------:R-:W-:Y:S04]  /*44cb0*/  STL.64 [R1+0x6708], R26 ;  /* 0x0067081a01007387 */ /* 0x000fe80000100a00 */
[----:B------:R-:W-:Y:S01]  /*44cc0*/  STL.64 [R1+0x6700], R24 ;  /* 0x0067001801007387 */ /* 0x000fe20000100a00 */
[----:B--2---:R-:W-:-:S15]  /*44cd0*/  HMMA.16816.F32 R4, R16, R8, R4 ;  /* 0x000000081004723c */ /* 0x004fde0000001804 */
[----:B------:R-:W-:-:S04]  /*44ce0*/  NOP ;  /* 0x0000000000007918 */ /* 0x000fc80000000000 */
[----:B------:R0:W-:Y:S04]  /*44cf0*/  STL.64 [R1+0xe60], R4 ;  /* 0x000e600401007387 */ /* 0x0001e80000100a00 */
[----:B------:R1:W-:Y:S04]  /*44d00*/  STL.64 [R1+0xe68], R6 ;  /* 0x000e680601007387 */ /* 0x0003e80000100a00 */
[----:B0-----:R-:W2:Y:S04]  /*44d10*/  LDL.LU.64 R4, [R1+0x1620] ;  /* 0x0016200001047983 */ /* 0x001ea80000300a00 */
[----:B-1----:R-:W4:Y:S01]  /*44d20*/  LDL.LU.64 R6, [R1+0x1628] ;  /* 0x0016280001067983 */ /* 0x002f220000300a00 */
[----:B------:R-:W-:-:S02]  /*44d30*/  IMAD.MOV.U32 R29, RZ, RZ, R8 ;  /* 0x000000ffff1d7224 */ /* 0x000fc400078e0008 */
[----:B------:R-:W-:Y:S01]  /*44d40*/  IMAD.MOV.U32 R28, RZ, RZ, R9 ;  /* 0x000000ffff1c7224 */ /* 0x000fe200078e0009 */
[----:B----4-:R-:W-:Y:S04]  /*44d50*/  STL.64 [R1+0x67b0], R6 ;  /* 0x0067b00601007387 */ /* 0x010fe80000100a00 */
[----:B--2---:R0:W-:Y:S04]  /*44d60*/  STL.64 [R1+0x67a8], R4 ;  /* 0x0067a80401007387 */ /* 0x0041e80000100a00 */
[----:B0-----:R-:W3:Y:S04]  /*44d70*/  LDL.LU.64 R4, [R1+0x1630] ;  /* 0x0016300001047983 */ /* 0x001ee80000300a00 */
[----:B------:R-:W3:Y:S04]  /*44d80*/  LDL.LU.64 R6, [R1+0x1638] ;  /* 0x0016380001067983 */ /* 0x000ee80000300a00 */
[----:B------:R-:W2:Y:S04]  /*44d90*/  LDL.LU.64 R12, [R1+0xbb0] ;  /* 0x000bb000010c7983 */ /* 0x000ea80000300a00 */
[----:B------:R-:W2:Y:S04]  /*44da0*/  LDL.LU.64 R14, [R1+0xbb8] ;  /* 0x000bb800010e7983 */ /* 0x000ea80000300a00 */
[----:B------:R-:W4:Y:S04]  /*44db0*/  LDL.LU.64 R8, [R1+0x19e0] ;  /* 0x0019e00001087983 */ /* 0x000f280000300a00 */
[----:B------:R-:W2:Y:S04]  /*44dc0*/  LDL.LU.64 R10, [R1+0x19e8] ;  /* 0x0019e800010a7983 */ /* 0x000ea80000300a00 */
[----:B--2---:R-:W-:Y:S04]  /*44dd0*/  STL.64 [R1+0x6740], R10 ;  /* 0x0067400a01007387 */ /* 0x004fe80000100a00 */
[----:B----4-:R0:W-:Y:S04]  /*44de0*/  STL.64 [R1+0x6738], R8 ;  /* 0x0067380801007387 */ /* 0x0101e80000100a00 */
[----:B0-----:R-:W2:Y:S04]  /*44df0*/  LDL.LU.64 R8, [R1+0x1ae0] ;  /* 0x001ae00001087983 */ /* 0x001ea80000300a00 */
[----:B------:R-:W4:Y:S01]  /*44e00*/  LDL.LU.64 R10, [R1+0x1ae8] ;  /* 0x001ae800010a7983 */ /* 0x000f220000300a00 */
[----:B---3--:R-:W-:Y:S03]  /*44e10*/  HMMA.16816.F32 R4, R16, R20, R4 ;  /* 0x000000141004723c */ /* 0x008fe60000001804 */
[----:B----4-:R-:W-:Y:S04]  /*44e20*/  STL.64 [R1+0x6758], R10 ;  /* 0x0067580a01007387 */ /* 0x010fe80000100a00 */
        /* <DEDUP_REMOVED lines=13> */
[----:B0-----:R-:W3:Y:S04]  /*44f00*/  LDL.LU.64 R6, [R1+0x67b0] ;  /* 0x0067b00001067983 */ /* 0x001ee80000300a00 */
[----:B------:R-:W3:Y:S04]  /*44f10*/  LDL.LU.64 R4, [R1+0x67a8] ;  /* 0x0067a80001047983 */ /* 0x000ee80000300a00 */
[----:B------:R-:W3:Y:S02]  /*44f20*/  LDL.LU.64 R20, [R1+0x67a0] ;  /* 0x0067a00001147983 */ /* 0x000ee40000300a00 */
[----:B---3--:R-:W-:-:S15]  /*44f30*/  HMMA.16816.F32 R4, R16, R20, R4 ;  /* 0x000000141004723c */ /* 0x008fde0000001804 */
[----:B------:R-:W-:-:S04]  /*44f40*/  NOP ;  /* 0x0000000000007918 */ /* 0x000fc80000000000 */
[----:B------:R0:W-:Y:S04]  /*44f50*/  STL.64 [R1+0xe40], R4 ;  /* 0x000e400401007387 */ /* 0x0001e80000100a00 */
[----:B------:R1:W-:Y:S04]  /*44f60*/  STL.64 [R1+0xe48], R6 ;  /* 0x000e480601007387 */ /* 0x0003e80000100a00 */
[----:B0-----:R-:W3:Y:S01]  /*44f70*/  LDL.LU.64 R4, [R1+0x6798] ;  /* 0x0067980001047983 */ /* 0x001ee20000300a00 */
[----:B-1----:R-:W-:Y:S02]  /*44f80*/  IMAD.MOV.U32 R7, RZ, RZ, R20 ;  /* 0x000000ffff077224 */ /* 0x002fe400078e0014 */
[----:B------:R-:W-:-:S02]  /*44f90*/  IMAD.MOV.U32 R6, RZ, RZ, R21 ;  /* 0x000000ffff067224 */ /* 0x000fc400078e0015 */
[----:B------:R-:W4:Y:S02]  /*44fa0*/  LDL.LU.64 R20, [R1+0x6790] ;  /* 0x0067900001147983 */ /* 0x000f240000300a00 */
[----:B----4-:R-:W-:Y:S02]  /*44fb0*/  HMMA.16816.F32 R16, R16, R20, R12 ;  /* 0x000000141010723c */ /* 0x010fe4000000180c */
[----:B------:R-:W2:Y:S01]  /*44fc0*/  LDL.LU.64 R12, [R1+0x6788] ;  /* 0x00678800010c7983 */ /* 0x000ea20000300a00 */
[----:B------:R-:W-:Y:S02]  /*44fd0*/  IMAD.MOV.U32 R27, RZ, RZ, R20 ;  /* 0x000000ffff1b7224 */ /* 0x000fe400078e0014 */
        /* <DEDUP_REMOVED lines=31> */
[----:B------:R-:W4:Y:S04]  /*451d0*/  LDL.LU.64 R8, [R1+0x6718] ;  /* 0x0067180001087983 */ /* 0x000f280000300a00 */
[----:B------:R0:W-:Y:S04]  /*451e0*/  STL.64 [R1+0x66f8], R12 ;  /* 0x0066f80c01007387 */ /* 0x0001e80000100a00 */
[----:B------:R1:W-:Y:S04]  /*451f0*/  STL.64 [R1+0x6710], R14 ;  /* 0x0067100e01007387 */ /* 0x0003e80000100a00 */
[----:B0-----:R-:W3:Y:S04]  /*45200*/  LDL.LU.64 R12, [R1+0xba0] ;  /* 0x000ba000010c7983 */ /* 0x001ee80000300a00 */
[----:B-1----:R-:W3:Y:S01]  /*45210*/  LDL.LU.64 R14, [R1+0xba8] ;  /* 0x000ba800010e7983 */ /* 0x002ee20000300a00 */
[C---:B----4-:R-:W-:Y:S03]  /*45220*/  HMMA.16816.F32 R16, R20.reuse, R8, R16 ;  /* 0x000000081410723c */ /* 0x050fe60000001810 */
[----:B--2---:R-:W-:Y:S04]  /*45230*/  STL.64 [R1+0x6630], R10 ;  /* 0x0066300a01007387 */ /* 0x004fe80000100a00 */
[----:B------:R3:W-:Y:S02]  /*45240*/  STL.64 [R1+0x6628], R8 ;  /* 0x0066280801007387 */ /* 0x0007e40000100a00 */
[----:B---3--:R-:W-:Y:S10]  /*45250*/  HMMA.16816.F32 R8, R20, R4, R12 ;  /* 0x000000041408723c */ /* 0x008ff4000000180c */
[----:B------:R-:W-:Y:S04]  /*45260*/  STL.64 [R1+0xc40], R16 ;  /* 0x000c401001007387 */ /* 0x000fe80000100a00 */
[----:B------:R-:W-:Y:S04]  /*45270*/  STL.64 [R1+0xc48], R18 ;  /* 0x000c481201007387 */ /* 0x000fe80000100a00 */
[----:B------:R-:W2:Y:S04]  /*45280*/  LDL.LU.64 R12, [R1+0x1450] ;  /* 0x00145000010c7983 */ /* 0x000ea80000300a00 */
[----:B------:R-:W2:Y:S04]  /*45290*/  LDL.LU.64 R14, [R1+0x1458] ;  /* 0x00145800010e7983 */ /* 0x000ea80000300a00 */
[----:B------:R0:W-:Y:S04]  /*452a0*/  STL.64 [R1+0xc30], R8 ;  /* 0x000c300801007387 */ /* 0x0001e80000100a00 */
[----:B------:R-:W-:Y:S04]  /*452b0*/  STL.64 [R1+0xc38], R10 ;  /* 0x000c380a01007387 */ /* 0x000fe80000100a00 */
[----:B0-----:R-:W3:Y:S01]  /*452c0*/  LDL.LU.64 R8, [R1] ;  /* 0x0000000001087983 */ /* 0x001ee20000300a00 */
[----:B------:R-:W-:-:S06]  /*452d0*/  LOP3.LUT R19, R3, 0x60, RZ, 0x3c, !PT ;  /* 0x0000006003137812 */ /* 0x000fcc00078e3cff */
[----:B------:R-:W0:Y:S04]  /*452e0*/  LDSM.16.MT88.4 R16, [R19+UR5+0x180] ;  /* 0x000180051310783b */ /* 0x000e280008004200 */
[----:B---3--:R1:W-:Y:S04]  /*452f0*/  STL.64 [R1+0x6648], R8 ;  /* 0x0066480801007387 */ /* 0x0083e80000100a00 */
[----:B-1----:R-:W3:Y:S04]  /*45300*/  LDL.LU.64 R8, [R1+0x10] ;  /* 0x0000100001087983 */ /* 0x002ee80000300a00 */
[----:B---3--:R1:W-:Y:S04]  /*45310*/  STL.64 [R1+0x6650], R8 ;  /* 0x0066500801007387 */ /* 0x0083e80000100a00 */
[----:B-1----:R-:W3:Y:S04]  /*45320*/  LDL.64 R8, [R1+0x150] ;  /* 0x0001500001087983 */ /* 0x002ee80000100a00 */
[----:B0-----:R-:W-:Y:S04]  /*45330*/  STL.64 [R1+0x65b8], R18 ;  /* 0x0065b81201007387 */ /* 0x001fe80000100a00 */
[----:B------:R0:W-:Y:S02]  /*45340*/  STL.64 [R1+0x65b0], R16 ;  /* 0x0065b01001007387 */ /* 0x0001e40000100a00 */
[----:B0-----:R-:W-:-:S02]  /*45350*/  IMAD.MOV.U32 R16, RZ, RZ, R27 ;  /* 0x000000ffff107224 */ /* 0x001fc400078e001b */
[----:B------:R-:W-:-:S05]  /*45360*/  IMAD.MOV.U32 R17, RZ, RZ, R26 ;  /* 0x000000ffff117224 */ /* 0x000fca00078e001a */
[----:B------:R0:W-:Y:S02]  /*45370*/  STL.64 [R1+0x6668], R16 ;  /* 0x0066681001007387 */ /* 0x0001e40000100a00 */
[----:B0-----:R-:W-:Y:S02]  /*45380*/  IMAD.MOV.U32 R16, RZ, RZ, R7 ;  /* 0x000000ffff107224 */ /* 0x001fe400078e0007 */
[----:B------:R-:W-:-:S05]  /*45390*/  IMAD.MOV.U32 R17, RZ, RZ, R6 ;  /* 0x000000ffff117224 */ /* 0x000fca00078e0006 */
[----:B------:R0:W-:Y:S04]  /*453a0*/  STL.64 [R1+0x6680], R16 ;  /* 0x0066801001007387 */ /* 0x0001e80000100a00 */
[----:B0-----:R-:W3:Y:S04]  /*453b0*/  LDL.LU.64 R16, [R1+0x1440] ;  /* 0x0014400001107983 */ /* 0x001ee80000300a00 */
[----:B------:R-:W3:Y:S01]  /*453c0*/  LDL.LU.64 R18, [R1+0x1448] ;  /* 0x0014480001127983 */ /* 0x000ee20000300a00 */
[----:B--2---:R-:W-:Y:S03]  /*453d0*/  HMMA.16816.F32 R24, R20, R24, R12 ;  /* 0x000000181418723c */ /* 0x004fe6000000180c */
[----:B------:R-:W2:-:S15]  /*453e0*/  LDL.LU.64 R14, [R1+0x6710] ;  /* 0x00671000010e7983 */ /* 0x000e9e0000300a00 */
[----:B------:R-:W-:Y:S01]  /*453f0*/  NOP ;  /* 0x0000000000007918 */ /* 0x000fe20000000000 */
[----:B------:R-:W-:Y:S04]  /*45400*/  STL.64 [R1+0xc20], R24 ;  /* 0x000c201801007387 */ /* 0x000fe80000100a00 */
[----:B------:R0:W-:Y:S04]  /*45410*/  STL.64 [R1+0xc28], R26 ;  /* 0x000c281a01007387 */ /* 0x0001e80000100a00 */
[----:B0-----:R-:W4:Y:S04]  /*45420*/  LDL.LU.64 R26, [R1+0x6708] ;  /* 0x00670800011a7983 */ /* 0x001f280000300a00 */
[----:B------:R-:W2:Y:S01]  /*45430*/  LDL.LU.64 R24, [R1+0x6700] ;  /* 0x0067000001187983 */ /* 0x000ea20000300a00 */
[----:B---3--:R-:W-:-:S15]  /*45440*/  HMMA.16816.F32 R16, R20, R8, R16 ;  /* 0x000000081410723c */ /* 0x008fde0000001810 */
[----:B------:R-:W-:-:S04]  /*45450*/  NOP ;  /* 0x0000000000007918 */ /* 0x000fc80000000000 */
[----:B------:R0:W-:Y:S04]  /*45460*/  STL.64 [R1+0xc10], R16 ;  /* 0x000c101001007387 */ /* 0x0001e80000100a00 */
[----:B------:R1:W-:Y:S04]  /*45470*/  STL.64 [R1+0xc18], R18 ;  /* 0x000c181201007387 */ /* 0x0003e80000100a00 */
[----:B0-----:R-:W3:Y:S04]  /*45480*/  LDL.LU.64 R16, [R1+0x13e0] ;  /* 0x0013e00001107983 */ /* 0x001ee80000300a00 */
[----:B-1----:R-:W2:Y:S04]  /*45490*/  LDL.LU.64 R18, [R1+0x13e8] ;  /* 0x0013e80001127983 */ /* 0x002ea80000300a00 */
[----:B--2---:R-:W-:Y:S04]  /*454a0*/  STL.64 [R1+0x6690], R18 ;  /* 0x0066901201007387 */ /* 0x004fe80000100a00 */
[----:B---3--:R0:W-:Y:S02]  /*454b0*/  STL.64 [R1+0x6688], R16 ;  /* 0x0066881001007387 */ /* 0x0081e40000100a00 */
[----:B0-----:R-:W-:-:S02]  /*454c0*/  IMAD.MOV.U32 R16, RZ, RZ, R29 ;  /* 0x000000ffff107224 */ /* 0x001fc400078e001d */
[----:B------:R-:W-:-:S05]  /*454d0*/  IMAD.MOV.U32 R17, RZ, RZ, R28 ;  /* 0x000000ffff117224 */ /* 0x000fca00078e001c */
[----:B------:R4:W-:Y:S02]  /*454e0*/  STL.64 [R1+0x66a8], R16 ;  /* 0x0066a81001007387 */ /* 0x0009e40000100a00 */
[----:B----4-:R-:W-:Y:S02]  /*454f0*/  IMAD.MOV.U32 R16, RZ, RZ, R27 ;  /* 0x000000ffff107224 */ /* 0x010fe400078e001b */
[----:B------:R-:W-:-:S05]  /*45500*/  IMAD.MOV.U32 R17, RZ, RZ, R26 ;  /* 0x000000ffff117224 */ /* 0x000fca00078e001a */
[----:B------:R0:W-:Y:S02]  /*45510*/  STL.64 [R1+0x66c0], R16 ;  /* 0x0066c01001007387 */ /* 0x0001e40000100a00 */
[----:B0-----:R-:W-:Y:S02]  /*45520*/  IMAD.MOV.U32 R16, RZ, RZ, R25 ;  /* 0x000000ffff107224 */ /* 0x001fe400078e0019 */
[----:B------:R-:W-:-:S05]  /*45530*/  IMAD.MOV.U32 R17, RZ, RZ, R24 ;  /* 0x000000ffff117224 */ /* 0x000fca00078e0018 */
[----:B------:R0:W-:Y:S04]  /*45540*/  STL.64 [R1+0x66d8], R16 ;  /* 0x0066d81001007387 */ /* 0x0001e80000100a00 */
[----:B------:R-:W2:Y:S01]  /*45550*/  LDL.LU.64 R12, [R1+0x1430] ;  /* 0x00143000010c7983 */ /* 0x000ea20000300a00 */
[----:B0-----:R-:W-:Y:S02]  /*45560*/  IMAD.MOV.U32 R16, RZ, RZ, R15 ;  /* 0x000000ffff107224 */ /* 0x001fe400078e000f */
[----:B------:R-:W-:Y:S02]  /*45570*/  IMAD.MOV.U32 R17, RZ, RZ, R14 ;  /* 0x000000ffff117224 */ /* 0x000fe400078e000e */
[----:B------:R-:W2:Y:S04]  /*45580*/  LDL.LU.64 R14, [R1+0x1438] ;  /* 0x00143800010e7983 */ /* 0x000ea80000300a00 */
[----:B------:R0:W-:Y:S04]  /*45590*/  STL.64 [R1+0x66f0], R16 ;  /* 0x0066f01001007387 */ /* 0x0001e80000100a00 */
[----:B0-----:R-:W2:Y:S04]  /*455a0*/  LDL.64 R16, [R1+0x140] ;  /* 0x0001400001107983 */ /* 0x001ea80000100a00 */
        /* <DEDUP_REMOVED lines=13> */
[----:B------:R-:W4:Y:S01]  /*45680*/  LDL.LU.64 R26, [R1+0x1408] ;  /* 0x00140800011a7983 */ /* 0x000f220000300a00 */
[----:B--2---:R-:W-:Y:S03]  /*45690*/  HMMA.16816.F32 R12, R20, R16, R12 ;  /* 0x00000010140c723c */ /* 0x004fe6000000180c */
[----:B----4-:R-:W-:Y:S04]  /*456a0*/  STL.64 [R1+0x66d0], R26 ;  /* 0x0066d01a01007387 */ /* 0x010fe80000100a00 */
[----:B---3--:R0:W-:Y:S04]  /*456b0*/  STL.64 [R1+0x66c8], R24 ;  /* 0x0066c81801007387 */ /* 0x0081e80000100a00 */
[----:B0-----:R-:W2:Y:S04]  /*456c0*/  LDL.LU.64 R24, [R1+0x1410] ;  /* 0x0014100001187983 */ /* 0x001ea80000300a00 */
[----:B------:R-:W3:Y:S01]  /*456d0*/  LDL.LU.64 R26, [R1+0x1418] ;  /* 0x00141800011a7983 */ /* 0x000ee20000300a00 */
[----:B------:R-:W-:-:S02]  /*456e0*/  IMAD.MOV.U32 R7, RZ, RZ, R8 ;  /* 0x000000ffff077224 */ /* 0x000fc400078e0008 */
[----:B------:R-:W-:Y:S01]  /*456f0*/  IMAD.MOV.U32 R6, RZ, RZ, R9 ;  /* 0x000000ffff067224 */ /* 0x000fe200078e0009 */
[----:B---3--:R-:W-:Y:S04]  /*45700*/  STL.64 [R1+0x66e8], R26 ;  /* 0x0066e81a01007387 */ /* 0x008fe80000100a00 */
[----:B--2---:R0:W-:Y:S04]  /*45710*/  STL.64 [R1+0x66e0], R24 ;  /* 0x0066e01801007387 */ /* 0x0041e80000100a00 */
[----:B0-----:R-:W2:Y:S04]  /*45720*/  LDL.LU.64 R24, [R1+0x1420] ;  /* 0x0014200001187983 */ /* 0x001ea80000300a00 */
[----:B------:R-:W2:Y:S04]  /*45730*/  LDL.LU.64 R26, [R1+0x1428] ;  /* 0x00142800011a7983 */ /* 0x000ea80000300a00 */
[----:B------:R-:W3:Y:S04]  /*45740*/  LDL.LU.64 R8, [R1+0x1c70] ;  /* 0x001c700001087983 */ /* 0x000ee80000300a00 */
[----:B------:R-:W3:Y:S04]  /*45750*/  LDL.LU.64 R10, [R1+0x1c78] ;  /* 0x001c7800010a7983 */ /* 0x000ee80000300a00 */
[----:B------:R-:W-:Y:S04]  /*45760*/  STL.64 [R1+0x6640], R6 ;  /* 0x0066400601007387 */ /* 0x000fe80000100a00 */
[----:B------:R-:W-:Y:S04]  /*45770*/  STL.64 [R1+0x6638], R4 ;  /* 0x0066380401007387 */ /* 0x000fe80000100a00 */
[----:B------:R0:W-:Y:S04]  /*45780*/  STL.64 [R1+0xc00], R12 ;  /* 0x000c000c01007387 */ /* 0x0001e80000100a00 */
[----:B------:R1:W-:Y:S04]  /*45790*/  STL.64 [R1+0xc08], R14 ;  /* 0x000c080e01007387 */ /* 0x0003e80000100a00 */
[----:B0-----:R-:W4:Y:S01]  /*457a0*/  LDL.LU.64 R12, [R1+0x66f8] ;  /* 0x0066f800010c7983 */ /* 0x001f220000300a00 */
[----:B-1----:R-:W-:-:S02]  /*457b0*/  IMAD.MOV.U32 R15, RZ, RZ, R16 ;  /* 0x000000ffff0f7224 */ /* 0x002fc400078e0010 */
[----:B------:R-:W-:Y:S02]  /*457c0*/  IMAD.MOV.U32 R14, RZ, RZ, R17 ;  /* 0x000000ffff0e7224 */ /* 0x000fe400078e0011 */
        /* <DEDUP_REMOVED lines=25> */
[----:B------:R-:W2:Y:S01]  /*45960*/  LDL.LU.64 R16, [R1+0x6688] ;  /* 0x0066880001107983 */ /* 0x000ea20000300a00 */
[----:B------:R-:W-:-:S02]  /*45970*/  IMAD.MOV.U32 R4, RZ, RZ, R2 ;  /* 0x000000ffff047224 */ /* 0x000fc400078e0002 */
[----:B------:R-:W-:-:S07]  /*45980*/  IMAD.MOV.U32 R5, RZ, RZ, R0 ;  /* 0x000000ffff057224 */ /* 0x000fce00078e0000 */
[----:B--2---:R-:W-:Y:S01]  /*45990*/  HMMA.16816.F32 R4, R20, R4, R16 ;  /* 0x000000041404723c */ /* 0x004fe20000001810 */
[----:B------:R-:W2:-:S15]  /*459a0*/  LDL.LU.64 R16, [R1+0x6680] ;  /* 0x0066800001107983 */ /* 0x000e9e0000300a00 */
[----:B------:R-:W-:-:S03]  /*459b0*/  NOP ;  /* 0x0000000000007918 */ /* 0x000fc60000000000 */
        /* <DEDUP_REMOVED lines=8> */
[----:B------:R-:W-:Y:S04]  /*45a40*/  STL.64 [R1+0xba8], R18 ;  /* 0x000ba81201007387 */ /* 0x000fe80000100a00 */
[----:B0-----:R-:W2:Y:S02]  /*45a50*/  LDL.LU.64 R16, [R1+0x6668] ;  /* 0x0066680001107983 */ /* 0x001ea40000300a00 */
[----:B--2---:R-:W-:Y:S02]  /*45a60*/  HMMA.16816.F32 R20, R20, R16, R24 ;  /* 0x000000101414723c */ /* 0x004fe40000001818 */
[----:B------:R-:W3:Y:S04]  /*45a70*/  LDL.LU.64 R26, [R1+0x6660] ;  /* 0x00666000011a7983 */ /* 0x000ee80000300a00 */
[----:B------:R-:W3:-:S13]  /*45a80*/  LDL.LU.64 R24, [R1+0x6658] ;  /* 0x0066580001187983 */ /* 0x000eda0000300a00 */
[----:B------:R0:W-:Y:S04]  /*45a90*/  STL.64 [R1+0x580], R20 ;  /* 0x0005801401007387 */ /* 0x0001e80000100a00 */
[----:B------:R-:W-:Y:S04]  /*45aa0*/  STL.64 [R1+0x588], R22 ;  /* 0x0005881601007387 */ /* 0x000fe80000100a00 */
[----:B0-----:R-:W3:Y:S04]  /*45ab0*/  LDL.LU.64 R20, [R1+0x20] ;  /* 0x0000200001147983 */ /* 0x001ee80000300a00 */
[----:B------:R0:W-:Y:S04]  /*45ac0*/  STL.64 [R1+0x65c8], R16 ;  /* 0x0065c81001007387 */ /* 0x0001e80000100a00 */
[----:B0-----:R-:W2:Y:S04]  /*45ad0*/  LDL.LU.64 R16, [R1+0x1b70] ;  /* 0x001b700001107983 */ /* 0x001ea80000300a00 */
[----:B------:R-:W2:Y:S01]  /*45ae0*/  LDL.LU.64 R18, [R1+0x1b78] ;  /* 0x001b780001127983 */ /* 0x000ea20000300a00 */
[----:B---3--:R-:W-:Y:S01]  /*45af0*/  HMMA.16816.F32 R8, R24, R20, R8 ;  /* 0x000000141808723c */ /* 0x008fe20000001808 */
[----:B------:R-:W-:-:S02]  /*45b00*/  IMAD.MOV.U32 R29, RZ, RZ, R20 ;  /* 0x000000ffff1d7224 */ /* 0x000fc400078e0014 */
[----:B------:R-:W-:-:S15]  /*45b10*/  IMAD.MOV.U32 R28, RZ, RZ, R21 ;  /* 0x000000ffff1c7224 */ /* 0x000fde00078e0015 */
[----:B------:R-:W-:Y:S01]  /*45b20*/  NOP ;  /* 0x0000000000007918 */ /* 0x000fe20000000000 */
[----:B------:R0:W-:Y:S04]  /*45b30*/  STL.64 [R1+0x410], R8 ;  /* 0x0004100801007387 */ /* 0x0001e80000100a00 */
[----:B------:R-:W-:Y:S04]  /*45b40*/  STL.64 [R1+0x418], R10 ;  /* 0x0004180a01007387 */ /* 0x000fe80000100a00 */
[----:B0-----:R-:W2:Y:S04]  /*45b50*/  LDL.LU.64 R8, [R1+0x6650] ;  /* 0x0066500001087983 */ /* 0x001ea80000300a00 */
[----:B------:R-:W3:Y:S01]  /*45b60*/  LDL.LU.64 R20, [R1+0x30] ;  /* 0x0000300001147983 */ /* 0x000ee20000300a00 */
[----:B--2---:R-:W-:Y:S03]  /*45b70*/  HMMA.16816.F32 R16, R24, R8, R16 ;  /* 0x000000081810723c */ /* 0x004fe60000001810 */
[----:B---3--:R0:W-:Y:S04]  /*45b80*/  STL.64 [R1+0x6620], R20 ;  /* 0x0066201401007387 */ /* 0x0081e80000100a00 */
[----:B0-----:R-:W4:Y:S04]  /*45b90*/  LDL.LU.64 R20, [R1+0x1970] ;  /* 0x0019700001147983 */ /* 0x001f280000300a00 */
[----:B------:R-:W4:Y:S08]  /*45ba0*/  LDL.LU.64 R22, [R1+0x1978] ;  /* 0x0019780001167983 */ /* 0x000f300000300a00 */
[----:B------:R-:W-:Y:S04]  /*45bb0*/  STL.64 [R1+0x400], R16 ;  /* 0x0004001001007387 */ /* 0x000fe80000100a00 */
[----:B------:R0:W-:Y:S02]  /*45bc0*/  STL.64 [R1+0x408], R18 ;  /* 0x0004081201007387 */ /* 0x0001e40000100a00 */
[----:B0-----:R-:W-:-:S02]  /*45bd0*/  IMAD.MOV.U32 R19, RZ, RZ, R8 ;  /* 0x000000ffff137224 */ /* 0x001fc400078e0008 */
[----:B------:R-:W-:Y:S02]  /*45be0*/  IMAD.MOV.U32 R18, RZ, RZ, R9 ;  /* 0x000000ffff127224 */ /* 0x000fe400078e0009 */
[----:B------:R-:W2:Y:S04]  /*45bf0*/  LDL.LU.64 R8, [R1+0x6648] ;  /* 0x0066480001087983 */ /* 0x000ea80000300a00 */
[----:B------:R0:W-:Y:S04]  /*45c00*/  STL.64 [R1+0x65e8], R18 ;  /* 0x0065e81201007387 */ /* 0x0001e80000100a00 */
[----:B------:R-:W3:Y:S04]  /*45c10*/  LDL.LU.64 R16, [R1+0x1870] ;  /* 0x0018700001107983 */ /* 0x000ee80000300a00 */
[----:B0-----:R-:W3:Y:S01]  /*45c20*/  LDL.LU.64 R18, [R1+0x1878] ;  /* 0x0018780001127983 */ /* 0x001ee20000300a00 */
[----:B--2---:R-:W-:Y:S01]  /*45c30*/  HMMA.16816.F32 R4, R24, R8, R4 ;  /* 0x000000081804723c */ /* 0x004fe20000001804 */
[----:B------:R-:W-:-:S02]  /*45c40*/  IMAD.MOV.U32 R2, RZ, RZ, R8 ;  /* 0x000000ffff027224 */ /* 0x000fc400078e0008 */
[----:B------:R-:W-:-:S05]  /*45c50*/  IMAD.MOV.U32 R0, RZ, RZ, R9 ;  /* 0x000000ffff007224 */ /* 0x000fca00078e0009 */
[C---:B----4-:R-:W-:Y:S11]  /*45c60*/  HMMA.16816.F32 R20, R24.reuse, R12, R20 ;  /* 0x0000000c1814723c */ /* 0x050ff60000001814 */
[----:B------:R-:W-:Y:S04]  /*45c70*/  STL.64 [R1+0x3f0], R4 ;  /* 0x0003f00401007387 */ /* 0x000fe80000100a00 */
[----:B------:R0:W-:Y:S04]  /*45c80*/  STL.64 [R1+0x3f8], R6 ;  /* 0x0003f80601007387 */ /* 0x0001e80000100a00 */
[----:B0-----:R-:W2:Y:S04]  /*45c90*/  LDL.LU.64 R6, [R1+0x6640] ;  /* 0x0066400001067983 */ /* 0x001ea80000300a00 */
[----:B------:R-:W4:Y:S04]  /*45ca0*/  LDL.LU.64 R4, [R1+0x6638] ;  /* 0x0066380001047983 */ /* 0x000f280000300a00 */
[----:B------:R-:W2:Y:S04]  /*45cb0*/  LDL.LU.64 R10, [R1+0x6630] ;  /* 0x00663000010a7983 */ /* 0x000ea80000300a00 */
[----:B------:R-:W3:Y:S04]  /*45cc0*/  LDL.LU.64 R8, [R1+0x6628] ;  /* 0x0066280001087983 */ /* 0x000ee80000300a00 */
[----:B------:R0:W-:Y:S04]  /*45cd0*/  STL.64 [R1+0x65d8], R12 ;  /* 0x0065d80c01007387 */ /* 0x0001e80000100a00 */
[----:B0-----:R-:W2:Y:S04]  /*45ce0*/  LDL.LU.64 R12, [R1+0x130] ;  /* 0x00013000010c7983 */ /* 0x001ea80000300a00 */
[----:B------:R0:W-:Y:S04]  /*45cf0*/  STL.64 [R1+0x3e0], R20 ;  /* 0x0003e01401007387 */ /* 0x0001e80000100a00 */
[----:B------:R1:W-:Y:S01]  /*45d00*/  STL.64 [R1+0x3e8], R22 ;  /* 0x0003e81601007387 */ /* 0x0003e20000100a00 */
[----:B---3--:R-:W-:Y:S03]  /*45d10*/  HMMA.16816.F32 R16, R24, R8, R16 ;  /* 0x000000081810723c */ /* 0x008fe60000001810 */
[----:B--2---:R2:W-:Y:S04]  /*45d20*/  STL.64 [R1+0x65f0], R12 ;  /* 0x0065f00c01007387 */ /* 0x0045e80000100a00 */
[----:B0-----:R-:W4:Y:S04]  /*45d30*/  LDL.LU.64 R20, [R1+0x3a0] ;  /* 0x0003a00001147983 */ /* 0x001f280000300a00 */
[----:B-1----:R-:W4:Y:S01]  /*45d40*/  LDL.LU.64 R22, [R1+0x3a8] ;  /* 0x0003a80001167983 */ /* 0x002f220000300a00 */
[----:B--2---:R-:W-:-:S02]  /*45d50*/  IMAD.MOV.U32 R12, RZ, RZ, R15 ;  /* 0x000000ffff0c7224 */ /* 0x004fc400078e000f */
[----:B------:R-:W-:-:S05]  /*45d60*/  IMAD.MOV.U32 R13, RZ, RZ, R14 ;  /* 0x000000ffff0d7224 */ /* 0x000fca00078e000e */
[----:B------:R-:W-:Y:S04]  /*45d70*/  STL.64 [R1+0x6608], R12 ;  /* 0x0066080c01007387 */ /* 0x000fe80000100a00 */
[----:B------:R0:W-:Y:S04]  /*45d80*/  STL.64 [R1+0x3d0], R16 ;  /* 0x0003d01001007387 */ /* 0x0001e80000100a00 */
[----:B------:R1:W-:Y:S04]  /*45d90*/  STL.64 [R1+0x3d8], R18 ;  /* 0x0003d81201007387 */ /* 0x0003e80000100a00 */
[----:B0-----:R-:W2:Y:S04]  /*45da0*/  LDL.LU.64 R16, [R1+0x11f0] ;  /* 0x0011f00001107983 */ /* 0x001ea80000300a00 */
[----:B-1----:R-:W3:Y:S04]  /*45db0*/  LDL.LU.64 R18, [R1+0x11f8] ;  /* 0x0011f80001127983 */ /* 0x002ee80000300a00 */
[----:B---3--:R-:W-:Y:S04]  /*45dc0*/  STL.64 [R1+0x6600], R18 ;  /* 0x0066001201007387 */ /* 0x008fe80000100a00 */
[----:B--2---:R0:W-:Y:S04]  /*45dd0*/  STL.64 [R1+0x65f8], R16 ;  /* 0x0065f81001007387 */ /* 0x0041e80000100a00 */
[----:B0-----:R-:W2:Y:S04]  /*45de0*/  LDL.LU.64 R16, [R1+0x1200] ;  /* 0x0012000001107983 */ /* 0x001ea80000300a00 */
[----:B------:R-:W3:Y:S01]  /*45df0*/  LDL.LU.64 R18, [R1+0x1208] ;  /* 0x0012080001127983 */ /* 0x000ee20000300a00 */
[C---:B----4-:R-:W-:Y:S03]  /*45e00*/  HMMA.16816.F32 R20, R24.reuse, R4, R20 ;  /* 0x000000041814723c */ /* 0x050fe60000001814 */
        /* <DEDUP_REMOVED lines=8> */
[----:B------:R0:W-:Y:S04]  /*45e90*/  STL.64 [R1+0x3c0], R20 ;  /* 0x0003c01401007387 */ /* 0x0001e80000100a00 */
[----:B------:R-:W-:Y:S04]  /*45ea0*/  STL.64 [R1+0x3c8], R22 ;  /* 0x0003c81601007387 */ /* 0x000fe80000100a00 */
[----:B0-----:R-:W3:Y:S02]  /*45eb0*/  LDL.LU.64 R20, [R1+0x6620] ;  /* 0x0066200001147983 */ /* 0x001ee40000300a00 */
[----:B---3--:R-:W-:-:S15]  /*45ec0*/  HMMA.16816.F32 R8, R24, R20, R8 ;  /* 0x000000141808723c */ /* 0x008fde0000001808 */
[----:B------:R-:W-:-:S04]  /*45ed0*/  NOP ;  /* 0x0000000000007918 */ /* 0x000fc80000000000 */
[----:B------:R0:W-:Y:S04]  /*45ee0*/  STL.64 [R1+0x3b0], R8 ;  /* 0x0003b00801007387 */ /* 0x0001e80000100a00 */
[----:B------:R-:W-:Y:S01]  /*45ef0*/  STL.64 [R1+0x3b8], R10 ;  /* 0x0003b80a01007387 */ /* 0x000fe20000100a00 */
[----:B0-----:R-:W-:Y:S02]  /*45f00*/  IMAD.MOV.U32 R9, RZ, RZ, R20 ;  /* 0x000000ffff097224 */ /* 0x001fe400078e0014 */
[----:B------:R-:W-:Y:S02]  /*45f10*/  IMAD.MOV.U32 R8, RZ, RZ, R21 ;  /* 0x000000ffff087224 */ /* 0x000fe400078e0015 */
[----:B------:R-:W0:Y:S04]  /*45f20*/  LDSM.16.MT88.4 R20, [R3+UR5+0x2000] ;  /* 0x002000050314783b */ /* 0x000e280008004200 */
[----:B------:R1:W-:Y:S04]  /*45f30*/  STL.64 [R1+0x65d0], R8 ;  /* 0x0065d00801007387 */ /* 0x0003e80000100a00 */
[----:B-1----:R-:W3:Y:S01]  /*45f40*/  LDL.LU.64 R8, [R1+0x100] ;  /* 0x0001000001087983 */ /* 0x002ee20000300a00 */
[----:B------:R-:W-:-:S02]  /*45f50*/  IMAD.MOV.U32 R12, RZ, RZ, R7 ;  /* 0x000000ffff0c7224 */ /* 0x000fc400078e0007 */
[----:B------:R-:W-:-:S07]  /*45f60*/  IMAD.MOV.U32 R13, RZ, RZ, R6 ;  /* 0x000000ffff0d7224 */ /* 0x000fce00078e0006 */
[C---:B--2---:R-:W-:Y:S01]  /*45f70*/  HMMA.16816.F32 R12, R24.reuse, R12, R16 ;  /* 0x0000000c180c723c */ /* 0x044fe20000001810 */
[----:B---3--:R1:W-:Y:S04]  /*45f80*/  STL.64 [R1+0x65e0], R8 ;  /* 0x0065e00801007387 */ /* 0x0083e80000100a00 */
[----:B-1----:R-:W2:Y:S04]  /*45f90*/  LDL.LU.64 R8, [R1+0x120] ;  /* 0x0001200001087983 */ /* 0x002ea80000300a00 */
[----:B0-----:R-:W-:Y:S04]  /*45fa0*/  STL.64 [R1+0x6498], R22 ;  /* 0x0064981601007387 */ /* 0x001fe80000100a00 */
[----:B------:R0:W-:Y:S04]  /*45fb0*/  STL.64 [R1+0x6490], R20 ;  /* 0x0064901401007387 */ /* 0x0001e80000100a00 */
[----:B0-----:R-:W2:Y:S04]  /*45fc0*/  LDL.LU.64 R20, [R1+0x11e0] ;  /* 0x0011e00001147983 */ /* 0x001ea80000300a00 */
[----:B------:R-:W2:Y:S04]  /*45fd0*/  LDL.LU.64 R22, [R1+0x11e8] ;  /* 0x0011e80001167983 */ /* 0x000ea80000300a00 */
        /* <DEDUP_REMOVED lines=10> */
[----:B0-----:R-:W3:Y:S01]  /*46080*/  LDL.LU.64 R12, [R1+0x65f0] ;  /* 0x0065f000010c7983 */ /* 0x001ee20000300a00 */
[C---:B--2---:R-:W-:Y:S08]  /*46090*/  HMMA.16816.F32 R20, R24.reuse, R8, R20 ;  /* 0x000000081814723c */ /* 0x044ff00000001814 */
[----:B---3--:R-:W-:Y:S01]  /*460a0*/  HMMA.16816.F32 R16, R24, R12, R16 ;  /* 0x0000000c1810723c */ /* 0x008fe20000001810 */
[----:B------:R-:W-:-:S02]  /*460b0*/  IMAD.MOV.U32 R6, RZ, RZ, R12 ;  /* 0x000000ffff067224 */ /* 0x000fc400078e000c */
[----:B------:R-:W-:-:S15]  /*460c0*/  IMAD.MOV.U32 R7, RZ, RZ, R13 ;  /* 0x000000ffff077224 */ /* 0x000fde00078e000d */
[----:B------:R-:W-:Y:S01]  /*460d0*/  NOP ;  /* 0x0000000000007918 */ /* 0x000fe20000000000 */
[----:B------:R-:W-:Y:S04]  /*460e0*/  STL.64 [R1+0x380], R16 ;  /* 0x0003801001007387 */ /* 0x000fe80000100a00 */
[----:B------:R0:W-:Y:S04]  /*460f0*/  STL.64 [R1+0x388], R18 ;  /* 0x0003881201007387 */ /* 0x0001e80000100a00 */
[----:B0-----:R-:W2:Y:S04]  /*46100*/  LDL.LU.64 R18, [R1+0x65e8] ;  /* 0x0065e80001127983 */ /* 0x001ea80000300a00 */
[----:B------:R-:W3:Y:S04]  /*46110*/  LDL.LU.64 R12, [R1+0x11c0] ;  /* 0x0011c000010c7983 */ /* 0x000ee80000300a00 */
[----:B------:R-:W3:Y:S04]  /*46120*/  LDL.LU.64 R14, [R1+0x11c8] ;  /* 0x0011c800010e7983 */ /* 0x000ee80000300a00 */
[----:B------:R-:W4:Y:S04]  /*46130*/  LDL.LU.64 R16, [R1+0xe0] ;  /* 0x0000e00001107983 */ /* 0x000f280000300a00 */
[----:B------:R-:W-:Y:S04]  /*46140*/  STL.64 [R1+0x6568], R6 ;  /* 0x0065680601007387 */ /* 0x000fe80000100a00 */
[----:B------:R0:W-:Y:S04]  /*46150*/  STL.64 [R1+0x6560], R4 ;  /* 0x0065600401007387 */ /* 0x0001e80000100a00 */
[----:B0-----:R-:W2:Y:S04]  /*46160*/  LDL.LU.64 R4, [R1+0x110] ;  /* 0x0001100001047983 */ /* 0x001ea80000300a00 */
[----:B------:R0:W-:Y:S04]  /*46170*/  STL.64 [R1+0x370], R20 ;  /* 0x0003701401007387 */ /* 0x0001e80000100a00 */
[----:B------:R-:W-:Y:S01]  /*46180*/  STL.64 [R1+0x378], R22 ;  /* 0x0003781601007387 */ /* 0x000fe20000100a00 */
[----:B0-----:R-:W-:-:S02]  /*46190*/  IMAD.MOV.U32 R21, RZ, RZ, R8 ;  /* 0x000000ffff157224 */ /* 0x001fc400078e0008 */
[----:B------:R-:W-:Y:S02]  /*461a0*/  IMAD.MOV.U32 R20, RZ, RZ, R9 ;  /* 0x000000ffff147224 */ /* 0x000fe400078e0009 */
[----:B------:R-:W3:Y:S04]  /*461b0*/  LDL.LU.64 R8, [R1+0x65e0] ;  /* 0x0065e00001087983 */ /* 0x000ee80000300a00 */
[----:B------:R-:W-:Y:S04]  /*461c0*/  STL [R1+0x652c], R21 ;  /* 0x00652c1501007387 */ /* 0x000fe80000100800 */
[----:B------:R0:W-:Y:S04]  /*461d0*/  STL [R1+0x6528], R20 ;  /* 0x0065281401007387 */ /* 0x0001e80000100800 */
[----:B0-----:R-:W2:Y:S04]  /*461e0*/  LDL.LU.64 R20, [R1+0x11d0] ;  /* 0x0011d00001147983 */ /* 0x001ea80000300a00 */
[----:B------:R-:W2:Y:S02]  /*461f0*/  LDL.LU.64 R22, [R1+0x11d8] ;  /* 0x0011d80001167983 */ /* 0x000ea40000300a00 */
[C---:B--2---:R-:W-:Y:S08]  /*46200*/  HMMA.16816.F32 R20, R24.reuse, R4, R20 ;  /* 0x000000041814723c */ /* 0x044ff00000001814 */
[----:B---3--:R-:W-:Y:S11]  /*46210*/  HMMA.16816.F32 R12, R24, R8, R12 ;  /* 0x00000008180c723c */ /* 0x008ff6000000180c */
[----:B------:R-:W-:Y:S04]  /*46220*/  STL.64 [R1+0x360], R20 ;  /* 0x0003601401007387 */ /* 0x000fe80000100a00 */
[----:B------:R0:W-:Y:S02]  /*46230*/  STL.64 [R1+0x368], R22 ;  /* 0x0003681601007387 */ /* 0x0001e40000100a00 */
[----:B0-----:R-:W-:-:S02]  /*46240*/  IMAD.MOV.U32 R23, RZ, RZ, R4 ;  /* 0x000000ffff177224 */ /* 0x001fc400078e0004 */
[----:B------:R-:W-:Y:S02]  /*46250*/  IMAD.MOV.U32 R22, RZ, RZ, R5 ;  /* 0x000000ffff167224 */ /* 0x000fe400078e0005 */
[----:B------:R-:W-:Y:S02]  /*46260*/  IMAD.MOV.U32 R4, RZ, RZ, R29 ;  /* 0x000000ffff047224 */ /* 0x000fe400078e001d */
[----:B------:R-:W-:-:S05]  /*46270*/  IMAD.MOV.U32 R5, RZ, RZ, R28 ;  /* 0x000000ffff057224 */ /* 0x000fca00078e001c */
[----:B------:R0:W-:Y:S04]  /*46280*/  STL.64 [R1+0x65c0], R4 ;  /* 0x0065c00401007387 */ /* 0x0001e80000100a00 */
[----:B0-----:R-:W2:Y:S04]  /*46290*/  LDL.LU.64 R4, [R1+0xf0] ;  /* 0x0000f00001047983 */ /* 0x001ea80000300a00 */
[----:B------:R-:W-:Y:S04]  /*462a0*/  STL [R1+0x6534], R22 ;  /* 0x0065341601007387 */ /* 0x000fe80000100800 */
[----:B------:R0:W-:Y:S04]  /*462b0*/  STL [R1+0x6530], R23 ;  /* 0x0065301701007387 */ /* 0x0001e80000100800 */
[----:B------:R-:W2:Y:S04]  /*462c0*/  LDL.LU.64 R20, [R1+0x11b0] ;  /* 0x0011b00001147983 */ /* 0x000ea80000300a00 */
[----:B0-----:R-:W2:Y:S04]  /*462d0*/  LDL.LU.64 R22, [R1+0x11b8] ;  /* 0x0011b80001167983 */ /* 0x001ea80000300a00 */
[----:B------:R0:W-:Y:S04]  /*462e0*/  STL.64 [R1+0x350], R12 ;  /* 0x0003500c01007387 */ /* 0x0001e80000100a00 */
[----:B------:R1:W-:Y:S04]  /*462f0*/  STL.64 [R1+0x358], R14 ;  /* 0x0003580e01007387 */ /* 0x0003e80000100a00 */
[----:B0-----:R-:W3:Y:S01]  /*46300*/  LDL.LU.64 R12, [R1+0x65d8] ;  /* 0x0065d800010c7983 */ /* 0x001ee20000300a00 */
[----:B-1----:R-:W-:-:S02]  /*46310*/  IMAD.MOV.U32 R15, RZ, RZ, R8 ;  /* 0x000000ffff0f7224 */ /* 0x002fc400078e0008 */
[----:B------:R-:W-:Y:S02]  /*46320*/  IMAD.MOV.U32 R14, RZ, RZ, R9 ;  /* 0x000000ffff0e7224 */ /* 0x000fe400078e0009 */
[----:B------:R-:W4:Y:S04]  /*46330*/  LDL.LU.64 R8, [R1+0x11a0] ;  /* 0x0011a00001087983 */ /* 0x000f280000300a00 */
[----:B------:R-:W4:Y:S04]  /*46340*/  LDL.LU.64 R10, [R1+0x11a8] ;  /* 0x0011a800010a7983 */ /* 0x000f280000300a00 */
[----:B------:R-:W-:Y:S04]  /*46350*/  STL.64 [R1+0x6588], R14 ;  /* 0x0065880e01007387 */ /* 0x000fe80000100a00 */
[----:B---3--:R2:W-:Y:S02]  /*46360*/  STL.64 [R1+0x6580], R12 ;  /* 0x0065800c01007387 */ /* 0x0085e40000100a00 */
[----:B--2---:R-:W-:Y:S01]  /*46370*/  HMMA.16816.F32 R12, R24, R4, R20 ;  /* 0x00000004180c723c */ /* 0x004fe20000001814 */
[----:B------:R-:W-:-:S02]  /*46380*/  IMAD.MOV.U32 R21, RZ, RZ, R4 ;  /* 0x000000ffff157224 */ /* 0x000fc400078e0004 */
[----:B------:R-:W-:-:S15]  /*46390*/  IMAD.MOV.U32 R20, RZ, RZ, R5 ;  /* 0x000000ffff147224 */ /* 0x000fde00078e0005 */
[----:B------:R-:W-:Y:S01]  /*463a0*/  NOP ;  /* 0x0000000000007918 */ /* 0x000fe20000000000 */
[----:B------:R0:W-:Y:S04]  /*463b0*/  STL.64 [R1+0x340], R12 ;  /* 0x0003400c01007387 */ /* 0x0001e80000100a00 */
[----:B------:R1:W-:Y:S04]  /*463c0*/  STL.64 [R1+0x348], R14 ;  /* 0x0003480e01007387 */ /* 0x0003e80000100a00 */
[----:B------:R-:W2:Y:S04]  /*463d0*/  LDL.LU.64 R4, [R1+0x10f0] ;  /* 0x0010f00001047983 */ /* 0x000ea80000300a00 */
[----:B------:R-:W2:Y:S04]  /*463e0*/  LDL.LU.64 R6, [R1+0x10f8] ;  /* 0x0010f80001067983 */ /* 0x000ea80000300a00 */
[----:B0-----:R-:W3:Y:S04]  /*463f0*/  LDL.LU.64 R12, [R1+0x1a60] ;  /* 0x001a6000010c7983 */ /* 0x001ee80000300a00 */
[----:B-1----:R-:W2:Y:S01]  /*46400*/  LDL.LU.64 R14, [R1+0x1a68] ;  /* 0x001a6800010e7983 */ /* 0x002ea20000300a00 */
[----:B----4-:R-:W-:Y:S01]  /*46410*/  HMMA.16816.F32 R8, R24, R16, R8 ;  /* 0x000000101808723c */ /* 0x010fe20000001808 */
[----:B------:R-:W-:-:S02]  /*46420*/  IMAD.MOV.U32 R22, RZ, RZ, R16 ;  /* 0x000000ffff167224 */ /* 0x000fc400078e0010 */
[----:B------:R-:W-:Y:S01]  /*46430*/  IMAD.MOV.U32 R23, RZ, RZ, R17 ;  /* 0x000000ffff177224 */ /* 0x000fe200078e0011 */
[----:B--2---:R-:W-:Y:S04]  /*46440*/  STL.64 [R1+0x6598], R14 ;  /* 0x0065980e01007387 */ /* 0x004fe80000100a00 */
[----:B---3--:R0:W-:Y:S02]  /*46450*/  STL.64 [R1+0x6590], R12 ;  /* 0x0065900c01007387 */ /* 0x0081e40000100a00 */
[----:B0-----:R-:W-:Y:S02]  /*46460*/  IMAD.MOV.U32 R12, RZ, RZ, R19 ;  /* 0x000000ffff0c7224 */ /* 0x001fe400078e0013 */
[----:B------:R-:W-:-:S05]  /*46470*/  IMAD.MOV.U32 R13, RZ, RZ, R18 ;  /* 0x000000ffff0d7224 */ /* 0x000fca00078e0012 */
[----:B------:R0:W-:Y:S04]  /*46480*/  STL.64 [R1+0x65a8], R12 ;  /* 0x0065a80c01007387 */ /* 0x0001e80000100a00 */
[----:B0-----:R-:W2:Y:S04]  /*46490*/  LDL.LU.64 R12, [R1+0x1c60] ;  /* 0x001c6000010c7983 */ /* 0x001ea80000300a00 */
[----:B------:R-:W2:Y:S04]  /*464a0*/  LDL.LU.64 R14, [R1+0x1c68] ;  /* 0x001c6800010e7983 */ /* 0x000ea80000300a00 */
[----:B------:R0:W-:Y:S04]  /*464b0*/  STL.64 [R1+0x330], R8 ;  /* 0x0003300801007387 */ /* 0x0001e80000100a00 */
[----:B------:R-:W-:Y:S04]  /*464c0*/  STL.64 [R1+0x338], R10 ;  /* 0x0003380a01007387 */ /* 0x000fe80000100a00 */
[----:B0-----:R-:W3:Y:S04]  /*464d0*/  LDL.LU.64 R8, [R1+0x65d0] ;  /* 0x0065d00001087983 */ /* 0x001ee80000300a00 */
[----:B------:R-:W4:Y:S04]  /*464e0*/  LDL.LU.64 R16, [R1+0x65c8] ;  /* 0x0065c80001107983 */ /* 0x000f280000300a00 */
[----:B------:R-:W-:Y:S04]  /*464f0*/  STL.64 [R1+0x6540], R22 ;  /* 0x0065401601007387 */ /* 0x000fe80000100a00 */
[----:B------:R3:W-:Y:S02]  /*46500*/  STL.64 [R1+0x6538], R20 ;  /* 0x0065381401007387 */ /* 0x0007e40000100a00 */
[----:B---3--:R-:W-:-:S02]  /*46510*/  IMAD.MOV.U32 R20, RZ, RZ, R9 ;  /* 0x000000ffff147224 */ /* 0x008fc400078e0009 */
[----:B------:R-:W-:Y:S01]  /*46520*/  IMAD.MOV.U32 R21, RZ, RZ, R8 ;  /* 0x000000ffff157224 */ /* 0x000fe200078e0008 */
[----:B----4-:R-:W-:Y:S04]  /*46530*/  HMMA.16816.F32 R24, R24, R16, R4 ;  /* 0x000000101818723c */ /* 0x010fe80000001804 */
[----:B------:R0:W-:Y:S04]  /*46540*/  STL.64 [R1+0x65a0], R20 ;  /* 0x0065a01401007387 */ /* 0x0001e80000100a00 */
[----:B0-----:R-:W3:Y:S04]  /*46550*/  LDL.LU.64 R20, [R1+0x1b60] ;  /* 0x001b600001147983 */ /* 0x001ee80000300a00 */
[----:B------:R-:W3:Y:S04]  /*46560*/  LDL.LU.64 R22, [R1+0x1b68] ;  /* 0x001b680001167983 */ /* 0x000ee80000300a00 */
[----:B------:R-:W4:Y:S04]  /*46570*/  LDL.LU.64 R8, [R1+0x1940] ;  /* 0x0019400001087983 */ /* 0x000f280000300a00 */
[----:B------:R-:W4:Y:S04]  /*46580*/  LDL.LU.64 R10, [R1+0x1948] ;  /* 0x00194800010a7983 */ /* 0x000f280000300a00 */
[----:B------:R-:W2:Y:S04]  /*46590*/  LDL.LU.64 R4, [R1+0x65c0] ;  /* 0x0065c00001047983 */ /* 0x000ea80000300a00 */
[----:B------:R-:W2:Y:S04]  /*465a0*/  LDL.LU.64 R18, [R1+0x65b8] ;  /* 0x0065b80001127983 */ /* 0x000ea80000300a00 */
[----:B------:R-:W2:Y:S04]  /*465b0*/  LDL.LU.64 R16, [R1+0x65b0] ;  /* 0x0065b00001107983 */ /* 0x000ea80000300a00 */
[----:B------:R-:W-:Y:S04]  /*465c0*/  STL.64 [R1+0xb0], R24 ;  /* 0x0000b01801007387 */ /* 0x000fe80000100a00 */
[----:B------:R-:W-:Y:S01]  /*465d0*/  STL.64 [R1+0xb8], R26 ;  /* 0x0000b81a01007387 */ /* 0x000fe20000100a00 */
[----:B--2---:R-:W-:Y:S03]  /*465e0*/  HMMA.16816.F32 R4, R16, R4, R12 ;  /* 0x000000041004723c */ /* 0x004fe6000000180c */
[----:B------:R-:W3:-:S15]  /*465f0*/  LDL.LU.64 R12, [R1+0x65a8] ;  /* 0x0065a800010c7983 */ /* 0x000ede0000300a00 */
[----:B------:R-:W-:Y:S01]  /*46600*/  NOP ;  /* 0x0000000000007918 */ /* 0x000fe20000000000 */
[----:B------:R0:W-:Y:S04]  /*46610*/  STL.64 [R1+0xa0], R4 ;  /* 0x0000a00401007387 */ /* 0x0001e80000100a00 */
[----:B------:R1:W-:Y:S04]  /*46620*/  STL.64 [R1+0xa8], R6 ;  /* 0x0000a80601007387 */ /* 0x0003e80000100a00 */
[----:B0-----:R-:W2:Y:S04]  /*46630*/  LDL.LU.64 R4, [R1+0x10e0] ;  /* 0x0010e00001047983 */ /* 0x001ea80000300a00 */
[----:B-1----:R-:W2:Y:S01]  /*46640*/  LDL.LU.64 R6, [R1+0x10e8] ;  /* 0x0010e80001067983 */ /* 0x002ea20000300a00 */
[----:B---3--:R-:W-:Y:S03]  /*46650*/  HMMA.16816.F32 R12, R16, R12, R20 ;  /* 0x0000000c100c723c */ /* 0x008fe60000001814 */
[----:B------:R-:W3:-:S15]  /*46660*/  LDL.LU.64 R20, [R1+0x65a0] ;  /* 0x0065a00001147983 */ /* 0x000ede0000300a00 */
[----:B------:R-:W-:Y:S01]  /*46670*/  NOP ;  /* 0x0000000000007918 */ /* 0x000fe20000000000 */
[----:B------:R-:W-:Y:S04]  /*46680*/  STL.64 [R1+0x90], R12 ;  /* 0x0000900c01007387 */ /* 0x000fe80000100a00 */
[----:B------:R0:W-:Y:S04]  /*46690*/  STL.64 [R1+0x98], R14 ;  /* 0x0000980e01007387 */ /* 0x0001e80000100a00 */
[----:B0-----:R-:W2:Y:S04]  /*466a0*/  LDL.LU.64 R14, [R1+0x6598] ;  /* 0x00659800010e7983 */ /* 0x001ea80000300a00 */
[----:B------:R-:W2:Y:S01]  /*466b0*/  LDL.LU.64 R12, [R1+0x6590] ;  /* 0x00659000010c7983 */ /* 0x000ea20000300a00 */
[----:B------:R-:W-:-:S02]  /*466c0*/  IMAD.MOV.U32 R24, RZ, RZ, R2 ;  /* 0x000000ffff187224 */ /* 0x000fc400078e0002 */
[----:B------:R-:W-:-:S07]  /*466d0*/  IMAD.MOV.U32 R25, RZ, RZ, R0 ;  /* 0x000000ffff197224 */ /* 0x000fce00078e0000 */
[----:B--2---:R-:W-:Y:S01]  /*466e0*/  HMMA.16816.F32 R24, R16, R24, R12 ;  /* 0x000000181018723c */ /* 0x004fe2000000180c */
[----:B------:R-:W2:Y:S04]  /*466f0*/  LDL.LU.64 R14, [R1+0x6588] ;  /* 0x00658800010e7983 */ /* 0x000ea80000300a00 */
[----:B------:R-:W4:-:S14]  /*46700*/  LDL.LU.64 R12, [R1+0x6580] ;  /* 0x00658000010c7983 */ /* 0x000f1c0000300a00 */
[----:B------:R-:W-:Y:S02]  /*46710*/  IMAD.MOV.U32 R0, RZ, RZ, R27 ;  /* 0x000000ffff007224 */ /* 0x000fe400078e001b */
[----:B------:R-:W-:Y:S02]  /*46720*/  IMAD.MOV.U32 R2, RZ, RZ, R26 ;  /* 0x000000ffff027224 */ /* 0x000fe400078e001a */
[----:B------:R-:W-:Y:S02]  /*46730*/  IMAD.MOV.U32 R29, RZ, RZ, R24 ;  /* 0x000000ffff1d7224 */ /* 0x000fe400078e0018 */
[----:B------:R-:W-:Y:S02]  /*46740*/  IMAD.MOV.U32 R28, RZ, RZ, R25 ;  /* 0x000000ffff1c7224 */ /* 0x000fe400078e0019 */
[----:B------:R-:W3:Y:S04]  /*46750*/  LDL.LU.64 R24, [R1+0x1070] ;  /* 0x0010700001187983 */ /* 0x000ee80000300a00 */
[----:B------:R-:W3:Y:S04]  /*46760*/  LDL.LU.64 R26, [R1+0x1078] ;  /* 0x00107800011a7983 */ /* 0x000ee80000300a00 */
[----:B------:R-:W-:Y:S04]  /*46770*/  STL [R1+0x53cc], R0 ;  /* 0x0053cc0001007387 */ /* 0x000fe80000100800 */
[----:B------:R-:W-:Y:S04]  /*46780*/  STL [R1+0x53c8], R2 ;  /* 0x0053c80201007387 */ /* 0x000fe80000100800 */
[----:B------:R-:W-:Y:S04]  /*46790*/  STL [R1+0x5394], R28 ;  /* 0x0053941c01007387 */ /* 0x000fe80000100800 */
[----:B------:R-:W-:Y:S01]  /*467a0*/  STL [R1+0x5390], R29 ;  /* 0x0053901d01007387 */ /* 0x000fe20000100800 */
[----:B----4-:R-:W-:-:S15]  /*467b0*/  HMMA.16816.F32 R8, R16, R12, R8 ;  /* 0x0000000c1008723c */ /* 0x010fde0000001808 */
[----:B------:R-:W-:-:S04]  /*467c0*/  NOP ;  /* 0x0000000000007918 */ /* 0x000fc80000000000 */
[----:B------:R-:W-:Y:S04]  /*467d0*/  STL.64 [R1+0x70], R8 ;  /* 0x0000700801007387 */ /* 0x000fe80000100a00 */
[----:B------:R0:W-:Y:S04]  /*467e0*/  STL.64 [R1+0x78], R10 ;  /* 0x0000780a01007387 */ /* 0x0001e80000100a00 */
[----:B0-----:R-:W4:Y:S04]  /*467f0*/  LDL.LU.64 R10, [R1+0x6578] ;  /* 0x00657800010a7983 */ /* 0x001f280000300a00 */
[----:B------:R-:W3:Y:S04]  /*46800*/  LDL.LU.64 R8, [R1+0x6570] ;  /* 0x0065700001087983 */ /* 0x000ee80000300a00 */
[----:B--2---:R0:W-:Y:S04]  /*46810*/  STL.64 [R1+0x6550], R14 ;  /* 0x0065500e01007387 */ /* 0x0041e80000100a00 */
[----:B------:R-:W2:Y:S04]  /*46820*/  LDL.LU.64 R12, [R1+0x10d0] ;  /* 0x0010d000010c7983 */ /* 0x000ea80000300a00 */
[----:B0-----:R-:W2:Y:S01]  /*46830*/  LDL.LU.64 R14, [R1+0x10d8] ;  /* 0x0010d800010e7983 */ /* 0x001ea20000300a00 */
[----:B---3--:R-:W-:-:S15]  /*46840*/  HMMA.16816.F32 R4, R16, R8, R4 ;  /* 0x000000081004723c */ /* 0x008fde0000001804 */
[----:B------:R-:W-:-:S04]  /*46850*/  NOP ;  /* 0x0000000000007918 */ /* 0x000fc80000000000 */
[----:B------:R-:W-:Y:S04]  /*46860*/  STL.64 [R1+0x60], R4 ;  /* 0x0000600401007387 */ /* 0x000fe80000100a00 */
[----:B------:R0:W-:Y:S01]  /*46870*/  STL [R1+0x68], R6 ;  /* 0x0000680601007387 */ /* 0x0001e20000100800 */
[----:B------:R-:W-:-:S03]  /*46880*/  IMAD.MOV.U32 R8, RZ, RZ, R7 ;  /* 0x000000ffff087224 */ /* 0x000fc600078e0007 */
[----:B0-----:R-:W3:Y:S04]  /*46890*/  LDL.LU.64 R6, [R1+0x6568] ;  /* 0x0065680001067983 */ /* 0x001ee80000300a00 */
[----:B------:R-:W2:Y:S04]  /*468a0*/  LDL.LU.64 R4, [R1+0x6560] ;  /* 0x0065600001047983 */ /* 0x000ea80000300a00 */
[----:B------:R3:W-:Y:S04]  /*468b0*/  STL [R1+0x5a28], R8 ;  /* 0x005a280801007387 */ /* 0x0007e80000100800 */
[----:B----4-:R-:W-:Y:S01]  /*468c0*/  STL.64 [R1+0x6488], R10 ;  /* 0x0064880a01007387 */ /* 0x010fe20000100a00 */
[----:B---3--:R-:W-:-:S02]  /*468d0*/  IMAD.MOV.U32 R8, RZ, RZ, R6 ;  /* 0x000000ffff087224 */ /* 0x008fc400078e0006 */
[----:B------:R-:W-:Y:S01]  /*468e0*/  IMAD.MOV.U32 R9, RZ, RZ, R7 ;  /* 0x000000ffff097224 */ /* 0x000fe200078e0007 */
[----:B------:R-:W3:Y:S04]  /*468f0*/  LDL.LU R6, [R1+0x655c] ;  /* 0x00655c0001067983 */ /* 0x000ee80000300800 */
[----:B------:R-:W3:Y:S01]  /*46900*/  LDL.LU R7, [R1+0x6558] ;  /* 0x0065580001077983 */ /* 0x000ee20000300800 */
[C---:B--2---:R-:W-:Y:S03]  /*46910*/  HMMA.16816.F32 R12, R16.reuse, R4, R12 ;  /* 0x00000004100c723c */ /* 0x044fe6000000180c */
[----:B------:R0:W-:Y:S04]  /*46920*/  STL.64 [R1+0x6548], R8 ;  /* 0x0065480801007387 */ /* 0x0001e80000100a00 */
[----:B0-----:R-:W2:Y:S04]  /*46930*/  LDL.LU R8, [R1+0x150] ;  /* 0x0001500001087983 */ /* 0x001ea80000300800 */
[----:B------:R-:W2:Y:S08]  /*46940*/  LDL.LU R9, [R1+0x154] ;  /* 0x0001540001097983 */ /* 0x000eb00000300800 */
[----:B------:R0:W-:Y:S04]  /*46950*/  STL.64 [R1+0x50], R12 ;  /* 0x0000500c01007387 */ /* 0x0001e80000100a00 */
[----:B------:R1:W-:Y:S04]  /*46960*/  STL.64 [R1+0x58], R14 ;  /* 0x0000580e01007387 */ /* 0x0003e80000100a00 */
[----:B0-----:R-:W2:Y:S04]  /*46970*/  LDL.LU.64 R12, [R1+0x1080] ;  /* 0x00108000010c7983 */ /* 0x001ea80000300a00 */
[----:B-1----:R-:W2:Y:S04]  /*46980*/  LDL.LU.64 R14, [R1+0x1088] ;  /* 0x00108800010e7983 */ /* 0x002ea80000300a00 */
[----:B---3--:R0:W-:Y:S02]  /*46990*/  STL.64 [R1+0x64e0], R6 ;  /* 0x0064e00601007387 */ /* 0x0081e40000100a00 */
[C---:B0-----:R-:W-:Y:S02]  /*469a0*/  HMMA.16816.F32 R4, R16.reuse, R20, R24 ;  /* 0x000000141004723c */ /* 0x041fe40000001818 */
[----:B------:R-:W0:Y:S04]  /*469b0*/  LDSM.16.MT88.4 R24, [R3+UR5+0x2080] ;  /* 0x002080050318783b */ /* 0x000e280008004200 */
[----:B------:R-:W3:Y:S04]  /*469c0*/  LDL.LU.64 R20, [R1+0x1090] ;  /* 0x0010900001147983 */ /* 0x000ee80000300a00 */
[----:B------:R-:W3:Y:S09]  /*469d0*/  LDL.LU.64 R22, [R1+0x1098] ;  /* 0x0010980001167983 */ /* 0x000ef20000300a00 */
[----:B------:R1:W-:Y:S04]  /*469e0*/  STL.64 [R1+0x1070], R4 ;  /* 0x0010700401007387 */ /* 0x0003e80000100a00 */
[----:B------:R4:W-:Y:S04]  /*469f0*/  STL.64 [R1+0x1078], R6 ;  /* 0x0010780601007387 */ /* 0x0009e80000100a00 */
[----:B-1----:R-:W3:Y:S04]  /*46a00*/  LDL.LU.64 R4, [R1+0x10a0] ;  /* 0x0010a00001047983 */ /* 0x002ee80000300a00 */
[----:B----4-:R-:W4:Y:S04]  /*46a10*/  LDL.LU.64 R6, [R1+0x10a8] ;  /* 0x0010a80001067983 */ /* 0x010f280000300a00 */
[----:B0-----:R-:W-:Y:S04]  /*46a20*/  STL.64 [R1+0x6390], R26 ;  /* 0x0063901a01007387 */ /* 0x001fe80000100a00 */
[----:B------:R0:W-:Y:S04]  /*46a30*/  STL.64 [R1+0x6388], R24 ;  /* 0x0063881801007387 */ /* 0x0001e80000100a00 */
[----:B0-----:R-:W3:Y:S04]  /*46a40*/  LDL.LU R24, [R1+0xd0] ;  /* 0x0000d00001187983 */ /* 0x001ee80000300800 */
[----:B------:R-:W3:Y:S04]  /*46a50*/  LDL.LU R25, [R1+0xd4] ;  /* 0x0000d40001197983 */ /* 0x000ee80000300800 */
[----:B------:R-:W3:Y:S04]  /*46a60*/  LDL R26, [R1+0xd8] ;  /* 0x0000d800011a7983 */ /* 0x000ee80000100800 */
[----:B------:R-:W3:Y:S01]  /*46a70*/  LDL R27, [R1+0xdc] ;  /* 0x0000dc00011b7983 */ /* 0x000ee20000100800 */
[----:B--2---:R-:W-:Y:S03]  /*46a80*/  HMMA.16816.F32 R8, R16, R8, R12 ;  /* 0x000000081008723c */ /* 0x004fe6000000180c */
[----:B---3--:R-:W-:Y:S04]  /*46a90*/  STL.64 [R1+0x64a8], R26 ;  /* 0x0064a81a01007387 */ /* 0x008fe80000100a00 */
[----:B------:R0:W-:Y:S04]  /*46aa0*/  STL.64 [R1+0x64a0], R24 ;  /* 0x0064a01801007387 */ /* 0x0001e80000100a00 */
[----:B0-----:R-:W2:Y:S04]  /*46ab0*/  LDL.LU R24, [R1+0x140] ;  /* 0x0001400001187983 */ /* 0x001ea80000300800 */
[----:B------:R-:W2:Y:S04]  /*46ac0*/  LDL.LU R25, [R1+0x144] ;  /* 0x0001440001197983 */ /* 0x000ea80000300800 */
[----:B------:R-:W3:Y:S04]  /*46ad0*/  LDL.LU.64 R14, [R1+0x6550] ;  /* 0x00655000010e7983 */ /* 0x000ee80000300a00 */
[----:B------:R0:W-:Y:S01]  /*46ae0*/  STL.64 [R1+0x1080], R8 ;  /* 0x0010800801007387 */ /* 0x0001e20000100a00 */
[----:B------:R-:W-:-:S02]  /*46af0*/  IMAD.MOV.U32 R12, RZ, RZ, R11 ;  /* 0x000000ffff0c7224 */ /* 0x000fc400078e000b */
[----:B------:R-:W-:Y:S01]  /*46b00*/  IMAD.MOV.U32 R13, RZ, RZ, R10 ;  /* 0x000000ffff0d7224 */ /* 0x000fe200078e000a */
[----:B0-----:R-:W4:Y:S04]  /*46b10*/  LDL.LU.64 R8, [R1+0x6548] ;  /* 0x0065480001087983 */ /* 0x001f280000300a00 */
[----:B------:R-:W-:Y:S04]  /*46b20*/  STL [R1+0x52bc], R12 ;  /* 0x0052bc0c01007387 */ /* 0x000fe80000100800 */
[----:B------:R-:W-:Y:S01]  /*46b30*/  STL [R1+0x52b8], R13 ;  /* 0x0052b80d01007387 */ /* 0x000fe20000100800 */
[C---:B--2---:R-:W-:Y:S03]  /*46b40*/  HMMA.16816.F32 R24, R16.reuse, R24, R20 ;  /* 0x000000181018723c */ /* 0x044fe60000001814 */
[----:B------:R-:W2:Y:S04]  /*46b50*/  LDL.LU.64 R22, [R1+0x6540] ;  /* 0x0065400001167983 */ /* 0x000ea80000300a00 */
[----:B------:R-:W3:Y:S01]  /*46b60*/  LDL.LU.64 R20, [R1+0x6538] ;  /* 0x0065380001147983 */ /* 0x000ee20000300a00 */
[----:B----4-:R-:W-:Y:S11]  /*46b70*/  HMMA.16816.F32 R4, R16, R8, R4 ;  /* 0x000000081004723c */ /* 0x010ff60000001804 */
[----:B------:R2:W-:Y:S04]  /*46b80*/  STL.64 [R1+0x1090], R24 ;  /* 0x0010901801007387 */ /* 0x0005e80000100a00 */
[----:B------:R-:W-:Y:S01]  /*46b90*/  STL.64 [R1+0x1098], R26 ;  /* 0x0010981a01007387 */ /* 0x000fe20000100a00 */
[----:B--2---:R-:W-:-:S02]  /*46ba0*/  IMAD.MOV.U32 R24, RZ, RZ, R22 ;  /* 0x000000ffff187224 */ /* 0x004fc400078e0016 */
[----:B------:R-:W-:Y:S01]  /*46bb0*/  IMAD.MOV.U32 R25, RZ, RZ, R23 ;  /* 0x000000ffff197224 */ /* 0x000fe200078e0017 */
[----:B------:R-:W2:Y:S04]  /*46bc0*/  LDL.LU R22, [R1+0x6534] ;  /* 0x0065340001167983 */ /* 0x000ea80000300800 */
[----:B------:R-:W4:Y:S04]  /*46bd0*/  LDL.LU R23, [R1+0x6530] ;  /* 0x0065300001177983 */ /* 0x000f280000300800 */
[----:B------:R3:W-:Y:S04]  /*46be0*/  STL.64 [R1+0x64c0], R24 ;  /* 0x0064c01801007387 */ /* 0x0007e80000100a00 */
[----:B------:R-:W-:Y:S01]  /*46bf0*/  STL.64 [R1+0x10a0], R4 ;  /* 0x0010a00401007387 */ /* 0x000fe20000100a00 */
        /* <DEDUP_REMOVED lines=9> */
[----:B------:R2:W-:Y:S01]  /*46c90*/  STL.64 [R1+0x64e8], R24 ;  /* 0x0064e81801007387 */ /* 0x0005e20000100a00 */
[----:B------:R-:W-:-:S02]  /*46ca0*/  IMAD.MOV.U32 R12, RZ, RZ, R6 ;  /* 0x000000ffff0c7224 */ /* 0x000fc400078e0006 */
[----:B------:R-:W-:Y:S02]  /*46cb0*/  IMAD.MOV.U32 R13, RZ, RZ, R7 ;  /* 0x000000ffff0d7224 */ /* 0x000fe400078e0007 */
[----:B--2---:R-:W-:Y:S02]  /*46cc0*/  IMAD.MOV.U32 R25, RZ, RZ, R22 ;  /* 0x000000ffff197224 */ /* 0x004fe400078e0016 */
[----:B----4-:R-:W-:-:S05]  /*46cd0*/  IMAD.MOV.U32 R24, RZ, RZ, R23 ;  /* 0x000000ffff187224 */ /* 0x010fca00078e0017 */
[----:B------:R-:W-:Y:S04]  /*46ce0*/  STL.64 [R1+0x6500], R24 ;  /* 0x0065001801007387 */ /* 0x000fe80000100a00 */
[----:B------:R-:W2:Y:S04]  /*46cf0*/  LDL.LU R8, [R1+0x8b0] ;  /* 0x0008b00001087983 */ /* 0x000ea80000300800 */
[----:B------:R-:W2:Y:S01]  /*46d00*/  LDL.LU R9, [R1+0x8b4] ;  /* 0x0008b40001097983 */ /* 0x000ea20000300800 */
[----:B---3--:R-:W-:Y:S02]  /*46d10*/  IMAD.MOV.U32 R11, RZ, RZ, R15 ;  /* 0x000000ffff0b7224 */ /* 0x008fe400078e000f */
[----:B------:R-:W-:-:S02]  /*46d20*/  IMAD.MOV.U32 R10, RZ, RZ, R14 ;  /* 0x000000ffff0a7224 */ /* 0x000fc400078e000e */
[----:B------:R-:W3:Y:S04]  /*46d30*/  LDL.LU R14, [R1+0x651c] ;  /* 0x00651c00010e7983 */ /* 0x000ee80000300800 */
[----:B------:R-:W3:Y:S04]  /*46d40*/  LDL.LU R15, [R1+0x6518] ;  /* 0x00651800010f7983 */ /* 0x000ee80000300800 */
        /* <DEDUP_REMOVED lines=10> */
[----:B------:R-:W-:Y:S04]  /*46df0*/  STL.64 [R1+0x64b8], R10 ;  /* 0x0064b80a01007387 */ /* 0x000fe80000100a00 */
[----:B------:R-:W-:Y:S04]  /*46e00*/  STL.64 [R1+0x64b0], R8 ;  /* 0x0064b00801007387 */ /* 0x000fe80000100a00 */
[----:B------:R-:W-:Y:S04]  /*46e10*/  STL [R1+0x52c8], R12 ;  /* 0x0052c80c01007387 */ /* 0x000fe80000100800 */
[----:B------:R-:W-:Y:S04]  /*46e20*/  STL [R1+0x52c4], R13 ;  /* 0x0052c40d01007387 */ /* 0x000fe80000100800 */
[----:B---3--:R0:W-:Y:S04]  /*46e30*/  STL.64 [R1+0x6468], R14 ;  /* 0x0064680e01007387 */ /* 0x0081e80000100a00 */
[----:B0-----:R-:W3:Y:S01]  /*46e40*/  LDL.64 R14, [R1+0x8] ;  /* 0x00000800010e7983 */ /* 0x001ee20000100a00 */
[----:B------:R-:W-:-:S02]  /*46e50*/  IMAD.MOV.U32 R24, RZ, RZ, R21 ;  /* 0x000000ffff187224 */ /* 0x000fc400078e0015 */
[----:B------:R-:W-:Y:S01]  /*46e60*/  IMAD.MOV.U32 R25, RZ, RZ, R20 ;  /* 0x000000ffff197224 */ /* 0x000fe200078e0014 */
[----:B---3--:R0:W-:Y:S04]  /*46e70*/  STL.64 [R1+0x6470], R14 ;  /* 0x0064700e01007387 */ /* 0x0081e80000100a00 */
[----:B0-----:R-:W3:Y:S04]  /*46e80*/  LDL R14, [R1+0x18] ;  /* 0x00001800010e7983 */ /* 0x001ee80000100800 */
[----:B------:R-:W3:Y:S04]  /*46e90*/  LDL R15, [R1+0x1c] ;  /* 0x00001c00010f7983 */ /* 0x000ee80000100800 */
[----:B------:R-:W4:Y:S04]  /*46ea0*/  LDL.LU.64 R8, [R1+0x230] ;  /* 0x0002300001087983 */ /* 0x000f280000300a00 */
[----:B------:R-:W3:Y:S01]  /*46eb0*/  LDL.LU.64 R10, [R1+0x238] ;  /* 0x00023800010a7983 */ /* 0x000ee20000300a00 */
[C---:B--2---:R-:W-:Y:S03]  /*46ec0*/  HMMA.16816.F32 R24, R16.reuse, R24, R4 ;  /* 0x000000181018723c */ /* 0x044fe60000001804 */
[----:B---3--:R-:W-:Y:S04]  /*46ed0*/  STL.64 [R1+0x64d0], R10 ;  /* 0x0064d00a01007387 */ /* 0x008fe80000100a00 */
[----:B----4-:R0:W-:Y:S04]  /*46ee0*/  STL.64 [R1+0x64c8], R8 ;  /* 0x0064c80801007387 */ /* 0x0101e80000100a00 */
[----:B0-----:R-:W2:Y:S04]  /*46ef0*/  LDL.LU.64 R8, [R1+0x430] ;  /* 0x0004300001087983 */ /* 0x001ea80000300a00 */
[----:B------:R-:W2:Y:S04]  /*46f00*/  LDL.LU.64 R10, [R1+0x438] ;  /* 0x00043800010a7983 */ /* 0x000ea80000300a00 */
[----:B------:R-:W3:Y:S04]  /*46f10*/  LDL.LU.64 R20, [R1+0x40] ;  /* 0x0000400001147983 */ /* 0x000ee80000300a00 */
[----:B------:R-:W3:Y:S04]  /*46f20*/  LDL.LU.64 R22, [R1+0x48] ;  /* 0x0000480001167983 */ /* 0x000ee80000300a00 */
[----:B------:R0:W-:Y:S04]  /*46f30*/  STL.64 [R1+0x6480], R14 ;  /* 0x0064800e01007387 */ /* 0x0001e80000100a00 */
[----:B0-----:R-:W4:Y:S04]  /*46f40*/  LDL.64 R14, [R1+0x28] ;  /* 0x00002800010e7983 */ /* 0x001f280000100a00 */
        /* <DEDUP_REMOVED lines=15> */
[----:B0-----:R-:W3:Y:S01]  /*47040*/  LDL.LU.64 R24, [R1+0x64d8] ;  /* 0x0064d80001187983 */ /* 0x001ee20000300a00 */
[----:B------:R-:W-:Y:S02]  /*47050*/  IMAD.MOV.U32 R5, RZ, RZ, R26 ;  /* 0x000000ffff057224 */ /* 0x000fe400078e001a */
[----:B------:R-:W-:-:S05]  /*47060*/  IMAD.MOV.U32 R4, RZ, RZ, R27 ;  /* 0x000000ffff047224 */ /* 0x000fca00078e001b */
[----:B------:R0:W-:Y:S04]  /*47070*/  STL [R1+0x52cc], R4 ;  /* 0x0052cc0401007387 */ /* 0x0001e80000100800 */
[----:B------:R1:W-:Y:S04]  /*47080*/  STL [R1+0x52c0], R5 ;  /* 0x0052c00501007387 */ /* 0x0003e80000100800 */
[----:B--2---:R2:W-:Y:S04]  /*47090*/  STL.64 [R1+0x6478], R6 ;  /* 0x0064780601007387 */ /* 0x0045e80000100a00 */
[----:B0-----:R-:W4:Y:S04]  /*470a0*/  LDL.LU R4, [R1+0x8a0] ;  /* 0x0008a00001047983 */ /* 0x001f280000300800 */
[----:B-1----:R-:W4:Y:S04]  /*470b0*/  LDL.LU R5, [R1+0x8a4] ;  /* 0x0008a40001057983 */ /* 0x002f280000300800 */
[----:B--2---:R-:W2:Y:S04]  /*470c0*/  LDL.LU R6, [R1+0x8a8] ;  /* 0x0008a80001067983 */ /* 0x004ea80000300800 */
[----:B------:R-:W2:Y:S01]  /*470d0*/  LDL.LU R7, [R1+0x8ac] ;  /* 0x0008ac0001077983 */ /* 0x000ea20000300800 */
[----:B---3--:R-:W-:Y:S03]  /*470e0*/  HMMA.16816.F32 R24, R16, R24, R8 ;  /* 0x000000181018723c */ /* 0x008fe60000001808 */
[----:B------:R-:W3:Y:S04]  /*470f0*/  LDL.LU.64 R10, [R1+0x64d0] ;  /* 0x0064d000010a7983 */ /* 0x000ee80000300a00 */
[----:B------:R-:W3:-:S12]  /*47100*/  LDL.LU.64 R8, [R1+0x64c8] ;  /* 0x0064c80001087983 */ /* 0x000ed80000300a00 */
[----:B------:R0:W-:Y:S04]  /*47110*/  STL.64 [R1+0x1410], R24 ;  /* 0x0014101801007387 */ /* 0x0001e80000100a00 */
[----:B------:R3:W-:Y:S04]  /*47120*/  STL.64 [R1+0x1418], R26 ;  /* 0x0014181a01007387 */ /* 0x0007e80000100a00 */
[----:B0-----:R-:W3:Y:S02]  /*47130*/  LDL.LU.64 R24, [R1+0x64c0] ;  /* 0x0064c00001187983 */ /* 0x001ee40000300a00 */
[----:B---3--:R-:W-:Y:S02]  /*47140*/  HMMA.16816.F32 R24, R16, R24, R8 ;  /* 0x000000181018723c */ /* 0x008fe40000001808 */
[----:B------:R-:W4:Y:S04]  /*47150*/  LDL.LU.64 R10, [R1+0x64b8] ;  /* 0x0064b800010a7983 */ /* 0x000f280000300a00 */
[----:B------:R-:W4:-:S13]  /*47160*/  LDL.LU.64 R8, [R1+0x64b0] ;  /* 0x0064b00001087983 */ /* 0x000f1a0000300a00 */
[----:B------:R-:W-:Y:S04]  /*47170*/  STL.64 [R1+0x1400], R24 ;  /* 0x0014001801007387 */ /* 0x000fe80000100a00 */
[----:B------:R0:W-:Y:S04]  /*47180*/  STL.64 [R1+0x1408], R26 ;  /* 0x0014081a01007387 */ /* 0x0001e80000100a00 */
[----:B0-----:R-:W3:Y:S04]  /*47190*/  LDL.LU.64 R26, [R1+0x64a8] ;  /* 0x0064a800011a7983 */ /* 0x001ee80000300a00 */
[----:B------:R-:W2:Y:S02]  /*471a0*/  LDL.LU.64 R24, [R1+0x64a0] ;  /* 0x0064a00001187983 */ /* 0x000ea40000300a00 */
[----:B--2---:R-:W-:Y:S02]  /*471b0*/  HMMA.16816.F32 R16, R16, R24, R20 ;  /* 0x000000181010723c */ /* 0x004fe40000001814 */
[----:B------:R-:W4:Y:S04]  /*471c0*/  LDL.LU.64 R22, [R1+0x6498] ;  /* 0x0064980001167983 */ /* 0x000f280000300a00 */
[----:B------:R-:W4:-:S13]  /*471d0*/  LDL.LU.64 R20, [R1+0x6490] ;  /* 0x0064900001147983 */ /* 0x000f1a0000300a00 */
[----:B------:R0:W-:Y:S04]  /*471e0*/  STL.64 [R1+0x1120], R16 ;  /* 0x0011201001007387 */ /* 0x0001e80000100a00 */
[----:B------:R1:W-:Y:S04]  /*471f0*/  STL.64 [R1+0x1128], R18 ;  /* 0x0011281201007387 */ /* 0x0003e80000100a00 */
[----:B0-----:R-:W2:Y:S04]  /*47200*/  LDL.LU R16, [R1+0x870] ;  /* 0x0008700001107983 */ /* 0x001ea80000300800 */
[----:B------:R-:W2:Y:S04]  /*47210*/  LDL.LU R17, [R1+0x874] ;  /* 0x0008740001117983 */ /* 0x000ea80000300800 */
[----:B-1----:R-:W2:Y:S04]  /*47220*/  LDL.LU R18, [R1+0x878] ;  /* 0x0008780001127983 */ /* 0x002ea80000300800 */
[----:B------:R-:W2:Y:S04]  /*47230*/  LDL.LU R19, [R1+0x87c] ;  /* 0x00087c0001137983 */ /* 0x000ea80000300800 */
[----:B---3--:R0:W-:Y:S04]  /*47240*/  STL.64 [R1+0x63a0], R26 ;  /* 0x0063a01a01007387 */ /* 0x0081e80000100a00 */
[----:B------:R-:W3:Y:S04]  /*47250*/  LDL.LU R24, [R1+0x890] ;  /* 0x0008900001187983 */ /* 0x000ee80000300800 */
[----:B------:R-:W3:Y:S04]  /*47260*/  LDL.LU R25, [R1+0x894] ;  /* 0x0008940001197983 */ /* 0x000ee80000300800 */
[----:B0-----:R-:W3:Y:S04]  /*47270*/  LDL.LU R26, [R1+0x898] ;  /* 0x00089800011a7983 */ /* 0x001ee80000300800 */
[----:B------:R-:W3:Y:S01]  /*47280*/  LDL.LU R27, [R1+0x89c] ;  /* 0x00089c00011b7983 */ /* 0x000ee20000300800 */
[----:B----4-:R-:W-:-:S15]  /*47290*/  HMMA.16816.F32 R8, R20, R14, R8 ;  /* 0x0000000e1408723c */ /* 0x010fde0000001808 */
[----:B------:R-:W-:-:S04]  /*472a0*/  NOP ;  /* 0x0000000000007918 */ /* 0x000fc80000000000 */
[----:B------:R0:W-:Y:S04]  /*472b0*/  STL.64 [R1+0x1110], R8 ;  /* 0x0011100801007387 */ /* 0x0001e80000100a00 */
[----:B------:R1:W-:Y:S01]  /*472c0*/  STL.64 [R1+0x1118], R10 ;  /* 0x0011180a01007387 */ /* 0x0003e20000100a00 */
[----:B0-----:R-:W-:-:S03]  /*472d0*/  IMAD.MOV.U32 R9, RZ, RZ, R14 ;  /* 0x000000ffff097224 */ /* 0x001fc600078e000e */
[----:B-1----:R-:W2:Y:S01]  /*472e0*/  LDL.LU.64 R10, [R1+0x6488] ;  /* 0x00648800010a7983 */ /* 0x002ea20000300a00 */
[----:B------:R-:W-:-:S03]  /*472f0*/  IMAD.MOV.U32 R8, RZ, RZ, R15 ;  /* 0x000000ffff087224 */ /* 0x000fc600078e000f */
[----:B------:R-:W4:Y:S02]  /*47300*/  LDL.LU.64 R14, [R1+0x6480] ;  /* 0x00648000010e7983 */ /* 0x000f240000300a00 */
[----:B----4-:R-:W-:Y:S02]  /*47310*/  HMMA.16816.F32 R12, R20, R14, R4 ;  /* 0x0000000e140c723c */ /* 0x010fe40000001804 */
[----:B------:R-:W4:-:S15]  /*47320*/  LDL.LU.64 R6, [R1+0x6478] ;  /* 0x0064780001067983 */ /* 0x000f1e0000300a00 */
[----:B------:R-:W-:Y:S02]  /*47330*/  NOP ;  /* 0x0000000000007918 */ /* 0x000fe40000000000 */
[----:B------:R-:W-:Y:S04]  /*47340*/  STL.64 [R1+0x1100], R12 ;  /* 0x0011000c01007387 */ /* 0x000fe80000100a00 */
[----:B------:R0:W-:Y:S04]  /*47350*/  STL.64 [R1+0x1108], R14 ;  /* 0x0011080e01007387 */ /* 0x0001e80000100a00 */
[----:B0-----:R-:W3:Y:S02]  /*47360*/  LDL.LU.64 R14, [R1+0x6470] ;  /* 0x00647000010e7983 */ /* 0x001ee40000300a00 */
[----:B---3--:R-:W-:-:S15]  /*47370*/  HMMA.16816.F32 R24, R20, R14, R24 ;  /* 0x0000000e1418723c */ /* 0x008fde0000001818 */
[----:B------:R-:W-:-:S04]  /*47380*/  NOP ;  /* 0x0000000000007918 */ /* 0x000fc80000000000 */
[----:B------:R0:W-:Y:S04]  /*47390*/  STL.64 [R1+0x10f0], R24 ;  /* 0x0010f01801007387 */ /* 0x0001e80000100a00 */
[----:B------:R-:W-:Y:S01]  /*473a0*/  STL.64 [R1+0x10f8], R26 ;  /* 0x0010f81a01007387 */ /* 0x000fe20000100a00 */
[----:B0-----:R-:W-:Y:S02]  /*473b0*/  IMAD.MOV.U32 R25, RZ, RZ, R14 ;  /* 0x000000ffff197224 */ /* 0x001fe400078e000e */
[----:B------:R-:W-:Y:S02]  /*473c0*/  IMAD.MOV.U32 R24, RZ, RZ, R15 ;  /* 0x000000ffff187224 */ /* 0x000fe400078e000f */
[----:B------:R-:W3:Y:S04]  /*473d0*/  LDL.LU.64 R14, [R1+0x6468] ;  /* 0x00646800010e7983 */ /* 0x000ee80000300a00 */
[----:B------:R0:W-:Y:S04]  /*473e0*/  STL.64 [R1+0x63c8], R24 ;  /* 0x0063c81801007387 */ /* 0x0001e80000100a00 */
[----:B0-----:R-:W2:Y:S04]  /*473f0*/  LDL.LU R24, [R1+0x880] ;  /* 0x0008800001187983 */ /* 0x001ea80000300800 */
[----:B------:R-:W2:Y:S04]  /*47400*/  LDL.LU R25, [R1+0x884] ;  /* 0x0008840001197983 */ /* 0x000ea80000300800 */
[----:B------:R-:W2:Y:S04]  /*47410*/  LDL.LU R26, [R1+0x888] ;  /* 0x00088800011a7983 */ /* 0x000ea80000300800 */
[----:B------:R-:W2:Y:S04]  /*47420*/  LDL.LU R27, [R1+0x88c] ;  /* 0x00088c00011b7983 */ /* 0x000ea80000300800 */
[----:B---3--:R0:W-:Y:S01]  /*47430*/  STL.64 [R1+0x6420], R14 ;  /* 0x0064200e01007387 */ /* 0x0081e20000100a00 */
[C---:B--2---:R-:W-:Y:S08]  /*47440*/  HMMA.16816.F32 R24, R20.reuse, R14, R24 ;  /* 0x0000000e1418723c */ /* 0x044ff00000001818 */
[----:B0-----:R-:W-:Y:S11]  /*47450*/  HMMA.16816.F32 R12, R20, R10, R16 ;  /* 0x0000000a140c723c */ /* 0x001ff60000001810 */
[----:B------:R0:W-:Y:S04]  /*47460*/  STL.64 [R1+0x10e0], R24 ;  /* 0x0010e01801007387 */ /* 0x0001e80000100a00 */
[----:B------:R4:W-:Y:S04]  /*47470*/  STL.64 [R1+0x10e8], R26 ;  /* 0x0010e81a01007387 */ /* 0x0009e80000100a00 */
[----:B0-----:R-:W2:Y:S04]  /*47480*/  LDL.LU R24, [R1+0x1000] ;  /* 0x0010000001187983 */ /* 0x001ea80000300800 */
[----:B------:R0:W-:Y:S04]  /*47490*/  STL.64 [R1+0x10c0], R12 ;  /* 0x0010c00c01007387 */ /* 0x0001e80000100a00 */
[----:B------:R1:W-:Y:S04]  /*474a0*/  STL.64 [R1+0x10c8], R14 ;  /* 0x0010c80e01007387 */ /* 0x0003e80000100a00 */
[----:B------:R-:W2:Y:S01]  /*474b0*/  LDL.LU R25, [R1+0x1004] ;  /* 0x0010040001197983 */ /* 0x000ea20000300800 */
[----:B----4-:R-:W-:-:S02]  /*474c0*/  IMAD.MOV.U32 R26, RZ, RZ, R7 ;  /* 0x000000ffff1a7224 */ /* 0x010fc400078e0007 */
[----:B------:R-:W-:Y:S01]  /*474d0*/  IMAD.MOV.U32 R27, RZ, RZ, R6 ;  /* 0x000000ffff1b7224 */ /* 0x000fe200078e0006 */
[----:B------:R-:W3:Y:S04]  /*474e0*/  LDL.LU R7, [R1+0x6464] ;  /* 0x0064640001077983 */ /* 0x000ee80000300800 */
[----:B------:R-:W4:Y:S04]  /*474f0*/  LDL.LU R6, [R1+0x6460] ;  /* 0x0064600001067983 */ /* 0x000f280000300800 */
[----:B0-----:R-:W2:Y:S04]  /*47500*/  LDL.LU R12, [R1+0x1040] ;  /* 0x00104000010c7983 */ /* 0x001ea80000300800 */
[----:B------:R-:W2:Y:S04]  /*47510*/  LDL.LU R13, [R1+0x1044] ;  /* 0x00104400010d7983 */ /* 0x000ea80000300800 */
[----:B-1----:R-:W2:Y:S04]  /*47520*/  LDL.LU R14, [R1+0x1048] ;  /* 0x00104800010e7983 */ /* 0x002ea80000300800 */
[----:B------:R-:W2:Y:S04]  /*47530*/  LDL.LU R15, [R1+0x104c] ;  /* 0x00104c00010f7983 */ /* 0x000ea80000300800 */
[----:B------:R-:W3:Y:S04]  /*47540*/  LDL.LU R16, [R1+0x860] ;  /* 0x0008600001107983 */ /* 0x000ee80000300800 */
[----:B------:R-:W3:Y:S04]  /*47550*/  LDL.LU R17, [R1+0x864] ;  /* 0x0008640001117983 */ /* 0x000ee80000300800 */
[----:B------:R-:W3:Y:S04]  /*47560*/  LDL.LU R18, [R1+0x868] ;  /* 0x0008680001127983 */ /* 0x000ee80000300800 */
[----:B------:R-:W3:Y:S04]  /*47570*/  LDL.LU R19, [R1+0x86c] ;  /* 0x00086c0001137983 */ /* 0x000ee80000300800 */
[----:B--2---:R0:W-:Y:S04]  /*47580*/  STL.64 [R1+0x6430], R14 ;  /* 0x0064300e01007387 */ /* 0x0041e80000100a00 */
[----:B------:R-:W-:Y:S04]  /*47590*/  STL.64 [R1+0x6428], R12 ;  /* 0x0064280c01007387 */ /* 0x000fe80000100a00 */
[----:B0-----:R-:W2:Y:S04]  /*475a0*/  LDL.64 R14, [R1+0x158] ;  /* 0x00015800010e7983 */ /* 0x001ea80000100a00 */
[----:B--2---:R0:W-:Y:S04]  /*475b0*/  STL.64 [R1+0x6440], R14 ;  /* 0x0064400e01007387 */ /* 0x0041e80000100a00 */
[----:B0-----:R-:W2:Y:S04]  /*475c0*/  LDL.64 R14, [R1+0x38] ;  /* 0x00003800010e7983 */ /* 0x001ea80000100a00 */
[----:B------:R0:W-:Y:S04]  /*475d0*/  STL.64 [R1+0x63d8], R26 ;  /* 0x0063d81a01007387 */ /* 0x0001e80000100a00 */
[----:B------:R-:W-:Y:S04]  /*475e0*/  STL.64 [R1+0x63d0], R24 ;  /* 0x0063d01801007387 */ /* 0x000fe80000100a00 */
        /* <DEDUP_REMOVED lines=8> */
[----:B------:R-:W2:Y:S04]  /*47670*/  LDL.LU R24, [R1+0x1050] ;  /* 0x0010500001187983 */ /* 0x000ea80000300800 */
[----:B------:R-:W2:Y:S04]  /*47680*/  LDL.LU R25, [R1+0x1054] ;  /* 0x0010540001197983 */ /* 0x000ea80000300800 */
[----:B0-----:R-:W2:Y:S04]  /*47690*/  LDL.LU R26, [R1+0x1058] ;  /* 0x00105800011a7983 */ /* 0x001ea80000300800 */
[----:B------:R-:W2:Y:S04]  /*476a0*/  LDL.LU R27, [R1+0x105c] ;  /* 0x00105c00011b7983 */ /* 0x000ea80000300800 */
[----:B--2---:R-:W-:Y:S04]  /*476b0*/  STL.64 [R1+0x6450], R26 ;  /* 0x0064501a01007387 */ /* 0x004fe80000100a00 */
[----:B------:R0:W-:Y:S04]  /*476c0*/  STL.64 [R1+0x6448], R24 ;  /* 0x0064481801007387 */ /* 0x0001e80000100a00 */
[----:B0-----:R-:W2:Y:S04]  /*476d0*/  LDL.LU R24, [R1+0x1060] ;  /* 0x0010600001187983 */ /* 0x001ea80000300800 */
[----:B------:R-:W2:Y:S04]  /*476e0*/  LDL.LU R25, [R1+0x1064] ;  /* 0x0010640001197983 */ /* 0x000ea80000300800 */
[----:B------:R-:W2:Y:S04]  /*476f0*/  LDL.LU R26, [R1+0x1068] ;  /* 0x00106800011a7983 */ /* 0x000ea80000300800 */
[----:B------:R-:W2:Y:S04]  /*47700*/  LDL.LU R27, [R1+0x106c] ;  /* 0x00106c00011b7983 */ /* 0x000ea80000300800 */
[----:B------:R-:W-:Y:S04]  /*47710*/  STL.64 [R1+0x63a8], R10 ;  /* 0x0063a80a01007387 */ /* 0x000fe80000100a00 */
[----:B------:R0:W-:Y:S04]  /*47720*/  STL.64 [R1+0x63e0], R8 ;  /* 0x0063e00801007387 */ /* 0x0001e80000100a00 */
[----:B0-----:R-:W2:Y:S04]  /*47730*/  LDL.LU R8, [R1+0x1010] ;  /* 0x0010100001087983 */ /* 0x001ea80000300800 */
[----:B------:R-:W2:Y:S04]  /*47740*/  LDL.LU R9, [R1+0x1014] ;  /* 0x0010140001097983 */ /* 0x000ea80000300800 */
[----:B------:R-:W2:Y:S04]  /*47750*/  LDL.LU R10, [R1+0x1018] ;  /* 0x00101800010a7983 */ /* 0x000ea80000300800 */
[----:B------:R-:W2:Y:S04]  /*47760*/  LDL.LU R11, [R1+0x101c] ;  /* 0x00101c00010b7983 */ /* 0x000ea80000300800 */
[----:B--2---:R4:W-:Y:S04]  /*47770*/  STL.64 [R1+0x63f8], R10 ;  /* 0x0063f80a01007387 */ /* 0x0049e80000100a00 */
[----:B------:R0:W-:Y:S01]  /*47780*/  STL.64 [R1+0x63f0], R8 ;  /* 0x0063f00801007387 */ /* 0x0001e20000100a00 */
[----:B----4-:R-:W-:-:S03]  /*47790*/  IMAD.MOV.U32 R10, RZ, RZ, R6 ;  /* 0x000000ffff0a7224 */ /* 0x010fc600078e0006 */
[----:B0-----:R-:W2:Y:S04]  /*477a0*/  LDL.LU R8, [R1+0x1020] ;  /* 0x0010200001087983 */ /* 0x001ea80000300800 */
[----:B------:R-:W2:Y:S04]  /*477b0*/  LDL.LU R9, [R1+0x1024] ;  /* 0x0010240001097983 */ /* 0x000ea80000300800 */
[----:B------:R-:W4:Y:S01]  /*477c0*/  LDL.LU R6, [R1+0x645c] ;  /* 0x00645c0001067983 */ /* 0x000f220000300800 */
[----:B---3--:R-:W-:-:S03]  /*477d0*/  IMAD.MOV.U32 R11, RZ, RZ, R7 ;  /* 0x000000ffff0b7224 */ /* 0x008fc600078e0007 */
[----:B------:R-:W4:Y:S04]  /*477e0*/  LDL.LU R7, [R1+0x6458] ;  /* 0x0064580001077983 */ /* 0x000f280000300800 */
[----:B------:R-:W-:Y:S01]  /*477f0*/  STL.64 [R1+0x6410], R10 ;  /* 0x0064100a01007387 */ /* 0x000fe20000100a00 */
[----:B------:R-:W-:Y:S01]  /*47800*/  HMMA.16816.F32 R24, R20, R14, R24 ;  /* 0x0000000e1418723c */ /* 0x000fe20000001818 */
[----:B------:R-:W-:Y:S02]  /*47810*/  IMAD.MOV.U32 R2, RZ, RZ, R14 ;  /* 0x000000ffff027224 */ /* 0x000fe400078e000e */
[----:B------:R-:W-:-:S05]  /*47820*/  IMAD.MOV.U32 R0, RZ, RZ, R15 ;  /* 0x000000ffff007224 */ /* 0x000fca00078e000f */
[C---:B----4-:R-:W-:Y:S01]  /*47830*/  HMMA.16816.F32 R16, R20.reuse, R6, R16 ;  /* 0x000000061410723c */ /* 0x050fe20000001810 */
[----:B--2---:R0:W-:Y:S04]  /*47840*/  STL.64 [R1+0x6408], R8 ;  /* 0x0064080801007387 */ /* 0x0041e80000100a00 */
[----:B0-----:R-:W2:Y:S04]  /*47850*/  LDL.LU R8, [R1+0x1030] ;  /* 0x0010300001087983 */ /* 0x001ea80000300800 */
[----:B------:R-:W2:Y:S04]  /*47860*/  LDL.LU R9, [R1+0x1034] ;  /* 0x0010340001097983 */ /* 0x000ea80000300800 */
[----:B------:R-:W2:Y:S04]  /*47870*/  LDL.LU R10, [R1+0x1038] ;  /* 0x00103800010a7983 */ /* 0x000ea80000300800 */
[----:B------:R-:W2:Y:S04]  /*47880*/  LDL.LU R11, [R1+0x103c] ;  /* 0x00103c00010b7983 */ /* 0x000ea80000300800 */
[----:B------:R-:W-:Y:S04]  /*47890*/  STL.64 [R1+0x10b0], R16 ;  /* 0x0010b01001007387 */ /* 0x000fe80000100a00 */
[----:B------:R-:W-:Y:S04]  /*478a0*/  STL.64 [R1+0x10b8], R18 ;  /* 0x0010b81201007387 */ /* 0x000fe80000100a00 */
[----:B------:R-:W0:Y:S04]  /*478b0*/  LDSM.16.MT88.4 R16, [R3+UR5+0x2100] ;  /* 0x002100050310783b */ /* 0x000e280008004200 */
[----:B------:R-:W-:Y:S04]  /*478c0*/  STL [R1+0x6310], R3 ;  /* 0x0063100301007387 */ /* 0x000fe80000100800 */
[----:B0-----:R0:W-:Y:S04]  /*478d0*/  STL.64 [R1+0x6230], R18 ;  /* 0x0062301201007387 */ /* 0x0011e80000100a00 */
[----:B------:R-:W-:Y:S04]  /*478e0*/  STL.64 [R1+0x6228], R16 ;  /* 0x0062281001007387 */ /* 0x000fe80000100a00 */
[----:B0-----:R-:W3:Y:S04]  /*478f0*/  LDL.64 R18, [R1+0x108] ;  /* 0x0001080001127983 */ /* 0x001ee80000100a00 */
[----:B------:R-:W-:Y:S04]  /*47900*/  STL.64 [R1+0x13f0], R24 ;  /* 0x0013f01801007387 */ /* 0x000fe80000100a00 */
[----:B------:R0:W-:Y:S04]  /*47910*/  STL.64 [R1+0x13f8], R26 ;  /* 0x0013f81a01007387 */ /* 0x0001e80000100a00 */
[----:B0-----:R-:W4:Y:S04]  /*47920*/  LDL.LU.64 R26, [R1+0x6450] ;  /* 0x00645000011a7983 */ /* 0x001f280000300a00 */
[----:B------:R-:W4:Y:S04]  /*47930*/  LDL.LU.64 R24, [R1+0x6448] ;  /* 0x0064480001187983 */ /* 0x000f280000300a00 */
[----:B------:R-:W4:Y:S04]  /*47940*/  LDL.LU.64 R14, [R1+0x6440] ;  /* 0x00644000010e7983 */ /* 0x000f280000300a00 */
[----:B------:R-:W-:Y:S04]  /*47950*/  STL [R1+0x6318], R0 ;  /* 0x0063180001007387 */ /* 0x000fe80000100800 */
[----:B------:R-:W-:Y:S01]  /*47960*/  STL [R1+0x6314], R2 ;  /* 0x0063140201007387 */ /* 0x000fe20000100800 */
[----:B----4-:R-:W-:Y:S01]  /*47970*/  HMMA.16816.F32 R24, R20, R14, R24 ;  /* 0x0000000e1418723c */ /* 0x010fe20000001818 */
[----:B------:R-:W-:-:S02]  /*47980*/  IMAD.MOV.U32 R5, RZ, RZ, R14 ;  /* 0x000000ffff057224 */ /* 0x000fc400078e000e */
[----:B------:R-:W-:-:S15]  /*47990*/  IMAD.MOV.U32 R4, RZ, RZ, R15 ;  /* 0x000000ffff047224 */ /* 0x000fde00078e000f */
[----:B------:R-:W-:Y:S01]  /*479a0*/  NOP ;  /* 0x0000000000007918 */ /* 0x000fe20000000000 */
[----:B------:R-:W-:Y:S04]  /*479b0*/  STL.64 [R1+0x13e0], R24 ;  /* 0x0013e01801007387 */ /* 0x000fe80000100a00 */
[----:B------:R0:W-:Y:S04]  /*479c0*/  STL.64 [R1+0x13e8], R26 ;  /* 0x0013e81a01007387 */ /* 0x0001e80000100a00 */
[----:B0-----:R-:W4:Y:S04]  /*479d0*/  LDL.LU.64 R26, [R1+0x6438] ;  /* 0x00643800011a7983 */ /* 0x001f280000300a00 */
[----:B------:R-:W4:Y:S04]  /*479e0*/  LDL.LU.64 R14, [R1+0x6430] ;  /* 0x00643000010e7983 */ /* 0x000f280000300a00 */
[----:B------:R-:W4:Y:S04]  /*479f0*/  LDL.LU.64 R12, [R1+0x6428] ;  /* 0x00642800010c7983 */ /* 0x000f280000300a00 */
[----:B------:R-:W-:Y:S04]  /*47a00*/  STL [R1+0x6320], R4 ;  /* 0x0063200401007387 */ /* 0x000fe80000100800 */
[----:B------:R-:W-:Y:S01]  /*47a10*/  STL [R1+0x631c], R5 ;  /* 0x00631c0501007387 */ /* 0x000fe20000100800 */
        /* <DEDUP_REMOVED lines=8> */
[----:B------:R-:W-:Y:S01]  /*47aa0*/  STL [R1+0x6324], R13 ;  /* 0x0063240d01007387 */ /* 0x000fe20000100800 */
        /* <DEDUP_REMOVED lines=22> */
[----:B------:R0:W-:Y:S04]  /*47c10*/  STL.64 [R1+0x13a0], R8 ;  /* 0x0013a00801007387 */ /* 0x0001e80000100a00 */
[----:B------:R-:W-:Y:S04]  /*47c20*/  STL.64 [R1+0x13a8], R10 ;  /* 0x0013a80a01007387 */ /* 0x000fe80000100a00 */
[----:B0-----:R-:W2:Y:S04]  /*47c30*/  LDL.LU.64 R8, [R1+0x63e0] ;  /* 0x0063e00001087983 */ /* 0x001ea80000300a00 */
[----:B------:R-:W2:Y:S04]  /*47c40*/  LDL.LU.64 R26, [R1+0x63d8] ;  /* 0x0063d800011a7983 */ /* 0x000ea80000300a00 */
[----:B------:R-:W2:Y:S01]  /*47c50*/  LDL.LU.64 R24, [R1+0x63d0] ;  /* 0x0063d00001187983 */ /* 0x000ea20000300a00 */
[----:B---3--:R-:W-:-:S02]  /*47c60*/  IMAD.MOV.U32 R13, RZ, RZ, R18 ;  /* 0x000000ffff0d7224 */ /* 0x008fc400078e0012 */
[----:B------:R-:W-:Y:S01]  /*47c70*/  IMAD.MOV.U32 R4, RZ, RZ, R19 ;  /* 0x000000ffff047224 */ /* 0x000fe200078e0013 */
[----:B--2---:R-:W-:-:S15]  /*47c80*/  HMMA.16816.F32 R24, R20, R18, R24 ;  /* 0x000000121418723c */ /* 0x004fde0000001818 */
[----:B------:R-:W-:-:S04]  /*47c90*/  NOP ;  /* 0x0000000000007918 */ /* 0x000fc80000000000 */
[----:B------:R0:W-:Y:S04]  /*47ca0*/  STL.64 [R1+0x1060], R24 ;  /* 0x0010601801007387 */ /* 0x0001e80000100a00 */
[----:B------:R-:W-:Y:S04]  /*47cb0*/  STL.64 [R1+0x1068], R26 ;  /* 0x0010681a01007387 */ /* 0x000fe80000100a00 */
[----:B0-----:R-:W2:Y:S04]  /*47cc0*/  LDL.LU.64 R24, [R1+0x63c8] ;  /* 0x0063c80001187983 */ /* 0x001ea80000300a00 */
[----:B----4-:R-:W-:Y:S04]  /*47cd0*/  STL.64 [R1+0x6350], R14 ;  /* 0x0063500e01007387 */ /* 0x010fe80000100a00 */
[----:B------:R-:W-:Y:S04]  /*47ce0*/  STL.64 [R1+0x6348], R12 ;  /* 0x0063480c01007387 */ /* 0x000fe80000100a00 */
[----:B------:R-:W3:Y:S04]  /*47cf0*/  LDL.LU R16, [R1+0x6d0] ;  /* 0x0006d00001107983 */ /* 0x000ee80000300800 */
[----:B------:R-:W3:Y:S04]  /*47d00*/  LDL.LU R17, [R1+0x6d4] ;  /* 0x0006d40001117983 */ /* 0x000ee80000300800 */
[----:B------:R-:W4:Y:S04]  /*47d10*/  LDL.LU R18, [R1+0x6d8] ;  /* 0x0006d80001127983 */ /* 0x000f280000300800 */
[----:B------:R-:W4:Y:S04]  /*47d20*/  LDL.LU R19, [R1+0x6dc] ;  /* 0x0006dc0001137983 */ /* 0x000f280000300800 */
[----:B----4-:R0:W-:Y:S04]  /*47d30*/  STL.64 [R1+0x6378], R18 ;  /* 0x0063781201007387 */ /* 0x0101e80000100a00 */
[----:B---3--:R-:W-:Y:S01]  /*47d40*/  STL.64 [R1+0x6370], R16 ;  /* 0x0063701001007387 */ /* 0x008fe20000100a00 */
[----:B0-----:R-:W-:-:S02]  /*47d50*/  IMAD.MOV.U32 R19, RZ, RZ, R8 ;  /* 0x000000ffff137224 */ /* 0x001fc400078e0008 */
[----:B------:R-:W-:Y:S01]  /*47d60*/  IMAD.MOV.U32 R18, RZ, RZ, R9 ;  /* 0x000000ffff127224 */ /* 0x000fe200078e0009 */
[----:B------:R-:W3:Y:S04]  /*47d70*/  LDL.LU R8, [R1+0xfe0] ;  /* 0x000fe00001087983 */ /* 0x000ee80000300800 */
[----:B------:R-:W3:Y:S04]  /*47d80*/  LDL.LU R9, [R1+0xfe4] ;  /* 0x000fe40001097983 */ /* 0x000ee80000300800 */
[----:B------:R-:W4:Y:S04]  /*47d90*/  LDL.LU R10, [R1+0xfe8] ;  /* 0x000fe800010a7983 */ /* 0x000f280000300800 */
[----:B------:R-:W4:Y:S04]  /*47da0*/  LDL.LU R11, [R1+0xfec] ;  /* 0x000fec00010b7983 */ /* 0x000f280000300800 */
[----:B----4-:R0:W-:Y:S04]  /*47db0*/  STL.64 [R1+0x63b8], R10 ;  /* 0x0063b80a01007387 */ /* 0x0101e80000100a00 */
[----:B---3--:R-:W-:Y:S04]  /*47dc0*/  STL.64 [R1+0x63b0], R8 ;  /* 0x0063b00801007387 */ /* 0x008fe80000100a00 */
[----:B------:R-:W3:Y:S01]  /*47dd0*/  LDL.64 R26, [R1+0xe8] ;  /* 0x0000e800011a7983 */ /* 0x000ee20000100a00 */
[----:B--2---:R-:W-:-:S02]  /*47de0*/  IMAD.MOV.U32 R15, RZ, RZ, R24 ;  /* 0x000000ffff0f7224 */ /* 0x004fc400078e0018 */
[----:B------:R-:W-:Y:S01]  /*47df0*/  IMAD.MOV.U32 R14, RZ, RZ, R25 ;  /* 0x000000ffff0e7224 */ /* 0x000fe200078e0019 */
[----:B0-----:R-:W2:Y:S04]  /*47e00*/  LDL R10, [R1+0xf8] ;  /* 0x0000f800010a7983 */ /* 0x001ea80000100800 */
[----:B------:R-:W2:Y:S04]  /*47e10*/  LDL R11, [R1+0xfc] ;  /* 0x0000fc00010b7983 */ /* 0x000ea80000100800 */
[----:B---3--:R0:W-:Y:S04]  /*47e20*/  STL.64 [R1+0x63c0], R26 ;  /* 0x0063c01a01007387 */ /* 0x0081e80000100a00 */
[----:B------:R-:W2:Y:S04]  /*47e30*/  LDL.LU R24, [R1+0xff0] ;  /* 0x000ff00001187983 */ /* 0x000ea80000300800 */
[----:B------:R-:W2:Y:S04]  /*47e40*/  LDL.LU R25, [R1+0xff4] ;  /* 0x000ff40001197983 */ /* 0x000ea80000300800 */
[----:B0-----:R-:W2:Y:S04]  /*47e50*/  LDL.LU R26, [R1+0xff8] ;  /* 0x000ff800011a7983 */ /* 0x001ea80000300800 */
[----:B------:R-:W2:Y:S04]  /*47e60*/  LDL.LU R27, [R1+0xffc] ;  /* 0x000ffc00011b7983 */ /* 0x000ea80000300800 */
[----:B------:R0:W-:Y:S04]  /*47e70*/  STL.64 [R1+0x6398], R18 ;  /* 0x0063981201007387 */ /* 0x0001e80000100a00 */
[----:B------:R-:W3:Y:S04]  /*47e80*/  LDL.LU R16, [R1+0x850] ;  /* 0x0008500001107983 */ /* 0x000ee80000300800 */
[----:B------:R-:W3:Y:S04]  /*47e90*/  LDL.LU R17, [R1+0x854] ;  /* 0x0008540001117983 */ /* 0x000ee80000300800 */
[----:B0-----:R-:W3:Y:S04]  /*47ea0*/  LDL.LU R18, [R1+0x858] ;  /* 0x0008580001127983 */ /* 0x001ee80000300800 */
[----:B------:R-:W3:Y:S04]  /*47eb0*/  LDL.LU R19, [R1+0x85c] ;  /* 0x00085c0001137983 */ /* 0x000ee80000300800 */
[----:B------:R0:W-:Y:S04]  /*47ec0*/  STL.64 [R1+0x6368], R14 ;  /* 0x0063680e01007387 */ /* 0x0001e80000100a00 */
[----:B0-----:R-:W4:Y:S04]  /*47ed0*/  LDL.64 R14, [R1+0x18] ;  /* 0x00001800010e7983 */ /* 0x001f280000100a00 */
[----:B----4-:R0:W-:Y:S04]  /*47ee0*/  STL.64 [R1+0x6380], R14 ;  /* 0x0063800e01007387 */ /* 0x0101e80000100a00 */
[----:B------:R-:W4:Y:S04]  /*47ef0*/  LDL.LU R12, [R1+0x6e0] ;  /* 0x0006e000010c7983 */ /* 0x000f280000300800 */
[----:B------:R-:W4:Y:S04]  /*47f00*/  LDL.LU R13, [R1+0x6e4] ;  /* 0x0006e400010d7983 */ /* 0x000f280000300800 */
[----:B0-----:R-:W4:Y:S04]  /*47f10*/  LDL.LU R14, [R1+0x6e8] ;  /* 0x0006e800010e7983 */ /* 0x001f280000300800 */
[----:B------:R-:W4:Y:S04]  /*47f20*/  LDL.LU R15, [R1+0x6ec] ;  /* 0x0006ec00010f7983 */ /* 0x000f280000300800 */
[----:B------:R-:W-:Y:S04]  /*47f30*/  STL.64 [R1+0x6330], R6 ;  /* 0x0063300601007387 */ /* 0x000fe80000100a00 */
[----:B------:R0:W-:Y:S04]  /*47f40*/  STL.64 [R1+0x6328], R4 ;  /* 0x0063280401007387 */ /* 0x0001e80000100a00 */
[----:B0-----:R-:W3:Y:S04]  /*47f50*/  LDL.LU R4, [R1+0x6a0] ;  /* 0x0006a00001047983 */ /* 0x001ee80000300800 */
[----:B------:R-:W3:Y:S04]  /*47f60*/  LDL.LU R5, [R1+0x6a4] ;  /* 0x0006a40001057983 */ /* 0x000ee80000300800 */
[----:B------:R-:W3:Y:S04]  /*47f70*/  LDL.LU R6, [R1+0x6a8] ;  /* 0x0006a80001067983 */ /* 0x000ee80000300800 */
[----:B------:R-:W3:Y:S01]  /*47f80*/  LDL.LU R7, [R1+0x6ac] ;  /* 0x0006ac0001077983 */ /* 0x000ee20000300800 */
[C---:B--2---:R-:W-:Y:S03]  /*47f90*/  HMMA.16816.F32 R8, R20.reuse, R10, R24 ;  /* 0x0000000a1408723c */ /* 0x044fe60000001818 */
[----:B---3--:R-:W-:Y:S04]  /*47fa0*/  STL.64 [R1+0x6340], R6 ;  /* 0x0063400601007387 */ /* 0x008fe80000100a00 */
[----:B------:R0:W-:Y:S04]  /*47fb0*/  STL.64 [R1+0x6338], R4 ;  /* 0x0063380401007387 */ /* 0x0001e80000100a00 */
[----:B0-----:R-:W2:Y:S04]  /*47fc0*/  LDL.LU R4, [R1+0x6b0] ;  /* 0x0006b00001047983 */ /* 0x001ea80000300800 */
[----:B------:R-:W2:Y:S04]  /*47fd0*/  LDL.LU R5, [R1+0x6b4] ;  /* 0x0006b40001057983 */ /* 0x000ea80000300800 */
[----:B------:R-:W3:Y:S04]  /*47fe0*/  LDL.LU R6, [R1+0x6b8] ;  /* 0x0006b80001067983 */ /* 0x000ee80000300800 */
[----:B------:R-:W3:Y:S04]  /*47ff0*/  LDL.LU R7, [R1+0x6bc] ;  /* 0x0006bc0001077983 */ /* 0x000ee80000300800 */
[----:B---3--:R-:W-:Y:S04]  /*48000*/  STL.64 [R1+0x6360], R6 ;  /* 0x0063600601007387 */ /* 0x008fe80000100a00 */
[----:B--2---:R0:W-:Y:S04]  /*48010*/  STL.64 [R1+0x6358], R4 ;  /* 0x0063580401007387 */ /* 0x0041e80000100a00 */
[----:B0-----:R-:W2:Y:S04]  /*48020*/  LDL.LU R4, [R1+0x6c0] ;  /* 0x0006c00001047983 */ /* 0x001ea80000300800 */
[----:B------:R-:W2:Y:S04]  /*48030*/  LDL.LU R5, [R1+0x6c4] ;  /* 0x0006c40001057983 */ /* 0x000ea80000300800 */
[----:B------:R-:W2:Y:S04]  /*48040*/  LDL.LU R6, [R1+0x6c8] ;  /* 0x0006c80001067983 */ /* 0x000ea80000300800 */
[----:B------:R-:W2:Y:S04]  /*48050*/  LDL.LU R7, [R1+0x6cc] ;  /* 0x0006cc0001077983 */ /* 0x000ea80000300800 */
[----:B------:R-:W3:Y:S04]  /*48060*/  LDL.LU.64 R26, [R1+0x63c0] ;  /* 0x0063c000011a7983 */ /* 0x000ee80000300a00 */
[----:B------:R-:W-:Y:S04]  /*48070*/  STL.64 [R1+0x1050], R8 ;  /* 0x0010500801007387 */ /* 0x000fe80000100a00 */
[----:B------:R0:W-:Y:S04]  /*48080*/  STL.64 [R1+0x1058], R10 ;  /* 0x0010580a01007387 */ /* 0x0001e80000100a00 */
[----:B0-----:R-:W3:Y:S04]  /*48090*/  LDL.LU.64 R10, [R1+0x63b8] ;  /* 0x0063b800010a7983 */ /* 0x001ee80000300a00 */
[----:B------:R-:W3:Y:S02]  /*480a0*/  LDL.LU.64 R8, [R1+0x63b0] ;  /* 0x0063b00001087983 */ /* 0x000ee40000300a00 */
[----:B---3--:R-:W-:-:S15]  /*480b0*/  HMMA.16816.F32 R8, R20, R26, R8 ;  /* 0x0000001a1408723c */ /* 0x008fde0000001808 */
[----:B------:R-:W-:-:S04]  /*480c0*/  NOP ;  /* 0x0000000000007918 */ /* 0x000fc80000000000 */
[----:B------:R0:W-:Y:S04]  /*480d0*/  STL.64 [R1+0x1040], R8 ;  /* 0x0010400801007387 */ /* 0x0001e80000100a00 */
[----:B------:R1:W-:Y:S01]  /*480e0*/  STL.64 [R1+0x1048], R10 ;  /* 0x0010480a01007387 */ /* 0x0003e20000100a00 */
[----:B0-----:R-:W-:-:S03]  /*480f0*/  IMAD.MOV.U32 R9, RZ, RZ, R26 ;  /* 0x000000ffff097224 */ /* 0x001fc600078e001a */
[----:B-1----:R-:W3:Y:S01]  /*48100*/  LDL.LU.64 R10, [R1+0x63a8] ;  /* 0x0063a800010a7983 */ /* 0x002ee20000300a00 */
[----:B------:R-:W-:-:S03]  /*48110*/  IMAD.MOV.U32 R8, RZ, RZ, R27 ;  /* 0x000000ffff087224 */ /* 0x000fc600078e001b */
[----:B------:R-:W2:Y:S02]  /*48120*/  LDL.LU.64 R26, [R1+0x63a0] ;  /* 0x0063a000011a7983 */ /* 0x000ea40000300a00 */
[----:B--2---:R-:W-:Y:S02]  /*48130*/  HMMA.16816.F32 R20, R20, R26, R16 ;  /* 0x0000001a1414723c */ /* 0x004fe40000001810 */
[----:B------:R-:W4:Y:S04]  /*48140*/  LDL.LU.64 R18, [R1+0x6398] ;  /* 0x0063980001127983 */ /* 0x000f280000300a00 */
[----:B------:R-:W4:Y:S04]  /*48150*/  LDL.LU.64 R26, [R1+0x6390] ;  /* 0x00639000011a7983 */ /* 0x000f280000300a00 */
[----:B------:R-:W4:Y:S09]  /*48160*/  LDL.LU.64 R24, [R1+0x6388] ;  /* 0x0063880001187983 */ /* 0x000f320000300a00 */
[----:B------:R0:W-:Y:S04]  /*48170*/  STL.64 [R1+0x8b0], R20 ;  /* 0x0008b01401007387 */ /* 0x0001e80000100a00 */
[----:B------:R1:W-:Y:S04]  /*48180*/  STL.64 [R1+0x8b8], R22 ;  /* 0x0008b81601007387 */ /* 0x0003e80000100a00 */
[----:B0-----:R-:W2:Y:S04]  /*48190*/  LDL.LU R20, [R1+0x690] ;  /* 0x0006900001147983 */ /* 0x001ea80000300800 */
[----:B------:R-:W2:Y:S04]  /*481a0*/  LDL.LU R21, [R1+0x694] ;  /* 0x0006940001157983 */ /* 0x000ea80000300800 */
[----:B-1----:R-:W2:Y:S04]  /*481b0*/  LDL.LU R22, [R1+0x698] ;  /* 0x0006980001167983 */ /* 0x002ea80000300800 */
[----:B------:R-:W2:Y:S01]  /*481c0*/  LDL.LU R23, [R1+0x69c] ;  /* 0x00069c0001177983 */ /* 0x000ea20000300800 */
[----:B----4-:R-:W-:Y:S03]  /*481d0*/  HMMA.16816.F32 R16, R24, R18, R12 ;  /* 0x000000121810723c */ /* 0x010fe6000000180c */
[----:B------:R-:W4:-:S15]  /*481e0*/  LDL.LU.64 R14, [R1+0x6380] ;  /* 0x00638000010e7983 */ /* 0x000f1e0000300a00 */
[----:B------:R-:W-:Y:S01]  /*481f0*/  NOP ;  /* 0x0000000000007918 */ /* 0x000fe20000000000 */
[----:B------:R-:W-:Y:S04]  /*48200*/  STL.64 [R1+0x8a0], R16 ;  /* 0x0008a01001007387 */ /* 0x000fe80000100a00 */
[----:B------:R0:W-:Y:S04]  /*48210*/  STL.64 [R1+0x8a8], R18 ;  /* 0x0008a81201007387 */ /* 0x0001e80000100a00 */
[----:B0-----:R-:W4:Y:S04]  /*48220*/  LDL.LU.64 R18, [R1+0x6378] ;  /* 0x0063780001127983 */ /* 0x001f280000300a00 */
[----:B------:R-:W4:Y:S02]  /*48230*/  LDL.LU.64 R16, [R1+0x6370] ;  /* 0x0063700001107983 */ /* 0x000f240000300a00 */
[----:B----4-:R-:W-:-:S15]  /*48240*/  HMMA.16816.F32 R16, R24, R14, R16 ;  /* 0x0000000e1810723c */ /* 0x010fde0000001810 */
[----:B------:R-:W-:-:S04]  /*48250*/  NOP ;  /* 0x0000000000007918 */ /* 0x000fc80000000000 */
[----:B------:R0:W-:Y:S04]  /*48260*/  STL.64 [R1+0x890], R16 ;  /* 0x0008901001007387 */ /* 0x0001e80000100a00 */
[----:B------:R-:W-:Y:S01]  /*48270*/  STL.64 [R1+0x898], R18 ;  /* 0x0008981201007387 */ /* 0x000fe20000100a00 */
[----:B0-----:R-:W-:Y:S02]  /*48280*/  IMAD.MOV.U32 R17, RZ, RZ, R14 ;  /* 0x000000ffff117224 */ /* 0x001fe400078e000e */
[----:B------:R-:W-:Y:S02]  /*48290*/  IMAD.MOV.U32 R16, RZ, RZ, R15 ;  /* 0x000000ffff107224 */ /* 0x000fe400078e000f */
[----:B------:R-:W4:Y:S02]  /*482a0*/  LDL.LU.64 R14, [R1+0x6368] ;  /* 0x00636800010e7983 */ /* 0x000f240000300a00 */
[----:B----4-:R-:W-:Y:S02]  /*482b0*/  HMMA.16816.F32 R12, R24, R14, R4 ;  /* 0x0000000e180c723c */ /* 0x010fe40000001804 */
[----:B------:R-:W4:Y:S04]  /*482c0*/  LDL.LU.64 R6, [R1+0x6360] ;  /* 0x0063600001067983 */ /* 0x000f280000300a00 */
[----:B------:R-:W4:-:S13]  /*482d0*/  LDL.LU.64 R4, [R1+0x6358] ;  /* 0x0063580001047983 */ /* 0x000f1a0000300a00 */
[----:B------:R-:W-:Y:S04]  /*482e0*/  STL.64 [R1+0x880], R12 ;  /* 0x0008800c01007387 */ /* 0x000fe80000100a00 */
[----:B------:R0:W-:Y:S04]  /*482f0*/  STL.64 [R1+0x888], R14 ;  /* 0x0008880e01007387 */ /* 0x0001e80000100a00 */
[----:B0-----:R-:W4:Y:S04]  /*48300*/  LDL.LU.64 R14, [R1+0x6350] ;  /* 0x00635000010e7983 */ /* 0x001f280000300a00 */
[----:B------:R-:W2:Y:S01]  /*48310*/  LDL.LU.64 R12, [R1+0x6348] ;  /* 0x00634800010c7983 */ /* 0x000ea20000300a00 */
[----:B----4-:R-:W-:-:S15]  /*48320*/  HMMA.16816.F32 R4, R24, R14, R4 ;  /* 0x0000000e1804723c */ /* 0x010fde0000001804 */
[----:B------:R-:W-:-:S04]  /*48330*/  NOP ;  /* 0x0000000000007918 */ /* 0x000fc80000000000 */
[----:B------:R-:W-:Y:S04]  /*48340*/  STL.64 [R1+0x870], R4 ;  /* 0x0008700401007387 */ /* 0x000fe80000100a00 */
[----:B------:R0:W-:Y:S04]  /*48350*/  STL.64 [R1+0x878], R6 ;  /* 0x0008780601007387 */ /* 0x0001e80000100a00 */
[----:B0-----:R-:W3:Y:S04]  /*48360*/  LDL.LU.64 R6, [R1+0x6340] ;  /* 0x0063400001067983 */ /* 0x001ee80000300a00 */
[----:B------:R-:W3:Y:S04]  /*48370*/  LDL.LU.64 R4, [R1+0x6338] ;  /* 0x0063380001047983 */ /* 0x000ee80000300a00 */
[----:B------:R-:W-:Y:S01]  /*48380*/  STL.64 [R1+0x61f8], R14 ;  /* 0x0061f80e01007387 */ /* 0x000fe20000100a00 */
[----:B---3--:R-:W-:-:S15]  /*48390*/  HMMA.16816.F32 R4, R24, R10, R4 ;  /* 0x0000000a1804723c */ /* 0x008fde0000001804 */
[----:B------:R-:W-:-:S04]  /*483a0*/  NOP ;  /* 0x0000000000007918 */ /* 0x000fc80000000000 */
[----:B------:R-:W-:Y:S04]  /*483b0*/  STL.64 [R1+0x860], R4 ;  /* 0x0008600401007387 */ /* 0x000fe80000100a00 */
[----:B------:R0:W-:Y:S04]  /*483c0*/  STL.64 [R1+0x868], R6 ;  /* 0x0008680601007387 */ /* 0x0001e80000100a00 */
[----:B0-----:R-:W2:Y:S04]  /*483d0*/  LDL.LU.64 R6, [R1+0x6330] ;  /* 0x0063300001067983 */ /* 0x001ea80000300a00 */
[----:B------:R-:W3:Y:S04]  /*483e0*/  LDL.LU.64 R4, [R1+0x6328] ;  /* 0x0063280001047983 */ /* 0x000ee80000300a00 */
[----:B------:R0:W-:Y:S02]  /*483f0*/  STL.64 [R1+0x6200], R10 ;  /* 0x0062000a01007387 */ /* 0x0001e40000100a00 */
[----:B0-----:R-:W-:-:S02]  /*48400*/  IMAD.MOV.U32 R11, RZ, RZ, R16 ;  /* 0x000000ffff0b7224 */ /* 0x001fc400078e0010 */
[----:B------:R-:W-:Y:S01]  /*48410*/  IMAD.MOV.U32 R10, RZ, RZ, R17 ;  /* 0x000000ffff0a7224 */ /* 0x000fe200078e0011 */
[----:B--2---:R-:W-:Y:S01]  /*48420*/  HMMA.16816.F32 R20, R24, R6, R20 ;  /* 0x000000061814723c */ /* 0x004fe20000001814 */
[----:B------:R-:W-:-:S15]  /*48430*/  STL.64 [R1+0x6208], R6 ;  /* 0x0062080601007387 */ /* 0x000fde0000100a00 */
[----:B------:R-:W-:-:S03]  /*48440*/  NOP ;  /* 0x0000000000007918 */ /* 0x000fc60000000000 */
[----:B------:R-:W-:Y:S04]  /*48450*/  STL.64 [R1+0x850], R20 ;  /* 0x0008501401007387 */ /* 0x000fe80000100a00 */
[----:B------:R-:W-:Y:S04]  /*48460*/  STL.64 [R1+0x858], R22 ;  /* 0x0008581601007387 */ /* 0x000fe80000100a00 */
[----:B------:R-:W2:Y:S04]  /*48470*/  LDL.LU R16, [R1+0x680] ;  /* 0x0006800001107983 */ /* 0x000ea80000300800 */
[----:B------:R-:W2:Y:S04]  /*48480*/  LDL.LU R17, [R1+0x684] ;  /* 0x0006840001117983 */ /* 0x000ea80000300800 */
[----:B------:R-:W4:Y:S04]  /*48490*/  LDL.LU R18, [R1+0x688] ;  /* 0x0006880001127983 */ /* 0x000f280000300800 */
[----:B------:R-:W4:Y:S04]  /*484a0*/  LDL.LU R19, [R1+0x68c] ;  /* 0x00068c0001137983 */ /* 0x000f280000300800 */
[----:B----4-:R0:W-:Y:S04]  /*484b0*/  STL.64 [R1+0x6240], R18 ;  /* 0x0062401201007387 */ /* 0x0101e80000100a00 */
[----:B--2---:R-:W-:Y:S01]  /*484c0*/  STL.64 [R1+0x6238], R16 ;  /* 0x0062381001007387 */ /* 0x004fe20000100a00 */
[----:B0-----:R-:W-:-:S02]  /*484d0*/  IMAD.MOV.U32 R18, RZ, RZ, R9 ;  /* 0x000000ffff127224 */ /* 0x001fc400078e0009 */
[----:B------:R-:W-:-:S05]  /*484e0*/  IMAD.MOV.U32 R19, RZ, RZ, R8 ;  /* 0x000000ffff137224 */ /* 0x000fca00078e0008 */
[----:B------:R0:W-:Y:S04]  /*484f0*/  STL.64 [R1+0x6250], R18 ;  /* 0x0062501201007387 */ /* 0x0001e80000100a00 */
[----:B0-----:R-:W2:Y:S04]  /*48500*/  LDL.64 R18, [R1+0xf8] ;  /* 0x0000f80001127983 */ /* 0x001ea80000100a00 */
[----:B--2---:R-:W-:Y:S04]  /*48510*/  STL.64 [R1+0x6268], R18 ;  /* 0x0062681201007387 */ /* 0x004fe80000100a00 */
[----:B------:R0:W-:Y:S04]  /*48520*/  STL.64 [R1+0x6210], R10 ;  /* 0x0062100a01007387 */ /* 0x0001e80000100a00 */
[----:B0-----:R-:W2:Y:S01]  /*48530*/  LDL.64 R10, [R1+0x28] ;  /* 0x00002800010a7983 */ /* 0x001ea20000100a00 */
[----:B------:R-:W-:-:S02]  /*48540*/  IMAD.MOV.U32 R18, RZ, RZ, R13 ;  /* 0x000000ffff127224 */ /* 0x000fc400078e000d */
[----:B---3--:R-:W-:Y:S01]  /*48550*/  IMAD.MOV.U32 R19, RZ, RZ, R4 ;  /* 0x000000ffff137224 */ /* 0x008fe200078e0004 */
[----:B--2---:R0:W-:Y:S04]  /*48560*/  STL.64 [R1+0x6248], R10 ;  /* 0x0062480a01007387 */ /* 0x0041e80000100a00 */
[----:B------:R-:W2:Y:S04]  /*48570*/  LDL.LU R8, [R1+0xdb0] ;  /* 0x000db00001087983 */ /* 0x000ea80000300800 */
[----:B------:R-:W2:Y:S04]  /*48580*/  LDL.LU R9, [R1+0xdb4] ;  /* 0x000db40001097983 */ /* 0x000ea80000300800 */
[----:B0-----:R-:W3:Y:S04]  /*48590*/  LDL.LU R10, [R1+0xdb8] ;  /* 0x000db800010a7983 */ /* 0x001ee80000300800 */
[----:B------:R-:W3:Y:S04]  /*485a0*/  LDL.LU R11, [R1+0xdbc] ;  /* 0x000dbc00010b7983 */ /* 0x000ee80000300800 */
[----:B------:R-:W4:Y:S04]  /*485b0*/  LDL.LU R13, [R1+0x6324] ;  /* 0x00632400010d7983 */ /* 0x000f280000300800 */
[----:B------:R-:W4:Y:S04]  /*485c0*/  LDL.LU R4, [R1+0x6320] ;  /* 0x0063200001047983 */ /* 0x000f280000300800 */
[----:B------:R-:W-:Y:S04]  /*485d0*/  STL.64 [R1+0x6280], R18 ;  /* 0x0062801201007387 */ /* 0x000fe80000100a00 */
[----:B---3--:R-:W-:Y:S04]  /*485e0*/  STL.64 [R1+0x6260], R10 ;  /* 0x0062600a01007387 */ /* 0x008fe80000100a00 */
[----:B--2---:R0:W-:Y:S04]  /*485f0*/  STL.64 [R1+0x6258], R8 ;  /* 0x0062580801007387 */ /* 0x0041e80000100a00 */
[----:B0-----:R-:W2:Y:S04]  /*48600*/  LDL.LU R8, [R1+0xdc0] ;  /* 0x000dc00001087983 */ /* 0x001ea80000300800 */
[----:B------:R-:W2:Y:S04]  /*48610*/  LDL.LU R9, [R1+0xdc4] ;  /* 0x000dc40001097983 */ /* 0x000ea80000300800 */
[----:B------:R-:W3:Y:S04]  /*48620*/  LDL.LU R10, [R1+0xdc8] ;  /* 0x000dc800010a7983 */ /* 0x000ee80000300800 */
[----:B------:R-:W3:Y:S01]  /*48630*/  LDL.LU R11, [R1+0xdcc] ;  /* 0x000dcc00010b7983 */ /* 0x000ee20000300800 */
[----:B------:R-:W-:-:S02]  /*48640*/  IMAD.MOV.U32 R18, RZ, RZ, R5 ;  /* 0x000000ffff127224 */ /* 0x000fc400078e0005 */
[----:B------:R-:W-:Y:S01]  /*48650*/  IMAD.MOV.U32 R19, RZ, RZ, R0 ;  /* 0x000000ffff137224 */ /* 0x000fe200078e0000 */
[----:B------:R-:W2:Y:S04]  /*48660*/  LDL.LU R5, [R1+0x631c] ;  /* 0x00631c0001057983 */ /* 0x000ea80000300800 */
[----:B------:R-:W4:Y:S04]  /*48670*/  LDL.LU R0, [R1+0x6318] ;  /* 0x0063180001007983 */ /* 0x000f280000300800 */
[----:B------:R0:W-:Y:S02]  /*48680*/  STL.64 [R1+0x6298], R18 ;  /* 0x0062981201007387 */ /* 0x0001e40000100a00 */
[----:B0-----:R-:W-:-:S02]  /*48690*/  IMAD.MOV.U32 R18, RZ, RZ, R2 ;  /* 0x000000ffff127224 */ /* 0x001fc400078e0002 */
[----:B------:R-:W-:Y:S01]  /*486a0*/  IMAD.MOV.U32 R19, RZ, RZ, R3 ;  /* 0x000000ffff137224 */ /* 0x000fe200078e0003 */
        /* <DEDUP_REMOVED lines=11> */
[----:B----4-:R-:W0:Y:S04]  /*48760*/  LDSM.16.MT88.4 R20, [R3+UR5+0x2180] ;  /* 0x002180050314783b */ /* 0x010e280008004200 */
[----:B------:R-:W-:Y:S04]  /*48770*/  STL.64 [R1+0x62c8], R18 ;  /* 0x0062c81201007387 */ /* 0x000fe80000100a00 */
[----:B---3--:R-:W-:Y:S04]  /*48780*/  STL.64 [R1+0x6290], R10 ;  /* 0x0062900a01007387 */ /* 0x008fe80000100a00 */
[----:B--2---:R1:W-:Y:S04]  /*48790*/  STL.64 [R1+0x6288], R8 ;  /* 0x0062880801007387 */ /* 0x0043e80000100a00 */
[----:B-1----:R-:W2:Y:S04]  /*487a0*/  LDL.LU R8, [R1+0xde0] ;  /* 0x000de00001087983 */ /* 0x002ea80000300800 */
[----:B------:R-:W2:Y:S04]  /*487b0*/  LDL.LU R9, [R1+0xde4] ;  /* 0x000de40001097983 */ /* 0x000ea80000300800 */
[----:B------:R-:W3:Y:S04]  /*487c0*/  LDL.LU R10, [R1+0xde8] ;  /* 0x000de800010a7983 */ /* 0x000ee80000300800 */
[----:B------:R-:W3:Y:S01]  /*487d0*/  LDL.LU R11, [R1+0xdec] ;  /* 0x000dec00010b7983 */ /* 0x000ee20000300800 */
[----:B------:R-:W-:-:S02]  /*487e0*/  IMAD.MOV.U32 R18, RZ, RZ, R13 ;  /* 0x000000ffff127224 */ /* 0x000fc400078e000d */
[----:B------:R-:W-:-:S05]  /*487f0*/  IMAD.MOV.U32 R19, RZ, RZ, R12 ;  /* 0x000000ffff137224 */ /* 0x000fca00078e000c */
        /* <DEDUP_REMOVED lines=15> */
[----:B------:R-:W3:Y:S04]  /*488f0*/  LDL.LU R11, [R1+0xe0c] ;  /* 0x000e0c00010b7983 */ /* 0x000ee80000300800 */
        /* <DEDUP_REMOVED lines=11> */
[----:B------:R-:W3:Y:S01]  /*489b0*/  LDL.LU R11, [R1+0xe2c] ;  /* 0x000e2c00010b7983 */ /* 0x000ee20000300800 */
[----:B------:R-:W-:-:S03]  /*489c0*/  IMAD.MOV.U32 R18, RZ, RZ, R2 ;  /* 0x000000ffff127224 */ /* 0x000fc600078e0002 */
[----:B---3--:R-:W-:Y:S04]  /*489d0*/  STL.64 [R1+0x6308], R10 ;  /* 0x0063080a01007387 */ /* 0x008fe80000100a00 */
[----:B--2---:R1:W-:Y:S04]  /*489e0*/  STL.64 [R1+0x6300], R8 ;  /* 0x0063000801007387 */ /* 0x0043e80000100a00 */
[----:B-1----:R-:W2:Y:S04]  /*489f0*/  LDL.LU R8, [R1+0xe30] ;  /* 0x000e300001087983 */ /* 0x002ea80000300800 */
[----:B------:R-:W2:Y:S04]  /*48a00*/  LDL.LU R9, [R1+0xe34] ;  /* 0x000e340001097983 */ /* 0x000ea80000300800 */
[----:B------:R-:W2:Y:S04]  /*48a10*/  LDL.LU R10, [R1+0xe38] ;  /* 0x000e3800010a7983 */ /* 0x000ea80000300800 */
[----:B------:R-:W2:Y:S04]  /*48a20*/  LDL.LU R11, [R1+0xe3c] ;  /* 0x000e3c00010b7983 */ /* 0x000ea80000300800 */
[----:B------:R-:W3:Y:S04]  /*48a30*/  LDL.LU R4, [R1+0x560] ;  /* 0x0005600001047983 */ /* 0x000ee80000300800 */
[----:B------:R-:W3:Y:S04]  /*48a40*/  LDL.LU R5, [R1+0x564] ;  /* 0x0005640001057983 */ /* 0x000ee80000300800 */
[----:B------:R-:W4:Y:S04]  /*48a50*/  LDL.LU R6, [R1+0x568] ;  /* 0x0005680001067983 */ /* 0x000f280000300800 */
[----:B------:R-:W4:Y:S01]  /*48a60*/  LDL.LU R7, [R1+0x56c] ;  /* 0x00056c0001077983 */ /* 0x000f220000300800 */
[----:B------:R-:W-:-:S07]  /*48a70*/  IMAD.MOV.U32 R19, RZ, RZ, R0 ;  /* 0x000000ffff137224 */ /* 0x000fce00078e0000 */
[C---:B--2---:R-:W-:Y:S01]  /*48a80*/  HMMA.16816.F32 R16, R24.reuse, R18, R8 ;  /* 0x000000121810723c */ /* 0x044fe20000001808 */
[----:B----4-:R-:W-:Y:S04]  /*48a90*/  STL.64 [R1+0x6220], R6 ;  /* 0x0062200601007387 */ /* 0x010fe80000100a00 */
[----:B---3--:R1:W-:Y:S04]  /*48aa0*/  STL.64 [R1+0x6218], R4 ;  /* 0x0062180401007387 */ /* 0x0083e80000100a00 */
[----:B-1----:R-:W2:Y:S04]  /*48ab0*/  LDL.LU R4, [R1+0x570] ;  /* 0x0005700001047983 */ /* 0x002ea80000300800 */
[----:B------:R-:W2:Y:S04]  /*48ac0*/  LDL.LU R5, [R1+0x574] ;  /* 0x0005740001057983 */ /* 0x000ea80000300800 */
[----:B------:R-:W2:Y:S04]  /*48ad0*/  LDL.LU R6, [R1+0x578] ;  /* 0x0005780001067983 */ /* 0x000ea80000300800 */
[----:B------:R-:W2:Y:S04]  /*48ae0*/  LDL.LU R7, [R1+0x57c] ;  /* 0x00057c0001077983 */ /* 0x000ea80000300800 */
[----:B------:R-:W3:Y:S04]  /*48af0*/  LDL.LU R12, [R1+0x550] ;  /* 0x00055000010c7983 */ /* 0x000ee80000300800 */
[----:B------:R-:W3:Y:S04]  /*48b00*/  LDL.LU R13, [R1+0x554] ;  /* 0x00055400010d7983 */ /* 0x000ee80000300800 */
[----:B------:R-:W3:Y:S04]  /*48b10*/  LDL.LU R14, [R1+0x558] ;  /* 0x00055800010e7983 */ /* 0x000ee80000300800 */
[----:B------:R-:W3:Y:S04]  /*48b20*/  LDL.LU R15, [R1+0x55c] ;  /* 0x00055c00010f7983 */ /* 0x000ee80000300800 */
[----:B0-----:R0:W-:Y:S04]  /*48b30*/  STL.64 [R1+0x6148], R22 ;  /* 0x0061481601007387 */ /* 0x0011e80000100a00 */
[----:B------:R-:W-:Y:S04]  /*48b40*/  STL.64 [R1+0x6140], R20 ;  /* 0x0061401401007387 */ /* 0x000fe80000100a00 */
[----:B0-----:R-:W4:Y:S04]  /*48b50*/  LDL.64 R22, [R1+0xd8] ;  /* 0x0000d80001167983 */ /* 0x001f280000100a00 */
[----:B------:R-:W-:Y:S04]  /*48b60*/  STL [R1+0x5348], R3 ;  /* 0x0053480301007387 */ /* 0x000fe80000100800 */
[----:B------:R-:W2:Y:S04]  /*48b70*/  LDL.LU.64 R10, [R1+0x6308] ;  /* 0x00630800010a7983 */ /* 0x000ea80000300a00 */
[----:B------:R-:W2:Y:S04]  /*48b80*/  LDL.LU.64 R8, [R1+0x6300] ;  /* 0x0063000001087983 */ /* 0x000ea80000300a00 */
[----:B------:R-:W-:Y:S04]  /*48b90*/  STL.64 [R1+0x1030], R16 ;  /* 0x0010301001007387 */ /* 0x000fe80000100a00 */
[----:B------:R0:W-:Y:S04]  /*48ba0*/  STL.64 [R1+0x1038], R18 ;  /* 0x0010381201007387 */ /* 0x0001e80000100a00 */
[----:B0-----:R-:W2:Y:S02]  /*48bb0*/  LDL.LU.64 R18, [R1+0x62f8] ;  /* 0x0062f80001127983 */ /* 0x001ea40000300a00 */
[----:B--2---:R-:W-:Y:S02]  /*48bc0*/  HMMA.16816.F32 R16, R24, R18, R8 ;  /* 0x000000121810723c */ /* 0x004fe40000001808 */
[----:B------:R-:W2:Y:S04]  /*48bd0*/  LDL.LU.64 R10, [R1+0x62f0] ;  /* 0x0062f000010a7983 */ /* 0x000ea80000300a00 */
[----:B------:R-:W2:-:S13]  /*48be0*/  LDL.LU.64 R8, [R1+0x62e8] ;  /* 0x0062e80001087983 */ /* 0x000e9a0000300a00 */
        /* <DEDUP_REMOVED lines=43> */
[----:B------:R-:W2:-:S15]  /*48ea0*/  LDL.LU.64 R10, [R1+0x6248] ;  /* 0x00624800010a7983 */ /* 0x000e9e0000300a00 */
[----:B------:R-:W-:Y:S02]  /*48eb0*/  NOP ;  /* 0x0000000000007918 */ /* 0x000fe40000000000 */
[----:B------:R-:W-:Y:S04]  /*48ec0*/  STL.64 [R1+0xe10], R16 ;  /* 0x000e101001007387 */ /* 0x000fe80000100a00 */
[----:B------:R0:W-:Y:S04]  /*48ed0*/  STL.64 [R1+0xe18], R18 ;  /* 0x000e181201007387 */ /* 0x0001e80000100a00 */
[----:B0-----:R-:W4:Y:S04]  /*48ee0*/  LDL.LU.64 R18, [R1+0x6240] ;  /* 0x0062400001127983 */ /* 0x001f280000300a00 */
[----:B------:R-:W4:Y:S02]  /*48ef0*/  LDL.LU.64 R16, [R1+0x6238] ;  /* 0x0062380001107983 */ /* 0x000f240000300a00 */
[----:B----4-:R-:W-:Y:S02]  /*48f00*/  HMMA.16816.F32 R24, R24, R22, R16 ;  /* 0x000000161818723c */ /* 0x010fe40000001810 */
[----:B------:R-:W4:Y:S04]  /*48f10*/  LDL.LU.64 R18, [R1+0x6230] ;  /* 0x0062300001127983 */ /* 0x000f280000300a00 */
[----:B------:R-:W4:Y:S01]  /*48f20*/  LDL.LU.64 R16, [R1+0x6228] ;  /* 0x0062280001107983 */ /* 0x000f220000300a00 */
[----:B--2---:R-:W-:-:S02]  /*48f30*/  IMAD.MOV.U32 R2, RZ, RZ, R10 ;  /* 0x000000ffff027224 */ /* 0x004fc400078e000a */
[----:B------:R-:W-:-:S10]  /*48f40*/  IMAD.MOV.U32 R0, RZ, RZ, R11 ;  /* 0x000000ffff007224 */ /* 0x000fd400078e000b */
[----:B------:R0:W-:Y:S04]  /*48f50*/  STL.64 [R1+0x6e0], R24 ;  /* 0x0006e01801007387 */ /* 0x0001e80000100a00 */
[----:B------:R1:W-:Y:S04]  /*48f60*/  STL.64 [R1+0x6e8], R26 ;  /* 0x0006e81a01007387 */ /* 0x0003e80000100a00 */
[----:B0-----:R-:W2:Y:S04]  /*48f70*/  LDL.LU R24, [R1+0x540] ;  /* 0x0005400001187983 */ /* 0x001ea80000300800 */
[----:B------:R-:W2:Y:S04]  /*48f80*/  LDL.LU R25, [R1+0x544] ;  /* 0x0005440001197983 */ /* 0x000ea80000300800 */
[----:B-1----:R-:W2:Y:S04]  /*48f90*/  LDL.LU R26, [R1+0x548] ;  /* 0x00054800011a7983 */ /* 0x002ea80000300800 */
[----:B------:R-:W2:Y:S04]  /*48fa0*/  LDL.LU R27, [R1+0x54c] ;  /* 0x00054c00011b7983 */ /* 0x000ea80000300800 */
[----:B------:R0:W-:Y:S04]  /*48fb0*/  STL.64 [R1+0x6150], R22 ;  /* 0x0061501601007387 */ /* 0x0001e80000100a00 */
[----:B------:R-:W-:Y:S04]  /*48fc0*/  STL.64 [R1+0x6190], R20 ;  /* 0x0061901401007387 */ /* 0x000fe80000100a00 */
[----:B0-----:R-:W3:Y:S01]  /*48fd0*/  LDL.64 R22, [R1+0x8] ;  /* 0x0000080001167983 */ /* 0x001ee20000100a00 */
[----:B----4-:R-:W-:-:S15]  /*48fe0*/  HMMA.16816.F32 R4, R16, R10, R4 ;  /* 0x0000000a1004723c */ /* 0x010fde0000001804 */
[----:B------:R-:W-:-:S04]  /*48ff0*/  NOP ;  /* 0x0000000000007918 */ /* 0x000fc80000000000 */
[----:B------:R-:W-:Y:S04]  /*49000*/  STL.64 [R1+0x570], R4 ;  /* 0x0005700401007387 */ /* 0x000fe80000100a00 */
[----:B------:R0:W-:Y:S04]  /*49010*/  STL.64 [R1+0x578], R6 ;  /* 0x0005780601007387 */ /* 0x0001e80000100a00 */
[----:B0-----:R-:W4:Y:S04]  /*49020*/  LDL.LU.64 R6, [R1+0x6220] ;  /* 0x0062200001067983 */ /* 0x001f280000300a00 */
[----:B------:R-:W4:Y:S04]  /*49030*/  LDL.LU.64 R4, [R1+0x6218] ;  /* 0x0062180001047983 */ /* 0x000f280000300a00 */
[----:B------:R-:W4:Y:S01]  /*49040*/  LDL.LU.64 R10, [R1+0x6210] ;  /* 0x00621000010a7983 */ /* 0x000f220000300a00 */
[C---:B---3--:R-:W-:Y:S08]  /*49050*/  HMMA.16816.F32 R12, R16.reuse, R22, R12 ;  /* 0x00000016100c723c */ /* 0x048ff0000000180c */
[----:B----4-:R-:W-:Y:S01]  /*49060*/  HMMA.16816.F32 R8, R16, R10, R4 ;  /* 0x0000000a1008723c */ /* 0x010fe20000001804 */
[----:B------:R-:W3:Y:S01]  /*49070*/  LDL.LU.64 R6, [R1+0x6208] ;  /* 0x0062080001067983 */ /* 0x000ee20000300a00 */
[----:B------:R-:W-:-:S02]  /*49080*/  IMAD.MOV.U32 R5, RZ, RZ, R22 ;  /* 0x000000ffff057224 */ /* 0x000fc400078e0016 */
[----:B------:R-:W-:-:S15]  /*49090*/  IMAD.MOV.U32 R4, RZ, RZ, R23 ;  /* 0x000000ffff047224 */ /* 0x000fde00078e0017 */
[----:B------:R-:W-:Y:S04]  /*490a0*/  STL.64 [R1+0x560], R8 ;  /* 0x0005600801007387 */ /* 0x000fe80000100a00 */
[----:B------:R0:W-:Y:S04]  /*490b0*/  STL.64 [R1+0x568], R10 ;  /* 0x0005680a01007387 */ /* 0x0001e80000100a00 */
[----:B0-----:R-:W4:Y:S04]  /*490c0*/  LDL.LU.64 R10, [R1+0x6200] ;  /* 0x00620000010a7983 */ /* 0x001f280000300a00 */
[----:B------:R-:W-:Y:S04]  /*490d0*/  STL.64 [R1+0x550], R12 ;  /* 0x0005500c01007387 */ /* 0x000fe80000100a00 */
[----:B------:R0:W-:Y:S04]  /*490e0*/  STL.64 [R1+0x558], R14 ;  /* 0x0005580e01007387 */ /* 0x0001e80000100a00 */
[----:B0-----:R-:W2:Y:S04]  /*490f0*/  LDL.LU.64 R14, [R1+0x61f8] ;  /* 0x0061f800010e7983 */ /* 0x001ea80000300a00 */
[----:B------:R-:W2:Y:S04]  /*49100*/  LDL.64 R22, [R1+0x128] ;  /* 0x0001280001167983 */ /* 0x000ea80000100a00 */
[----:B--2---:R0:W-:Y:S04]  /*49110*/  STL.64 [R1+0x61a0], R22 ;  /* 0x0061a01601007387 */ /* 0x0041e80000100a00 */
[----:B0-----:R-:W2:Y:S04]  /*49120*/  LDL.64 R22, [R1+0x138] ;  /* 0x0001380001167983 */ /* 0x001ea80000100a00 */
[----:B--2---:R0:W-:Y:S04]  /*49130*/  STL.64 [R1+0x61b8], R22 ;  /* 0x0061b81601007387 */ /* 0x0041e80000100a00 */
[----:B0-----:R-:W2:Y:S04]  /*49140*/  LDL.64 R22, [R1+0x148] ;  /* 0x0001480001167983 */ /* 0x001ea80000100a00 */
[----:B--2---:R0:W-:Y:S02]  /*49150*/  STL.64 [R1+0x61d0], R22 ;  /* 0x0061d01601007387 */ /* 0x0041e40000100a00 */
[----:B0-----:R-:W-:Y:S02]  /*49160*/  HMMA.16816.F32 R20, R16, R14, R24 ;  /* 0x0000000e1014723c */ /* 0x001fe40000001818 */
[----:B------:R-:W3:-:S15]  /*49170*/  LDL.LU R24, [R1+0x520] ;  /* 0x0005200001187983 */ /* 0x000ede0000300800 */
[----:B------:R-:W-:Y:S02]  /*49180*/  NOP ;  /* 0x0000000000007918 */ /* 0x000fe40000000000 */
[----:B------:R-:W-:Y:S04]  /*49190*/  STL.64 [R1+0x540], R20 ;  /* 0x0005401401007387 */ /* 0x000fe80000100a00 */
[----:B------:R-:W-:Y:S04]  /*491a0*/  STL.64 [R1+0x548], R22 ;  /* 0x0005481601007387 */ /* 0x000fe80000100a00 */
[----:B------:R-:W3:Y:S04]  /*491b0*/  LDL.LU R25, [R1+0x524] ;  /* 0x0005240001197983 */ /* 0x000ee80000300800 */
[----:B------:R-:W3:Y:S04]  /*491c0*/  LDL.LU R26, [R1+0x528] ;  /* 0x00052800011a7983 */ /* 0x000ee80000300800 */
[----:B------:R-:W3:Y:S04]  /*491d0*/  LDL.LU R27, [R1+0x52c] ;  /* 0x00052c00011b7983 */ /* 0x000ee80000300800 */
[----:B------:R0:W-:Y:S04]  /*491e0*/  STL.64 [R1+0x61f0], R14 ;  /* 0x0061f00e01007387 */ /* 0x0001e80000100a00 */
[----:B------:R-:W4:Y:S04]  /*491f0*/  LDL.LU R12, [R1+0x530] ;  /* 0x00053000010c7983 */ /* 0x000f280000300800 */
[----:B------:R-:W4:Y:S04]  /*49200*/  LDL.LU R13, [R1+0x534] ;  /* 0x00053400010d7983 */ /* 0x000f280000300800 */
[----:B0-----:R-:W4:Y:S04]  /*49210*/  LDL.LU R14, [R1+0x538] ;  /* 0x00053800010e7983 */ /* 0x001f280000300800 */
[----:B------:R-:W4:Y:S04]  /*49220*/  LDL.LU R15, [R1+0x53c] ;  /* 0x00053c00010f7983 */ /* 0x000f280000300800 */
[----:B------:R-:W2:Y:S01]  /*49230*/  LDL.64 R22, [R1+0x158] ;  /* 0x0001580001167983 */ /* 0x000ea20000100a00 */
[----:B------:R-:W0:Y:S02]  /*49240*/  S2R R29, SR_TID.X ;  /* 0x00000000001d7919 */ /* 0x000e240000002100 */
[C---:B0-----:R-:W-:Y:S01]  /*49250*/  LOP3.LUT R28, R29.reuse, 0x7, RZ, 0xc0, !PT ;  /* 0x000000071d1c7812 */ /* 0x041fe200078ec0ff */
[----:B------:R-:W-:-:S04]  /*49260*/  IMAD.SHL.U32 R9, R29, 0x2, RZ ;  /* 0x000000021d097824 */ /* 0x000fc800078e00ff */
[----:B------:R-:W-:-:S05]  /*49270*/  IMAD R28, R28, 0x210, RZ ;  /* 0x000002101c1c7824 */ /* 0x000fca00078e02ff */
[----:B------:R-:W-:Y:S01]  /*49280*/  LOP3.LUT R28, R28, 0x10, R9, 0x78, !PT ;  /* 0x000000101c1c7812 */ /* 0x000fe200078e7809 */
[----:B--2---:R4:W-:Y:S02]  /*49290*/  STL.64 [R1+0x61e8], R22 ;  /* 0x0061e81601007387 */ /* 0x0049e40000100a00 */
[----:B----4-:R-:W-:Y:S02]  /*492a0*/  HMMA.16816.F32 R20, R16, R10, R12 ;  /* 0x0000000a1014723c */ /* 0x010fe4000000180c */
[----:B------:R-:W2:-:S15]  /*492b0*/  LDL.LU R12, [R1+0xb90] ;  /* 0x000b9000010c7983 */ /* 0x000e9e0000300800 */
[----:B------:R-:W-:Y:S02]  /*492c0*/  NOP ;  /* 0x0000000000007918 */ /* 0x000fe40000000000 */
[----:B------:R-:W-:Y:S04]  /*492d0*/  STL.64 [R1+0x530], R20 ;  /* 0x0005301401007387 */ /* 0x000fe80000100a00 */
[----:B------:R0:W-:Y:S04]  /*492e0*/  STL.64 [R1+0x538], R22 ;  /* 0x0005381601007387 */ /* 0x0001e80000100a00 */
[----:B------:R-:W2:Y:S04]  /*492f0*/  LDL.LU R13, [R1+0xb94] ;  /* 0x000b9400010d7983 */ /* 0x000ea80000300800 */
[----:B------:R-:W2:Y:S04]  /*49300*/  LDL.LU R14, [R1+0xb98] ;  /* 0x000b9800010e7983 */ /* 0x000ea80000300800 */
[----:B------:R-:W2:Y:S04]  /*49310*/  LDL.LU R15, [R1+0xb9c] ;  /* 0x000b9c00010f7983 */ /* 0x000ea80000300800 */
[----:B0-----:R-:W2:Y:S04]  /*49320*/  LDL.64 R22, [R1+0x38] ;  /* 0x0000380001167983 */ /* 0x001ea80000100a00 */
[----:B------:R0:W-:Y:S04]  /*49330*/  STL.64 [R1+0x6198], R10 ;  /* 0x0061980a01007387 */ /* 0x0001e80000100a00 */
[----:B------:R-:W4:Y:S04]  /*49340*/  LDL.LU R8, [R1+0xb50] ;  /* 0x000b500001087983 */ /* 0x000f280000300800 */
[----:B------:R-:W4:Y:S04]  /*49350*/  LDL.LU R9, [R1+0xb54] ;  /* 0x000b540001097983 */ /* 0x000f280000300800 */
[----:B0-----:R-:W2:Y:S04]  /*49360*/  LDL.LU R10, [R1+0xb58] ;  /* 0x000b5800010a7983 */ /* 0x001ea80000300800 */
[----:B------:R-:W2:Y:S04]  /*49370*/  LDL.LU R11, [R1+0xb5c] ;  /* 0x000b5c00010b7983 */ /* 0x000ea80000300800 */
[----:B--2---:R-:W-:Y:S04]  /*49380*/  STL.64 [R1+0x61b0], R10 ;  /* 0x0061b00a01007387 */ /* 0x004fe80000100a00 */
[----:B----4-:R0:W-:Y:S04]  /*49390*/  STL.64 [R1+0x61a8], R8 ;  /* 0x0061a80801007387 */ /* 0x0101e80000100a00 */
[----:B0-----:R-:W2:Y:S04]  /*493a0*/  LDL.LU R8, [R1+0xb60] ;  /* 0x000b600001087983 */ /* 0x001ea80000300800 */
[----:B------:R-:W2:Y:S04]  /*493b0*/  LDL.LU R9, [R1+0xb64] ;  /* 0x000b640001097983 */ /* 0x000ea80000300800 */
[----:B------:R-:W4:Y:S04]  /*493c0*/  LDL.LU R10, [R1+0xb68] ;  /* 0x000b6800010a7983 */ /* 0x000f280000300800 */
[----:B------:R-:W4:Y:S01]  /*493d0*/  LDL.LU R11, [R1+0xb6c] ;  /* 0x000b6c00010b7983 */ /* 0x000f220000300800 */
[----:B---3--:R-:W-:Y:S03]  /*493e0*/  HMMA.16816.F32 R24, R16, R6, R24 ;  /* 0x000000061018723c */ /* 0x008fe60000001818 */
[----:B----4-:R-:W-:Y:S04]  /*493f0*/  STL.64 [R1+0x61c8], R10 ;  /* 0x0061c80a01007387 */ /* 0x010fe80000100a00 */
[----:B--2---:R0:W-:Y:S04]  /*49400*/  STL.64 [R1+0x61c0], R8 ;  /* 0x0061c00801007387 */ /* 0x0041e80000100a00 */
[----:B0-----:R-:W2:Y:S04]  /*49410*/  LDL.LU R8, [R1+0xb70] ;  /* 0x000b700001087983 */ /* 0x001ea80000300800 */
[----:B------:R-:W2:Y:S04]  /*49420*/  LDL.LU R9, [R1+0xb74] ;  /* 0x000b740001097983 */ /* 0x000ea80000300800 */
[----:B------:R-:W3:Y:S04]  /*49430*/  LDL.LU R10, [R1+0xb78] ;  /* 0x000b7800010a7983 */ /* 0x000ee80000300800 */
[----:B------:R-:W3:Y:S01]  /*49440*/  LDL.LU R11, [R1+0xb7c] ;  /* 0x000b7c00010b7983 */ /* 0x000ee20000300800 */
[----:B------:R-:W-:-:S05]  /*49450*/  IMAD.SHL.U32 R29, R29, 0x100, RZ ;  /* 0x000001001d1d7824 */ /* 0x000fca00078e00ff */
[----:B------:R-:W-:-:S04]  /*49460*/  LOP3.LUT R28, R28, 0x1000, R29, 0xf8, !PT ;  /* 0x000010001c1c7812 */ /* 0x000fc800078ef81d */
[----:B------:R-:W-:Y:S01]  /*49470*/  LOP3.LUT R28, R28, 0x20, RZ, 0x3c, !PT ;  /* 0x000000201c1c7812 */ /* 0x000fe200078e3cff */
[----:B------:R-:W-:Y:S01]  /*49480*/  HMMA.16816.F32 R12, R16, R22, R12 ;  /* 0x00000016100c723c */ /* 0x000fe2000000180c */
[----:B------:R-:W-:Y:S01]  /*49490*/  IMAD.MOV.U32 R3, RZ, RZ, R23 ;  /* 0x000000ffff037224 */ /* 0x000fe200078e0017 */
[----:B---3--:R-:W-:Y:S04]  /*494a0*/  STL.64 [R1+0x61e0], R10 ;  /* 0x0061e00a01007387 */ /* 0x008fe80000100a00 */
[----:B--2---:R0:W-:Y:S04]  /*494b0*/  STL.64 [R1+0x61d8], R8 ;  /* 0x0061d80801007387 */ /* 0x0041e80000100a00 */
[----:B0-----:R-:W2:Y:S04]  /*494c0*/  LDL.LU R8, [R1+0xb80] ;  /* 0x000b800001087983 */ /* 0x001ea80000300800 */
[----:B------:R-:W2:Y:S04]  /*494d0*/  LDL.LU R9, [R1+0xb84] ;  /* 0x000b840001097983 */ /* 0x000ea80000300800 */
[----:B------:R-:W2:Y:S04]  /*494e0*/  LDL.LU R10, [R1+0xb88] ;  /* 0x000b8800010a7983 */ /* 0x000ea80000300800 */
[----:B------:R-:W2:Y:S04]  /*494f0*/  LDL.LU R11, [R1+0xb8c] ;  /* 0x000b8c00010b7983 */ /* 0x000ea80000300800 */
[----:B------:R-:W-:Y:S04]  /*49500*/  STL.64 [R1+0x6158], R6 ;  /* 0x0061580601007387 */ /* 0x000fe80000100a00 */
[----:B------:R-:W-:Y:S04]  /*49510*/  STL.64 [R1+0x520], R24 ;  /* 0x0005201801007387 */ /* 0x000fe80000100a00 */
[----:B------:R-:W-:Y:S04]  /*49520*/  STL.64 [R1+0x528], R26 ;  /* 0x0005281a01007387 */ /* 0x000fe80000100a00 */
[----:B------:R-:W0:Y:S04]  /*49530*/  LDSM.16.MT88.4 R24, [R28+UR5+0x2000] ;  /* 0x002000051c18783b */ /* 0x000e280008004200 */
[----:B------:R-:W-:Y:S04]  /*49540*/  STL [R1+0x60b0], R28 ;  /* 0x0060b01c01007387 */ /* 0x000fe80000100800 */
[----:B0-----:R0:W-:Y:S04]  /*49550*/  STL.64 [R1+0x5fd8], R26 ;  /* 0x005fd81a01007387 */ /* 0x0011e80000100a00 */
[----:B------:R-:W-:Y:S04]  /*49560*/  STL.64 [R1+0x5fd0], R24 ;  /* 0x005fd01801007387 */ /* 0x000fe80000100a00 */
[----:B0-----:R-:W3:Y:S04]  /*49570*/  LDL.64 R26, [R1+0x118] ;  /* 0x00011800011a7983 */ /* 0x001ee80000100a00 */
[----:B------:R0:W-:Y:S04]  /*49580*/  STL.64 [R1+0xe00], R12 ;  /* 0x000e000c01007387 */ /* 0x0001e80000100a00 */
[----:B------:R1:W-:Y:S01]  /*49590*/  STL.64 [R1+0xe08], R14 ;  /* 0x000e080e01007387 */ /* 0x0003e20000100a00 */
[----:B0-----:R-:W-:-:S03]  /*495a0*/  IMAD.MOV.U32 R12, RZ, RZ, R22 ;  /* 0x000000ffff0c7224 */ /* 0x001fc600078e0016 */
[----:B-1----:R-:W4:Y:S04]  /*495b0*/  LDL.LU.64 R14, [R1+0x61f0] ;  /* 0x0061f000010e7983 */ /* 0x002f280000300a00 */
[----:B------:R-:W2:Y:S04]  /*495c0*/  LDL.LU.64 R22, [R1+0x61e8] ;  /* 0x0061e80001167983 */ /* 0x000ea80000300a00 */
[----:B------:R-:W-:Y:S04]  /*495d0*/  STL [R1+0x60b8], R3 ;  /* 0x0060b80301007387 */ /* 0x000fe80000100800 */
[----:B------:R-:W-:Y:S01]  /*495e0*/  STL [R1+0x60b4], R12 ;  /* 0x0060b40c01007387 */ /* 0x000fe20000100800 */
        /* <DEDUP_REMOVED lines=40> */
[----:B----4-:R-:W-:Y:S04]  /*49870*/  STL.64 [R1+0x60f8], R14 ;  /* 0x0060f80e01007387 */ /* 0x010fe80000100a00 */
[----:B------:R0:W-:Y:S04]  /*49880*/  STL.64 [R1+0x60f0], R12 ;  /* 0x0060f00c01007387 */ /* 0x0001e80000100a00 */
[----:B0-----:R-:W3:Y:S04]  /*49890*/  LDL.LU R12, [R1+0xb40] ;  /* 0x000b4000010c7983 */ /* 0x001ee80000300800 */
[----:B------:R-:W3:Y:S04]  /*498a0*/  LDL.LU R13, [R1+0xb44] ;  /* 0x000b4400010d7983 */ /* 0x000ee80000300800 */
[----:B------:R-:W3:Y:S04]  /*498b0*/  LDL.LU R14, [R1+0xb48] ;  /* 0x000b4800010e7983 */ /* 0x000ee80000300800 */
[----:B------:R-:W3:Y:S02]  /*498c0*/  LDL.LU R15, [R1+0xb4c] ;  /* 0x000b4c00010f7983 */ /* 0x000ee40000300800 */
[----:B---3--:R-:W-:-:S15]  /*498d0*/  HMMA.16816.F32 R12, R16, R26, R12 ;  /* 0x0000001a100c723c */ /* 0x008fde000000180c */
[----:B------:R-:W-:-:S04]  /*498e0*/  NOP ;  /* 0x0000000000007918 */ /* 0x000fc80000000000 */
[----:B------:R-:W-:Y:S04]  /*498f0*/  STL.64 [R1+0xdb0], R12 ;  /* 0x000db00c01007387 */ /* 0x000fe80000100a00 */
[----:B------:R0:W-:Y:S02]  /*49900*/  STL.64 [R1+0xdb8], R14 ;  /* 0x000db80e01007387 */ /* 0x0001e40000100a00 */
[----:B0-----:R-:W-:Y:S02]  /*49910*/  IMAD.MOV.U32 R15, RZ, RZ, R4 ;  /* 0x000000ffff0f7224 */ /* 0x001fe400078e0004 */
[----:B------:R-:W-:Y:S01]  /*49920*/  IMAD.MOV.U32 R14, RZ, RZ, R5 ;  /* 0x000000ffff0e7224 */ /* 0x000fe200078e0005 */
[----:B------:R-:W3:Y:S04]  /*49930*/  LDL.LU R4, [R1+0xb10] ;  /* 0x000b100001047983 */ /* 0x000ee80000300800 */
[----:B------:R-:W3:Y:S04]  /*49940*/  LDL.LU R5, [R1+0xb14] ;  /* 0x000b140001057983 */ /* 0x000ee80000300800 */
[----:B------:R-:W4:Y:S04]  /*49950*/  LDL.LU R6, [R1+0xb18] ;  /* 0x000b180001067983 */ /* 0x000f280000300800 */
[----:B------:R-:W4:Y:S04]  /*49960*/  LDL.LU R7, [R1+0xb1c] ;  /* 0x000b1c0001077983 */ /* 0x000f280000300800 */
[----:B----4-:R2:W-:Y:S04]  /*49970*/  STL.64 [R1+0x6168], R6 ;  /* 0x0061680601007387 */ /* 0x0105e80000100a00 */
[----:B---3--:R-:W-:Y:S01]  /*49980*/  STL.64 [R1+0x6160], R4 ;  /* 0x0061600401007387 */ /* 0x008fe20000100a00 */
[----:B--2---:R-:W-:-:S02]  /*49990*/  IMAD.MOV.U32 R6, RZ, RZ, R21 ;  /* 0x000000ffff067224 */ /* 0x004fc400078e0015 */
[----:B------:R-:W-:-:S05]  /*499a0*/  IMAD.MOV.U32 R7, RZ, RZ, R20 ;  /* 0x000000ffff077224 */ /* 0x000fca00078e0014 */
[----:B------:R-:W-:Y:S04]  /*499b0*/  STL.64 [R1+0x6178], R6 ;  /* 0x0061780601007387 */ /* 0x000fe80000100a00 */
[----:B------:R-:W2:Y:S04]  /*499c0*/  LDL.64 R22, [R1+0xe8] ;  /* 0x0000e80001167983 */ /* 0x000ea80000100a00 */
[----:B--2---:R0:W-:Y:S04]  /*499d0*/  STL.64 [R1+0x6170], R22 ;  /* 0x0061701601007387 */ /* 0x0041e80000100a00 */
[----:B------:R-:W2:Y:S04]  /*499e0*/  LDL.LU R20, [R1+0xb20] ;  /* 0x000b200001147983 */ /* 0x000ea80000300800 */
[----:B------:R-:W2:Y:S04]  /*499f0*/  LDL.LU R21, [R1+0xb24] ;  /* 0x000b240001157983 */ /* 0x000ea80000300800 */
[----:B0-----:R-:W3:Y:S04]  /*49a00*/  LDL.LU R22, [R1+0xb28] ;  /* 0x000b280001167983 */ /* 0x001ee80000300800 */
[----:B------:R-:W3:Y:S04]  /*49a10*/  LDL.LU R23, [R1+0xb2c] ;  /* 0x000b2c0001177983 */ /* 0x000ee80000300800 */
[----:B---3--:R-:W-:Y:S04]  /*49a20*/  STL.64 [R1+0x6188], R22 ;  /* 0x0061881601007387 */ /* 0x008fe80000100a00 */
[----:B--2---:R0:W-:Y:S04]  /*49a30*/  STL.64 [R1+0x6180], R20 ;  /* 0x0061801401007387 */ /* 0x0041e80000100a00 */
[----:B0-----:R-:W2:Y:S04]  /*49a40*/  LDL.LU R20, [R1+0xb30] ;  /* 0x000b300001147983 */ /* 0x001ea80000300800 */
[----:B------:R-:W2:Y:S04]  /*49a50*/  LDL.LU R21, [R1+0xb34] ;  /* 0x000b340001157983 */ /* 0x000ea80000300800 */
[----:B------:R-:W2:Y:S04]  /*49a60*/  LDL.LU R22, [R1+0xb38] ;  /* 0x000b380001167983 */ /* 0x000ea80000300800 */
[----:B------:R-:W2:Y:S04]  /*49a70*/  LDL.LU R23, [R1+0xb3c] ;  /* 0x000b3c0001177983 */ /* 0x000ea80000300800 */
[----:B------:R-:W2:Y:S04]  /*49a80*/  LDL.64 R6, [R1+0x108] ;  /* 0x0001080001067983 */ /* 0x000ea80000100a00 */
[----:B------:R0:W-:Y:S04]  /*49a90*/  STL.64 [R1+0x6110], R14 ;  /* 0x0061100e01007387 */ /* 0x0001e80000100a00 */
[----:B0-----:R-:W3:Y:S01]  /*49aa0*/  LDL.64 R14, [R1+0x18] ;  /* 0x00001800010e7983 */ /* 0x001ee20000100a00 */
[----:B------:R-:W-:-:S02]  /*49ab0*/  IMAD.MOV.U32 R9, RZ, RZ, R26 ;  /* 0x000000ffff097224 */ /* 0x000fc400078e001a */
[----:B------:R-:W-:Y:S01]  /*49ac0*/  IMAD.MOV.U32 R8, RZ, RZ, R27 ;  /* 0x000000ffff087224 */ /* 0x000fe200078e001b */
[----:B---3--:R-:W-:Y:S04]  /*49ad0*/  STL.64 [R1+0x6128], R14 ;  /* 0x0061280e01007387 */ /* 0x008fe80000100a00 */
[----:B------:R-:W-:Y:S04]  /*49ae0*/  STL.64 [R1+0x60e8], R10 ;  /* 0x0060e80a01007387 */ /* 0x000fe80000100a00 */
[----:B------:R0:W-:Y:S04]  /*49af0*/  STL.64 [R1+0x60e0], R8 ;  /* 0x0060e00801007387 */ /* 0x0001e80000100a00 */
[----:B0-----:R-:W3:Y:S04]  /*49b00*/  LDL.LU R8, [R1+0x2f0] ;  /* 0x0002f00001087983 */ /* 0x001ee80000300800 */
[----:B------:R-:W3:Y:S04]  /*49b10*/  LDL.LU R9, [R1+0x2f4] ;  /* 0x0002f40001097983 */ /* 0x000ee80000300800 */
[----:B------:R-:W4:Y:S04]  /*49b20*/  LDL.LU R10, [R1+0x2f8] ;  /* 0x0002f800010a7983 */ /* 0x000f280000300800 */
[----:B------:R-:W4:Y:S04]  /*49b30*/  LDL.LU R11, [R1+0x2fc] ;  /* 0x0002fc00010b7983 */ /* 0x000f280000300800 */
[----:B------:R-:W2:Y:S04]  /*49b40*/  LDL.LU R24, [R1+0x510] ;  /* 0x0005100001187983 */ /* 0x000ea80000300800 */
[----:B------:R-:W2:Y:S04]  /*49b50*/  LDL.LU R25, [R1+0x514] ;  /* 0x0005140001197983 */ /* 0x000ea80000300800 */
[----:B------:R-:W2:Y:S04]  /*49b60*/  LDL.LU R26, [R1+0x518] ;  /* 0x00051800011a7983 */ /* 0x000ea80000300800 */
[----:B------:R-:W2:Y:S04]  /*49b70*/  LDL.LU R27, [R1+0x51c] ;  /* 0x00051c00011b7983 */ /* 0x000ea80000300800 */
[----:B----4-:R-:W-:Y:S04]  /*49b80*/  STL.64 [R1+0x6108], R10 ;  /* 0x0061080a01007387 */ /* 0x010fe80000100a00 */
[----:B---3--:R0:W-:Y:S04]  /*49b90*/  STL.64 [R1+0x6100], R8 ;  /* 0x0061000801007387 */ /* 0x0081e80000100a00 */
[----:B0-----:R-:W3:Y:S04]  /*49ba0*/  LDL.LU R8, [R1+0x300] ;  /* 0x0003000001087983 */ /* 0x001ee80000300800 */
[----:B------:R-:W3:Y:S04]  /*49bb0*/  LDL.LU R9, [R1+0x304] ;  /* 0x0003040001097983 */ /* 0x000ee80000300800 */
[----:B------:R-:W4:Y:S04]  /*49bc0*/  LDL.LU R10, [R1+0x308] ;  /* 0x00030800010a7983 */ /* 0x000f280000300800 */
[----:B------:R-:W4:Y:S01]  /*49bd0*/  LDL.LU R11, [R1+0x30c] ;  /* 0x00030c00010b7983 */ /* 0x000f220000300800 */
[----:B--2---:R-:W-:Y:S03]  /*49be0*/  HMMA.16816.F32 R20, R16, R6, R20 ;  /* 0x000000061014723c */ /* 0x004fe60000001814 */
[----:B----4-:R-:W-:Y:S04]  /*49bf0*/  STL.64 [R1+0x6120], R10 ;  /* 0x0061200a01007387 */ /* 0x010fe80000100a00 */
[----:B---3--:R0:W-:Y:S04]  /*49c00*/  STL.64 [R1+0x6118], R8 ;  /* 0x0061180801007387 */ /* 0x0081e80000100a00 */
[----:B0-----:R-:W2:Y:S04]  /*49c10*/  LDL.LU R8, [R1+0x310] ;  /* 0x0003100001087983 */ /* 0x001ea80000300800 */
[----:B------:R-:W2:Y:S04]  /*49c20*/  LDL.LU R9, [R1+0x314] ;  /* 0x0003140001097983 */ /* 0x000ea80000300800 */
[----:B------:R-:W3:Y:S04]  /*49c30*/  LDL.LU R10, [R1+0x318] ;  /* 0x00031800010a7983 */ /* 0x000ee80000300800 */
[----:B------:R-:W3:Y:S01]  /*49c40*/  LDL.LU R11, [R1+0x31c] ;  /* 0x00031c00010b7983 */ /* 0x000ee20000300800 */
[----:B------:R-:W-:-:S02]  /*49c50*/  IMAD.MOV.U32 R29, RZ, RZ, R6 ;  /* 0x000000ffff1d7224 */ /* 0x000fc400078e0006 */
        /* <DEDUP_REMOVED lines=8> */
[----:B------:R0:W-:Y:S04]  /*49ce0*/  STL.64 [R1+0xb98], R22 ;  /* 0x000b981601007387 */ /* 0x0001e80000100a00 */
[----:B0-----:R-:W3:Y:S04]  /*49cf0*/  LDL.LU.64 R22, [R1+0x6188] ;  /* 0x0061880001167983 */ /* 0x001ee80000300a00 */
[----:B------:R-:W3:Y:S04]  /*49d00*/  LDL.LU.64 R20, [R1+0x6180] ;  /* 0x0061800001147983 */ /* 0x000ee80000300a00 */
[----:B------:R-:W3:Y:S02]  /*49d10*/  LDL.LU.64 R6, [R1+0x6178] ;  /* 0x0061780001067983 */ /* 0x000ee40000300a00 */
[----:B---3--:R-:W-:Y:S02]  /*49d20*/  HMMA.16816.F32 R4, R16, R6, R20 ;  /* 0x000000061004723c */ /* 0x008fe40000001814 */
[----:B------:R-:W3:-:S15]  /*49d30*/  LDL.LU.64 R22, [R1+0x6170] ;  /* 0x0061700001167983 */ /* 0x000ede0000300a00 */
[----:B------:R-:W-:Y:S02]  /*49d40*/  NOP ;  /* 0x0000000000007918 */ /* 0x000fe40000000000 */
        /* <DEDUP_REMOVED lines=11> */
[----:B------:R-:W4:Y:S02]  /*49e00*/  LDL.LU.64 R22, [R1+0x6150] ;  /* 0x0061500001167983 */ /* 0x000f240000300a00 */
[----:B----4-:R-:W-:Y:S02]  /*49e10*/  HMMA.16816.F32 R16, R16, R22, R24 ;  /* 0x000000161010723c */ /* 0x010fe40000001818 */
[----:B---3--:R-:W-:Y:S04]  /*49e20*/  STL.64 [R1+0x60d8], R6 ;  /* 0x0060d80601007387 */ /* 0x008fe80000100a00 */
[----:B------:R0:W-:Y:S01]  /*49e30*/  STL.64 [R1+0x60d0], R4 ;  /* 0x0060d00401007387 */ /* 0x0001e20000100a00 */
[----:B------:R-:W-:Y:S02]  /*49e40*/  IMAD.MOV.U32 R25, RZ, RZ, R22 ;  /* 0x000000ffff197224 */ /* 0x000fe400078e0016 */
[----:B------:R-:W-:Y:S01]  /*49e50*/  IMAD.MOV.U32 R24, RZ, RZ, R23 ;  /* 0x000000ffff187224 */ /* 0x000fe200078e0017 */
[----:B0-----:R-:W3:Y:S04]  /*49e60*/  LDL.LU R4, [R1+0x2e0] ;  /* 0x0002e00001047983 */ /* 0x001ee80000300800 */
[----:B------:R-:W3:Y:S04]  /*49e70*/  LDL.LU R5, [R1+0x2e4] ;  /* 0x0002e40001057983 */ /* 0x000ee80000300800 */
[----:B------:R-:W3:Y:S04]  /*49e80*/  LDL.LU R6, [R1+0x2e8] ;  /* 0x0002e80001067983 */ /* 0x000ee80000300800 */
[----:B------:R-:W3:Y:S04]  /*49e90*/  LDL.LU R7, [R1+0x2ec] ;  /* 0x0002ec0001077983 */ /* 0x000ee80000300800 */
[----:B------:R0:W-:Y:S04]  /*49ea0*/  STL.64 [R1+0x510], R16 ;  /* 0x0005101001007387 */ /* 0x0001e80000100a00 */
[----:B------:R1:W-:Y:S04]  /*49eb0*/  STL.64 [R1+0x518], R18 ;  /* 0x0005181201007387 */ /* 0x0003e80000100a00 */
[----:B------:R-:W2:Y:S04]  /*49ec0*/  LDL.LU.64 R22, [R1+0x6148] ;  /* 0x0061480001167983 */ /* 0x000ea80000300a00 */
[----:B------:R-:W2:Y:S01]  /*49ed0*/  LDL.LU.64 R20, [R1+0x6140] ;  /* 0x0061400001147983 */ /* 0x000ea20000300a00 */
[----:B------:R-:W-:-:S02]  /*49ee0*/  IMAD.MOV.U32 R14, RZ, RZ, R2 ;  /* 0x000000ffff0e7224 */ /* 0x000fc400078e0002 */
[----:B------:R-:W-:Y:S01]  /*49ef0*/  IMAD.MOV.U32 R15, RZ, RZ, R0 ;  /* 0x000000ffff0f7224 */ /* 0x000fe200078e0000 */
[----:B0-----:R-:W4:Y:S04]  /*49f00*/  LDL.LU R16, [R1+0x2d0] ;  /* 0x0002d00001107983 */ /* 0x001f280000300800 */
[----:B------:R-:W4:Y:S04]  /*49f10*/  LDL.LU R17, [R1+0x2d4] ;  /* 0x0002d40001117983 */ /* 0x000f280000300800 */
[----:B-1----:R-:W4:Y:S04]  /*49f20*/  LDL.LU R18, [R1+0x2d8] ;  /* 0x0002d80001127983 */ /* 0x002f280000300800 */
[----:B------:R-:W4:Y:S01]  /*49f30*/  LDL.LU R19, [R1+0x2dc] ;  /* 0x0002dc0001137983 */ /* 0x000f220000300800 */
[----:B--2---:R-:W-:Y:S03]  /*49f40*/  HMMA.16816.F32 R12, R20, R14, R8 ;  /* 0x0000000e140c723c */ /* 0x004fe60000001808 */
[----:B------:R-:W2:Y:S04]  /*49f50*/  LDL.LU.64 R10, [R1+0x6138] ;  /* 0x00613800010a7983 */ /* 0x000ea80000300a00 */
[----:B------:R-:W2:-:S12]  /*49f60*/  LDL.LU.64 R8, [R1+0x6130] ;  /* 0x0061300001087983 */ /* 0x000e980000300a00 */
        /* <DEDUP_REMOVED lines=15> */
[----:B------:R-:W-:Y:S04]  /*4a060*/  STL.64 [R1+0x300], R12 ;  /* 0x0003000c01007387 */ /* 0x000fe80000100a00 */
[----:B------:R0:W-:Y:S04]  /*4a070*/  STL.64 [R1+0x308], R14 ;  /* 0x0003080e01007387 */ /* 0x0001e80000100a00 */
[----:B0-----:R-:W2:Y:S04]  /*4a080*/  LDL.LU.64 R14, [R1+0x60f8] ;  /* 0x0060f800010e7983 */ /* 0x001ea80000300a00 */
[----:B------:R-:W3:Y:S01]  /*4a090*/  LDL.LU.64 R12, [R1+0x60f0] ;  /* 0x0060f000010c7983 */ /* 0x000ee20000300a00 */
[----:B--2---:R-:W-:-:S15]  /*4a0a0*/  HMMA.16816.F32 R8, R20, R14, R8 ;  /* 0x0000000e1408723c */ /* 0x004fde0000001808 */
[----:B------:R-:W-:-:S04]  /*4a0b0*/  NOP ;  /* 0x0000000000007918 */ /* 0x000fc80000000000 */
[----:B------:R-:W-:Y:S04]  /*4a0c0*/  STL.64 [R1+0x2f0], R8 ;  /* 0x0002f00801007387 */ /* 0x000fe80000100a00 */
[----:B------:R0:W-:Y:S04]  /*4a0d0*/  STL.64 [R1+0x2f8], R10 ;  /* 0x0002f80a01007387 */ /* 0x0001e80000100a00 */
[----:B0-----:R-:W3:Y:S04]  /*4a0e0*/  LDL.LU.64 R10, [R1+0x60e8] ;  /* 0x0060e800010a7983 */ /* 0x001ee80000300a00 */
[----:B------:R-:W2:Y:S04]  /*4a0f0*/  LDL.LU.64 R8, [R1+0x60e0] ;  /* 0x0060e00001087983 */ /* 0x000ea80000300a00 */
[----:B------:R-:W-:Y:S01]  /*4a100*/  STL.64 [R1+0x5fa8], R14 ;  /* 0x005fa80e01007387 */ /* 0x000fe20000100a00 */
[----:B---3--:R-:W-:-:S15]  /*4a110*/  HMMA.16816.F32 R4, R20, R10, R4 ;  /* 0x0000000a1404723c */ /* 0x008fde0000001804 */
[----:B------:R-:W-:-:S04]  /*4a120*/  NOP ;  /* 0x0000000000007918 */ /* 0x000fc80000000000 */
[----:B------:R-:W-:Y:S04]  /*4a130*/  STL.64 [R1+0x2e0], R4 ;  /* 0x0002e00401007387 */ /* 0x000fe80000100a00 */
[----:B------:R0:W-:Y:S04]  /*4a140*/  STL.64 [R1+0x2e8], R6 ;  /* 0x0002e80601007387 */ /* 0x0001e80000100a00 */
[----:B0-----:R-:W4:Y:S04]  /*4a150*/  LDL.LU.64 R6, [R1+0x60d8] ;  /* 0x0060d80001067983 */ /* 0x001f280000300a00 */
[----:B------:R-:W3:Y:S04]  /*4a160*/  LDL.LU.64 R4, [R1+0x60d0] ;  /* 0x0060d00001047983 */ /* 0x000ee80000300a00 */
[----:B------:R0:W-:Y:S02]  /*4a170*/  STL.64 [R1+0x5fa0], R10 ;  /* 0x005fa00a01007387 */ /* 0x0001e40000100a00 */
[----:B0-----:R-:W-:-:S02]  /*4a180*/  IMAD.MOV.U32 R10, RZ, RZ, R25 ;  /* 0x000000ffff0a7224 */ /* 0x001fc400078e0019 */
[----:B------:R-:W-:Y:S01]  /*4a190*/  IMAD.MOV.U32 R11, RZ, RZ, R24 ;  /* 0x000000ffff0b7224 */ /* 0x000fe200078e0018 */
[----:B----4-:R-:W-:Y:S01]  /*4a1a0*/  HMMA.16816.F32 R16, R20, R6, R16 ;  /* 0x000000061410723c */ /* 0x010fe20000001810 */
[----:B------:R-:W-:-:S15]  /*4a1b0*/  STL.64 [R1+0x6000], R6 ;  /* 0x0060000601007387 */ /* 0x000fde0000100a00 */
[----:B------:R-:W-:-:S03]  /*4a1c0*/  NOP ;  /* 0x0000000000007918 */ /* 0x000fc60000000000 */
[----:B------:R-:W-:Y:S04]  /*4a1d0*/  STL.64 [R1+0x2d0], R16 ;  /* 0x0002d01001007387 */ /* 0x000fe80000100a00 */
[----:B------:R-:W-:Y:S04]  /*4a1e0*/  STL.64 [R1+0x2d8], R18 ;  /* 0x0002d81201007387 */ /* 0x000fe80000100a00 */
[----:B------:R3:W-:Y:S04]  /*4a1f0*/  STL.64 [R1+0x5fe0], R10 ;  /* 0x005fe00a01007387 */ /* 0x0007e80000100a00 */
[----:B------:R-:W4:Y:S04]  /*4a200*/  LDL.LU R24, [R1+0x2c0] ;  /* 0x0002c00001187983 */ /* 0x000f280000300800 */
[----:B------:R-:W4:Y:S04]  /*4a210*/  LDL.LU R25, [R1+0x2c4] ;  /* 0x0002c40001197983 */ /* 0x000f280000300800 */
[----:B------:R-:W2:Y:S04]  /*4a220*/  LDL.LU R26, [R1+0x2c8] ;  /* 0x0002c800011a7983 */ /* 0x000ea80000300800 */
[----:B------:R-:W2:Y:S01]  /*4a230*/  LDL.LU R27, [R1+0x2cc] ;  /* 0x0002cc00011b7983 */ /* 0x000ea20000300800 */
[----:B---3--:R-:W-:-:S02]  /*4a240*/  IMAD.MOV.U32 R11, RZ, RZ, R4 ;  /* 0x000000ffff0b7224 */ /* 0x008fc400078e0004 */
[----:B------:R-:W-:Y:S01]  /*4a250*/  IMAD.MOV.U32 R10, RZ, RZ, R5 ;  /* 0x000000ffff0a7224 */ /* 0x000fe200078e0005 */
[----:B--2---:R-:W-:Y:S04]  /*4a260*/  STL.64 [R1+0x5ff0], R26 ;  /* 0x005ff01a01007387 */ /* 0x004fe80000100a00 */
[----:B----4-:R-:W-:Y:S04]  /*4a270*/  STL.64 [R1+0x5fe8], R24 ;  /* 0x005fe81801007387 */ /* 0x010fe80000100a00 */
[----:B------:R-:W2:Y:S04]  /*4a280*/  LDL.LU R4, [R1+0x970] ;  /* 0x0009700001047983 */ /* 0x000ea80000300800 */
[----:B------:R-:W2:Y:S04]  /*4a290*/  LDL.LU R5, [R1+0x974] ;  /* 0x0009740001057983 */ /* 0x000ea80000300800 */
[----:B------:R-:W3:Y:S04]  /*4a2a0*/  LDL.LU R6, [R1+0x978] ;  /* 0x0009780001067983 */ /* 0x000ee80000300800 */
[----:B------:R-:W3:Y:S04]  /*4a2b0*/  LDL.LU R7, [R1+0x97c] ;  /* 0x00097c0001077983 */ /* 0x000ee80000300800 */
[----:B---3--:R0:W-:Y:S04]  /*4a2c0*/  STL.64 [R1+0x6010], R6 ;  /* 0x0060100601007387 */ /* 0x0081e80000100a00 */
[----:B--2---:R-:W-:Y:S01]  /*4a2d0*/  STL.64 [R1+0x6008], R4 ;  /* 0x0060080401007387 */ /* 0x004fe20000100a00 */
[----:B0-----:R-:W-:-:S02]  /*4a2e0*/  IMAD.MOV.U32 R6, RZ, RZ, R29 ;  /* 0x000000ffff067224 */ /* 0x001fc400078e001d */
[----:B------:R-:W-:Y:S01]  /*4a2f0*/  IMAD.MOV.U32 R7, RZ, RZ, R28 ;  /* 0x000000ffff077224 */ /* 0x000fe200078e001c */
[----:B------:R-:W2:Y:S04]  /*4a300*/  LDL.LU R29, [R1+0x60cc] ;  /* 0x0060cc00011d7983 */ /* 0x000ea80000300800 */
[----:B------:R-:W3:Y:S04]  /*4a310*/  LDL.LU R28, [R1+0x60c8] ;  /* 0x0060c800011c7983 */ /* 0x000ee80000300800 */
[----:B------:R0:W-:Y:S02]  /*4a320*/  STL.64 [R1+0x6020], R6 ;  /* 0x0060200601007387 */ /* 0x0001e40000100a00 */
[----:B0-----:R-:W-:-:S02]  /*4a330*/  IMAD.MOV.U32 R6, RZ, RZ, R9 ;  /* 0x000000ffff067224 */ /* 0x001fc400078e0009 */
[----:B------:R-:W-:-:S05]  /*4a340*/  IMAD.MOV.U32 R7, RZ, RZ, R8 ;  /* 0x000000ffff077224 */ /* 0x000fca00078e0008 */
[----:B------:R-:W-:Y:S04]  /*4a350*/  STL.64 [R1+0x6038], R6 ;  /* 0x0060380601007387 */ /* 0x000fe80000100a00 */
[----:B------:R0:W-:Y:S04]  /*4a360*/  STL.64 [R1+0x5ff8], R10 ;  /* 0x005ff80a01007387 */ /* 0x0001e80000100a00 */
[----:B0-----:R-:W4:Y:S01]  /*4a370*/  LDL.64 R10, [R1+0xf8] ;  /* 0x0000f800010a7983 */ /* 0x001f220000100a00 */
[----:B------:R-:W-:Y:S02]  /*4a380*/  IMAD.MOV.U32 R6, RZ, RZ, R12 ;  /* 0x000000ffff067224 */ /* 0x000fe400078e000c */
[----:B------:R-:W-:Y:S01]  /*4a390*/  IMAD.MOV.U32 R7, RZ, RZ, R13 ;  /* 0x000000ffff077224 */ /* 0x000fe200078e000d */
[----:B----4-:R0:W-:Y:S04]  /*4a3a0*/  STL.64 [R1+0x6018], R10 ;  /* 0x0060180a01007387 */ /* 0x0101e80000100a00 */
[----:B------:R-:W4:Y:S04]  /*4a3b0*/  LDL.LU R8, [R1+0x980] ;  /* 0x0009800001087983 */ /* 0x000f280000300800 */
[----:B------:R-:W4:Y:S04]  /*4a3c0*/  LDL.LU R9, [R1+0x984] ;  /* 0x0009840001097983 */ /* 0x000f280000300800 */
[----:B0-----:R-:W2:Y:S04]  /*4a3d0*/  LDL.LU R10, [R1+0x988] ;  /* 0x00098800010a7983 */ /* 0x001ea80000300800 */
[----:B------:R-:W2:Y:S04]  /*4a3e0*/  LDL.LU R11, [R1+0x98c] ;  /* 0x00098c00010b7983 */ /* 0x000ea80000300800 */
[----:B------:R-:W3:Y:S04]  /*4a3f0*/  LDL.LU R12, [R1+0x60c4] ;  /* 0x0060c400010c7983 */ /* 0x000ee80000300800 */
[----:B------:R-:W3:Y:S04]  /*4a400*/  LDL.LU R13, [R1+0x60c0] ;  /* 0x0060c000010d7983 */ /* 0x000ee80000300800 */
[----:B------:R-:W-:Y:S04]  /*4a410*/  STL.64 [R1+0x6050], R6 ;  /* 0x0060500601007387 */ /* 0x000fe80000100a00 */
[----:B--2---:R-:W-:Y:S04]  /*4a420*/  STL.64 [R1+0x6030], R10 ;  /* 0x0060300a01007387 */ /* 0x004fe80000100a00 */
[----:B----4-:R0:W-:Y:S04]  /*4a430*/  STL.64 [R1+0x6028], R8 ;  /* 0x0060280801007387 */ /* 0x0101e80000100a00 */
[----:B0-----:R-:W2:Y:S04]  /*4a440*/  LDL.LU R8, [R1+0x990] ;  /* 0x0009900001087983 */ /* 0x001ea80000300800 */
[----:B------:R-:W2:Y:S04]  /*4a450*/  LDL.LU R9, [R1+0x994] ;  /* 0x0009940001097983 */ /* 0x000ea80000300800 */
[----:B------:R-:W4:Y:S04]  /*4a460*/  LDL.LU R10, [R1+0x998] ;  /* 0x00099800010a7983 */ /* 0x000f280000300800 */
[----:B------:R-:W4:Y:S01]  /*4a470*/  LDL.LU R11, [R1+0x99c] ;  /* 0x00099c00010b7983 */ /* 0x000f220000300800 */
[----:B------:R-:W-:-:S02]  /*4a480*/  IMAD.MOV.U32 R6, RZ, RZ, R29 ;  /* 0x000000ffff067224 */ /* 0x000fc400078e001d */
        /* <DEDUP_REMOVED lines=8> */
[----:B------:R-:W-:Y:S04]  /*4a510*/  STL.64 [R1+0x6080], R6 ;  /* 0x0060800601007387 */ /* 0x000fe80000100a00 */
[----:B----4-:R-:W-:Y:S04]  /*4a520*/  STL.64 [R1+0x6048], R10 ;  /* 0x0060480a01007387 */ /* 0x010fe80000100a00 */
[----:B--2---:R0:W-:Y:S04]  /*4a530*/  STL.64 [R1+0x6040], R8 ;  /* 0x0060400801007387 */ /* 0x0041e80000100a00 */
[----:B0-----:R-:W2:Y:S04]  /*4a540*/  LDL.LU R8, [R1+0x9a0] ;  /* 0x0009a00001087983 */ /* 0x001ea80000300800 */
[----:B------:R-:W2:Y:S04]  /*4a550*/  LDL.LU R9, [R1+0x9a4] ;  /* 0x0009a40001097983 */ /* 0x000ea80000300800 */
[----:B------:R-:W4:Y:S04]  /*4a560*/  LDL.LU R10, [R1+0x9a8] ;  /* 0x0009a800010a7983 */ /* 0x000f280000300800 */
[----:B------:R-:W4:Y:S01]  /*4a570*/  LDL.LU R11, [R1+0x9ac] ;  /* 0x0009ac00010b7983 */ /* 0x000f220000300800 */
[----:B------:R-:W-:-:S02]  /*4a580*/  IMAD.MOV.U32 R6, RZ, RZ, R29 ;  /* 0x000000ffff067224 */ /* 0x000fc400078e001d */
[----:B------:R-:W-:Y:S01]  /*4a590*/  IMAD.MOV.U32 R7, RZ, RZ, R13 ;  /* 0x000000ffff077224 */ /* 0x000fe200078e000d */
[----:B---3--:R-:W0:Y:S04]  /*4a5a0*/  LDSM.16.MT88.4 R16, [R28+UR5+0x2080] ;  /* 0x002080051c10783b */ /* 0x008e280008004200 */
[----:B------:R-:W-:Y:S04]  /*4a5b0*/  STL.64 [R1+0x6098], R6 ;  /* 0x0060980601007387 */ /* 0x000fe80000100a00 */
[----:B----4-:R-:W-:Y:S04]  /*4a5c0*/  STL.64 [R1+0x6060], R10 ;  /* 0x0060600a01007387 */ /* 0x010fe80000100a00 */
        /* <DEDUP_REMOVED lines=27> */
[----:B------:R-:W4:Y:S01]  /*4a780*/  LDL.64 R14, [R1+0x8] ;  /* 0x00000800010e7983 */ /* 0x000f220000100a00 */
[----:B------:R-:W-:-:S02]  /*4a790*/  IMAD.MOV.U32 R6, RZ, RZ, R12 ;  /* 0x000000ffff067224 */ /* 0x000fc400078e000c */
[----:B------:R-:W-:Y:S01]  /*4a7a0*/  IMAD.MOV.U32 R7, RZ, RZ, R3 ;  /* 0x000000ffff077224 */ /* 0x000fe200078e0003 */
[----:B----4-:R1:W-:Y:S04]  /*4a7b0*/  STL.64 [R1+0x5fb8], R14 ;  /* 0x005fb80e01007387 */ /* 0x0103e80000100a00 */
[----:B-1----:R-:W4:Y:S04]  /*4a7c0*/  LDL.64 R14, [R1+0x28] ;  /* 0x00002800010e7983 */ /* 0x002f280000100a00 */
[----:B0-----:R-:W-:Y:S04]  /*4a7d0*/  STL [R1+0x5eec], R18 ;  /* 0x005eec1201007387 */ /* 0x001fe80000100800 */
[----:B------:R-:W-:Y:S04]  /*4a7e0*/  STL [R1+0x5ee8], R19 ;  /* 0x005ee81301007387 */ /* 0x000fe80000100800 */
        /* <DEDUP_REMOVED lines=10> */
[----:B------:R-:W2:Y:S04]  /*4a890*/  LDL.LU R18, [R1+0x848] ;  /* 0x0008480001127983 */ /* 0x000ea80000300800 */
[----:B------:R-:W2:Y:S04]  /*4a8a0*/  LDL.LU R19, [R1+0x84c] ;  /* 0x00084c0001137983 */ /* 0x000ea80000300800 */
[----:B------:R-:W3:Y:S04]  /*4a8b0*/  LDL.LU.64 R10, [R1+0x60a8] ;  /* 0x0060a800010a7983 */ /* 0x000ee80000300a00 */
[----:B------:R-:W3:Y:S04]  /*4a8c0*/  LDL.LU.64 R8, [R1+0x60a0] ;  /* 0x0060a00001087983 */ /* 0x000ee80000300a00 */
[----:B------:R-:W-:Y:S04]  /*4a8d0*/  STL.64 [R1+0xb60], R4 ;  /* 0x000b600401007387 */ /* 0x000fe80000100a00 */
[----:B------:R0:W-:Y:S04]  /*4a8e0*/  STL.64 [R1+0xb68], R6 ;  /* 0x000b680601007387 */ /* 0x0001e80000100a00 */
[----:B0-----:R-:W3:Y:S02]  /*4a8f0*/  LDL.LU.64 R6, [R1+0x6098] ;  /* 0x0060980001067983 */ /* 0x001ee40000300a00 */
[----:B---3--:R-:W-:Y:S02]  /*4a900*/  HMMA.16816.F32 R4, R20, R6, R8 ;  /* 0x000000061404723c */ /* 0x008fe40000001808 */
[----:B------:R-:W3:Y:S04]  /*4a910*/  LDL.LU.64 R10, [R1+0x6090] ;  /* 0x00609000010a7983 */ /* 0x000ee80000300a00 */
[----:B------:R-:W3:-:S13]  /*4a920*/  LDL.LU.64 R8, [R1+0x6088] ;  /* 0x0060880001087983 */ /* 0x000eda0000300a00 */
        /* <DEDUP_REMOVED lines=42> */
[C---:B--2---:R-:W-:Y:S02]  /*4abd0*/  HMMA.16816.F32 R8, R20.reuse, R10, R24 ;  /* 0x0000000a1408723c */ /* 0x044fe40000001818 */
[----:B---3--:R-:W-:Y:S04]  /*4abe0*/  STL.64 [R1+0x5f98], R6 ;  /* 0x005f980601007387 */ /* 0x008fe80000100a00 */
[----:B------:R-:W-:Y:S04]  /*4abf0*/  STL.64 [R1+0x5f90], R4 ;  /* 0x005f900401007387 */ /* 0x000fe80000100a00 */
[----:B------:R-:W2:Y:S04]  /*4ac00*/  LDL.LU.64 R26, [R1+0x5ff0] ;  /* 0x005ff000011a7983 */ /* 0x000ea80000300a00 */
[----:B------:R-:W2:Y:S05]  /*4ac10*/  LDL.LU.64 R24, [R1+0x5fe8] ;  /* 0x005fe80001187983 */ /* 0x000eaa0000300a00 */
[----:B------:R-:W-:Y:S04]  /*4ac20*/  STL.64 [R1+0x9c0], R8 ;  /* 0x0009c00801007387 */ /* 0x000fe80000100a00 */
[----:B------:R0:W-:Y:S04]  /*4ac30*/  STL.64 [R1+0x9c8], R10 ;  /* 0x0009c80a01007387 */ /* 0x0001e80000100a00 */
[----:B0-----:R-:W2:Y:S02]  /*4ac40*/  LDL.LU.64 R10, [R1+0x5fe0] ;  /* 0x005fe000010a7983 */ /* 0x001ea40000300a00 */
[----:B--2---:R-:W-:Y:S02]  /*4ac50*/  HMMA.16816.F32 R8, R20, R10, R24 ;  /* 0x0000000a1408723c */ /* 0x004fe40000001818 */
[----:B------:R-:W2:Y:S04]  /*4ac60*/  LDL.LU.64 R26, [R1+0x5fd8] ;  /* 0x005fd800011a7983 */ /* 0x000ea80000300a00 */
[----:B------:R-:W2:Y:S04]  /*4ac70*/  LDL.LU.64 R24, [R1+0x5fd0] ;  /* 0x005fd00001187983 */ /* 0x000ea80000300a00 */
[----:B------:R-:W3:Y:S01]  /*4ac80*/  LDL.LU R20, [R1+0x830] ;  /* 0x0008300001147983 */ /* 0x000ee20000300800 */
[----:B------:R-:W-:-:S02]  /*4ac90*/  IMAD.MOV.U32 R6, RZ, RZ, R2 ;  /* 0x000000ffff067224 */ /* 0x000fc400078e0002 */
[----:B------:R-:W-:Y:S02]  /*4aca0*/  IMAD.MOV.U32 R7, RZ, RZ, R0 ;  /* 0x000000ffff077224 */ /* 0x000fe400078e0000 */
[----:B----4-:R-:W-:Y:S02]  /*4acb0*/  IMAD.MOV.U32 R2, RZ, RZ, R14 ;  /* 0x000000ffff027224 */ /* 0x010fe400078e000e */
[----:B------:R-:W-:Y:S02]  /*4acc0*/  IMAD.MOV.U32 R0, RZ, RZ, R15 ;  /* 0x000000ffff007224 */ /* 0x000fe400078e000f */
[----:B------:R0:W-:Y:S04]  /*4acd0*/  STL.64 [R1+0x2c0], R8 ;  /* 0x0002c00801007387 */ /* 0x0001e80000100a00 */
[----:B------:R1:W-:Y:S04]  /*4ace0*/  STL.64 [R1+0x2c8], R10 ;  /* 0x0002c80a01007387 */ /* 0x0003e80000100a00 */
[----:B------:R-:W3:Y:S04]  /*4acf0*/  LDL.LU R21, [R1+0x834] ;  /* 0x0008340001157983 */ /* 0x000ee80000300800 */
[----:B------:R-:W3:Y:S04]  /*4ad00*/  LDL.LU R22, [R1+0x838] ;  /* 0x0008380001167983 */ /* 0x000ee80000300800 */
[----:B------:R-:W3:Y:S04]  /*4ad10*/  LDL.LU R23, [R1+0x83c] ;  /* 0x00083c0001177983 */ /* 0x000ee80000300800 */
[----:B0-----:R-:W4:Y:S04]  /*4ad20*/  LDL.LU R8, [R1+0x810] ;  /* 0x0008100001087983 */ /* 0x001f280000300800 */
[----:B------:R-:W4:Y:S04]  /*4ad30*/  LDL.LU R9, [R1+0x814] ;  /* 0x0008140001097983 */ /* 0x000f280000300800 */
[----:B-1----:R-:W4:Y:S04]  /*4ad40*/  LDL.LU R10, [R1+0x818] ;  /* 0x00081800010a7983 */ /* 0x002f280000300800 */
[----:B------:R-:W4:Y:S01]  /*4ad50*/  LDL.LU R11, [R1+0x81c] ;  /* 0x00081c00010b7983 */ /* 0x000f220000300800 */
[----:B--2---:R-:W-:-:S15]  /*4ad60*/  HMMA.16816.F32 R16, R24, R14, R16 ;  /* 0x0000000e1810723c */ /* 0x004fde0000001810 */
[----:B------:R-:W-:-:S04]  /*4ad70*/  NOP ;  /* 0x0000000000007918 */ /* 0x000fc80000000000 */
[----:B------:R-:W-:Y:S04]  /*4ad80*/  STL.64 [R1+0x9a0], R16 ;  /* 0x0009a01001007387 */ /* 0x000fe80000100a00 */
[----:B------:R0:W-:Y:S04]  /*4ad90*/  STL.64 [R1+0x9a8], R18 ;  /* 0x0009a81201007387 */ /* 0x0001e80000100a00 */
[----:B0-----:R-:W2:Y:S04]  /*4ada0*/  LDL.LU.64 R18, [R1+0x5fc8] ;  /* 0x005fc80001127983 */ /* 0x001ea80000300a00 */
[----:B------:R-:W2:Y:S04]  /*4adb0*/  LDL.LU.64 R16, [R1+0x5fc0] ;  /* 0x005fc00001107983 */ /* 0x000ea80000300a00 */
[----:B------:R-:W2:Y:S01]  /*4adc0*/  LDL.LU.64 R14, [R1+0x5fb8] ;  /* 0x005fb800010e7983 */ /* 0x000ea20000300a00 */
[----:B---3--:R-:W-:Y:S03]  /*4add0*/  HMMA.16816.F32 R4, R24, R6, R20 ;  /* 0x000000061804723c */ /* 0x008fe60000001814 */
[----:B------:R-:W3:-:S15]  /*4ade0*/  LDL.LU R20, [R1+0x7f0] ;  /* 0x0007f00001147983 */ /* 0x000ede0000300800 */
[----:B------:R-:W-:Y:S01]  /*4adf0*/  NOP ;  /* 0x0000000000007918 */ /* 0x000fe20000000000 */
[----:B------:R0:W-:Y:S04]  /*4ae00*/  STL.64 [R1+0x990], R4 ;  /* 0x0009900401007387 */ /* 0x0001e80000100a00 */
[----:B------:R1:W-:Y:S04]  /*4ae10*/  STL.64 [R1+0x998], R6 ;  /* 0x0009980601007387 */ /* 0x0003e80000100a00 */
[----:B------:R-:W3:Y:S04]  /*4ae20*/  LDL.LU R21, [R1+0x7f4] ;  /* 0x0007f40001157983 */ /* 0x000ee80000300800 */
[----:B------:R-:W3:Y:S04]  /*4ae30*/  LDL.LU R22, [R1+0x7f8] ;  /* 0x0007f80001167983 */ /* 0x000ee80000300800 */
[----:B------:R-:W3:Y:S04]  /*4ae40*/  LDL.LU R23, [R1+0x7fc] ;  /* 0x0007fc0001177983 */ /* 0x000ee80000300800 */
[----:B0-----:R-:W3:Y:S04]  /*4ae50*/  LDL.LU R4, [R1+0x800] ;  /* 0x0008000001047983 */ /* 0x001ee80000300800 */
[----:B------:R-:W3:Y:S04]  /*4ae60*/  LDL.LU R5, [R1+0x804] ;  /* 0x0008040001057983 */ /* 0x000ee80000300800 */
[----:B-1----:R-:W3:Y:S04]  /*4ae70*/  LDL.LU R6, [R1+0x808] ;  /* 0x0008080001067983 */ /* 0x002ee80000300800 */
[----:B------:R-:W3:Y:S01]  /*4ae80*/  LDL.LU R7, [R1+0x80c] ;  /* 0x00080c0001077983 */ /* 0x000ee20000300800 */
[----:B--2---:R-:W-:-:S15]  /*4ae90*/  HMMA.16816.F32 R16, R24, R14, R16 ;  /* 0x0000000e1810723c */ /* 0x004fde0000001810 */
[----:B------:R-:W-:-:S04]  /*4aea0*/  NOP ;  /* 0x0000000000007918 */ /* 0x000fc80000000000 */
[----:B------:R0:W-:Y:S04]  /*4aeb0*/  STL.64 [R1+0x980], R16 ;  /* 0x0009801001007387 */ /* 0x0001e80000100a00 */
[----:B------:R1:W-:Y:S04]  /*4aec0*/  STL.64 [R1+0x988], R18 ;  /* 0x0009881201007387 */ /* 0x0003e80000100a00 */
[----:B0-----:R-:W2:Y:S01]  /*4aed0*/  LDL.LU.64 R16, [R1+0x5fb0] ;  /* 0x005fb00001107983 */ /* 0x001ea20000300a00 */
[----:B-1----:R-:W-:Y:S02]  /*4aee0*/  IMAD.MOV.U32 R18, RZ, RZ, R14 ;  /* 0x000000ffff127224 */ /* 0x002fe400078e000e */
[----:B------:R-:W-:-:S02]  /*4aef0*/  IMAD.MOV.U32 R19, RZ, RZ, R15 ;  /* 0x000000ffff137224 */ /* 0x000fc400078e000f */
[----:B------:R-:W4:Y:S04]  /*4af00*/  LDL.LU.64 R14, [R1+0x5fa8] ;  /* 0x005fa800010e7983 */ /* 0x000f280000300a00 */
[----:B------:R0:W-:Y:S04]  /*4af10*/  STL.64 [R1+0x5ef8], R18 ;  /* 0x005ef81201007387 */ /* 0x0001e80000100a00 */
[----:B--2---:R1:W-:Y:S04]  /*4af20*/  STL.64 [R1+0x5ef0], R16 ;  /* 0x005ef01001007387 */ /* 0x0043e80000100a00 */
[----:B0-----:R-:W2:Y:S04]  /*4af30*/  LDL.64 R18, [R1+0x128] ;  /* 0x0001280001127983 */ /* 0x001ea80000100a00 */
[----:B--2---:R0:W-:Y:S04]  /*4af40*/  STL.64 [R1+0x5f48], R18 ;  /* 0x005f481201007387 */ /* 0x0041e80000100a00 */
[----:B-1----:R-:W2:Y:S04]  /*4af50*/  LDL.LU R16, [R1+0xfa0] ;  /* 0x000fa00001107983 */ /* 0x002ea80000300800 */
[----:B------:R-:W2:Y:S04]  /*4af60*/  LDL.LU R17, [R1+0xfa4] ;  /* 0x000fa40001117983 */ /* 0x000ea80000300800 */
[----:B0-----:R-:W2:Y:S04]  /*4af70*/  LDL.LU R18, [R1+0xfa8] ;  /* 0x000fa80001127983 */ /* 0x001ea80000300800 */
[----:B------:R-:W2:Y:S04]  /*4af80*/  LDL.LU R19, [R1+0xfac] ;  /* 0x000fac0001137983 */ /* 0x000ea80000300800 */
[----:B--2---:R0:W-:Y:S04]  /*4af90*/  STL.64 [R1+0x5f58], R18 ;  /* 0x005f581201007387 */ /* 0x0041e80000100a00 */
[----:B------:R-:W-:Y:S04]  /*4afa0*/  STL.64 [R1+0x5f50], R16 ;  /* 0x005f501001007387 */ /* 0x000fe80000100a00 */
[----:B0-----:R-:W2:Y:S01]  /*4afb0*/  LDL.64 R18, [R1+0x148] ;  /* 0x0001480001127983 */ /* 0x001ea20000100a00 */
[C---:B----4-:R-:W-:Y:S03]  /*4afc0*/  HMMA.16816.F32 R8, R24.reuse, R14, R8 ;  /* 0x0000000e1808723c */ /* 0x050fe60000001808 */
[----:B--2---:R0:W-:Y:S04]  /*4afd0*/  STL.64 [R1+0x5f70], R18 ;  /* 0x005f701201007387 */ /* 0x0041e80000100a00 */
[----:B0-----:R-:W2:Y:S04]  /*4afe0*/  LDL.64 R18, [R1+0x158] ;  /* 0x0001580001127983 */ /* 0x001ea80000100a00 */
[----:B--2---:R0:W-:Y:S04]  /*4aff0*/  STL.64 [R1+0x5f78], R18 ;  /* 0x005f781201007387 */ /* 0x0041e80000100a00 */
[----:B0-----:R-:W2:Y:S04]  /*4b000*/  LDL.64 R18, [R1+0x38] ;  /* 0x0000380001127983 */ /* 0x001ea80000100a00 */
[----:B------:R-:W-:Y:S04]  /*4b010*/  STL.64 [R1+0x970], R8 ;  /* 0x0009700801007387 */ /* 0x000fe80000100a00 */
[----:B------:R0:W-:Y:S04]  /*4b020*/  STL.64 [R1+0x978], R10 ;  /* 0x0009780a01007387 */ /* 0x0001e80000100a00 */
[----:B0-----:R-:W3:Y:S04]  /*4b030*/  LDL.LU.64 R10, [R1+0x5fa0] ;  /* 0x005fa000010a7983 */ /* 0x001ee80000300a00 */
[----:B------:R0:W-:Y:S04]  /*4b040*/  STL [R1+0x5eac], R14 ;  /* 0x005eac0e01007387 */ /* 0x0001e80000100800 */
[----:B------:R1:W-:Y:S04]  /*4b050*/  STL [R1+0x5ea8], R15 ;  /* 0x005ea80f01007387 */ /* 0x0003e80000100800 */
[----:B------:R-:W4:Y:S04]  /*4b060*/  LDL.LU R12, [R1+0xfc0] ;  /* 0x000fc000010c7983 */ /* 0x000f280000300800 */
[----:B------:R-:W4:Y:S04]  /*4b070*/  LDL.LU R13, [R1+0xfc4] ;  /* 0x000fc400010d7983 */ /* 0x000f280000300800 */
[----:B0-----:R-:W2:Y:S04]  /*4b080*/  LDL.LU R14, [R1+0xfc8] ;  /* 0x000fc800010e7983 */ /* 0x001ea80000300800 */
[----:B-1----:R-:W2:Y:S01]  /*4b090*/  LDL.LU R15, [R1+0xfcc] ;  /* 0x000fcc00010f7983 */ /* 0x002ea20000300800 */
[C---:B---3--:R-:W-:Y:S03]  /*4b0a0*/  HMMA.16816.F32 R4, R24.reuse, R10, R4 ;  /* 0x0000000a1804723c */ /* 0x048fe60000001804 */
[----:B--2---:R-:W-:Y:S04]  /*4b0b0*/  STL.64 [R1+0x5f88], R14 ;  /* 0x005f880e01007387 */ /* 0x004fe80000100a00 */
[----:B----4-:R0:W-:Y:S04]  /*4b0c0*/  STL.64 [R1+0x5f80], R12 ;  /* 0x005f800c01007387 */ /* 0x0101e80000100a00 */
[----:B0-----:R-:W2:Y:S04]  /*4b0d0*/  LDL.LU R12, [R1+0xfd0] ;  /* 0x000fd000010c7983 */ /* 0x001ea80000300800 */
[----:B------:R-:W2:Y:S04]  /*4b0e0*/  LDL.LU R13, [R1+0xfd4] ;  /* 0x000fd400010d7983 */ /* 0x000ea80000300800 */
[----:B------:R-:W2:Y:S04]  /*4b0f0*/  LDL.LU R14, [R1+0xfd8] ;  /* 0x000fd800010e7983 */ /* 0x000ea80000300800 */
[----:B------:R-:W2:Y:S04]  /*4b100*/  LDL.LU R15, [R1+0xfdc] ;  /* 0x000fdc00010f7983 */ /* 0x000ea80000300800 */
[----:B------:R-:W-:Y:S04]  /*4b110*/  STL.64 [R1+0x960], R4 ;  /* 0x0009600401007387 */ /* 0x000fe80000100a00 */
[----:B------:R0:W-:Y:S04]  /*4b120*/  STL.64 [R1+0x968], R6 ;  /* 0x0009680601007387 */ /* 0x0001e80000100a00 */
[----:B0-----:R-:W3:Y:S04]  /*4b130*/  LDL.LU.64 R6, [R1+0x5f98] ;  /* 0x005f980001067983 */ /* 0x001ee80000300a00 */
[----:B------:R-:W4:Y:S01]  /*4b140*/  LDL.LU.64 R4, [R1+0x5f90] ;  /* 0x005f900001047983 */ /* 0x000f220000300a00 */
[----:B---3--:R-:W-:Y:S03]  /*4b150*/  HMMA.16816.F32 R20, R24, R6, R20 ;  /* 0x000000061814723c */ /* 0x008fe60000001814 */
[----:B------:R-:W-:Y:S04]  /*4b160*/  STL.64 [R1+0x5f68], R6 ;  /* 0x005f680601007387 */ /* 0x000fe80000100a00 */
[----:B----4-:R0:W-:-:S12]  /*4b170*/  STL.64 [R1+0x5f60], R4 ;  /* 0x005f600401007387 */ /* 0x0101d80000100a00 */
[----:B------:R-:W-:Y:S04]  /*4b180*/  STL.64 [R1+0x840], R20 ;  /* 0x0008401401007387 */ /* 0x000fe80000100a00 */
[----:B------:R-:W-:Y:S04]  /*4b190*/  STL.64 [R1+0x848], R22 ;  /* 0x0008481601007387 */ /* 0x000fe80000100a00 */
[----:B------:R-:W1:Y:S04]  /*4b1a0*/  LDSM.16.MT88.4 R20, [R28+UR5+0x2100] ;  /* 0x002100051c14783b */ /* 0x000e680008004200 */
[----:B0-----:R-:W3:Y:S04]  /*4b1b0*/  LDL.LU R4, [R1+0xfb0] ;  /* 0x000fb00001047983 */ /* 0x001ee80000300800 */
[----:B------:R-:W3:Y:S04]  /*4b1c0*/  LDL.LU R5, [R1+0xfb4] ;  /* 0x000fb40001057983 */ /* 0x000ee80000300800 */
[----:B------:R-:W3:Y:S04]  /*4b1d0*/  LDL.LU R6, [R1+0xfb8] ;  /* 0x000fb80001067983 */ /* 0x000ee80000300800 */
[----:B------:R-:W3:Y:S04]  /*4b1e0*/  LDL.LU R7, [R1+0xfbc] ;  /* 0x000fbc0001077983 */ /* 0x000ee80000300800 */
[----:B------:R-:W-:Y:S04]  /*4b1f0*/  STL [R1+0x5ee0], R28 ;  /* 0x005ee01c01007387 */ /* 0x000fe80000100800 */
[----:B-1----:R0:W-:Y:S04]  /*4b200*/  STL.64 [R1+0x5de0], R22 ;  /* 0x005de01601007387 */ /* 0x0021e80000100a00 */
[----:B------:R1:W-:Y:S04]  /*4b210*/  STL.64 [R1+0x5dd8], R20 ;  /* 0x005dd81401007387 */ /* 0x0003e80000100a00 */
[----:B0-----:R-:W4:Y:S01]  /*4b220*/  LDL.64 R22, [R1+0xd8] ;  /* 0x0000d80001167983 */ /* 0x001f220000100a00 */
[----:B--2---:R-:W-:Y:S01]  /*4b230*/  HMMA.16816.F32 R12, R24, R18, R12 ;  /* 0x00000012180c723c */ /* 0x004fe2000000180c */
[----:B------:R-:W-:-:S02]  /*4b240*/  IMAD.MOV.U32 R29, RZ, RZ, R18 ;  /* 0x000000ffff1d7224 */ /* 0x000fc400078e0012 */
[----:B------:R-:W-:Y:S01]  /*4b250*/  IMAD.MOV.U32 R9, RZ, RZ, R19 ;  /* 0x000000ffff097224 */ /* 0x000fe200078e0013 */
[----:B----4-:R0:W-:Y:S04]  /*4b260*/  STL.64 [R1+0x5f00], R22 ;  /* 0x005f001601007387 */ /* 0x0101e80000100a00 */
[----:B-1----:R-:W2:Y:S04]  /*4b270*/  LDL.LU R20, [R1+0xf90] ;  /* 0x000f900001147983 */ /* 0x002ea80000300800 */
[----:B------:R-:W2:Y:S04]  /*4b280*/  LDL.LU R21, [R1+0xf94] ;  /* 0x000f940001157983 */ /* 0x000ea80000300800 */
[----:B0-----:R-:W2:Y:S04]  /*4b290*/  LDL.LU R22, [R1+0xf98] ;  /* 0x000f980001167983 */ /* 0x001ea80000300800 */
[----:B------:R-:W2:Y:S04]  /*4b2a0*/  LDL.LU R23, [R1+0xf9c] ;  /* 0x000f9c0001177983 */ /* 0x000ea80000300800 */
[----:B------:R-:W-:Y:S04]  /*4b2b0*/  STL.64 [R1+0x1390], R12 ;  /* 0x0013900c01007387 */ /* 0x000fe80000100a00 */
[----:B------:R0:W-:Y:S04]  /*4b2c0*/  STL.64 [R1+0x1398], R14 ;  /* 0x0013980e01007387 */ /* 0x0001e80000100a00 */
[----:B0-----:R-:W4:Y:S04]  /*4b2d0*/  LDL.LU.64 R14, [R1+0x5f88] ;  /* 0x005f8800010e7983 */ /* 0x001f280000300a00 */
[----:B------:R-:W4:Y:S04]  /*4b2e0*/  LDL.LU.64 R12, [R1+0x5f80] ;  /* 0x005f8000010c7983 */ /* 0x000f280000300a00 */
[----:B------:R-:W4:Y:S04]  /*4b2f0*/  LDL.LU.64 R18, [R1+0x5f78] ;  /* 0x005f780001127983 */ /* 0x000f280000300a00 */
[----:B------:R-:W-:Y:S01]  /*4b300*/  STL [R1+0x5ee4], R29 ;  /* 0x005ee41d01007387 */ /* 0x000fe20000100800 */
[----:B----4-:R-:W-:-:S15]  /*4b310*/  HMMA.16816.F32 R12, R24, R18, R12 ;  /* 0x00000012180c723c */ /* 0x010fde000000180c */
[----:B------:R-:W-:-:S04]  /*4b320*/  NOP ;  /* 0x0000000000007918 */ /* 0x000fc80000000000 */
[----:B------:R0:W-:Y:S04]  /*4b330*/  STL.64 [R1+0x1380], R12 ;  /* 0x0013800c01007387 */ /* 0x0001e80000100a00 */
[----:B------:R1:W-:Y:S01]  /*4b340*/  STL.64 [R1+0x1388], R14 ;  /* 0x0013880e01007387 */ /* 0x0003e20000100a00 */
[----:B0-----:R-:W-:Y:S02]  /*4b350*/  IMAD.MOV.U32 R13, RZ, RZ, R18 ;  /* 0x000000ffff0d7224 */ /* 0x001fe400078e0012 */
[----:B------:R-:W-:Y:S02]  /*4b360*/  IMAD.MOV.U32 R12, RZ, RZ, R19 ;  /* 0x000000ffff0c7224 */ /* 0x000fe400078e0013 */
[----:B------:R-:W3:Y:S02]  /*4b370*/  LDL.LU.64 R18, [R1+0x5f70] ;  /* 0x005f700001127983 */ /* 0x000ee40000300a00 */
[----:B---3--:R-:W-:Y:S01]  /*4b380*/  HMMA.16816.F32 R4, R24, R18, R4 ;  /* 0x000000121804723c */ /* 0x008fe20000001804 */
[----:B-1----:R-:W-:-:S02]  /*4b390*/  IMAD.MOV.U32 R14, RZ, RZ, R18 ;  /* 0x000000ffff0e7224 */ /* 0x002fc400078e0012 */
[----:B------:R-:W-:-:S15]  /*4b3a0*/  IMAD.MOV.U32 R15, RZ, RZ, R19 ;  /* 0x000000ffff0f7224 */ /* 0x000fde00078e0013 */
[----:B------:R-:W-:Y:S01]  /*4b3b0*/  NOP ;  /* 0x0000000000007918 */ /* 0x000fe20000000000 */
[----:B------:R-:W-:Y:S04]  /*4b3c0*/  STL.64 [R1+0x1370], R4 ;  /* 0x0013700401007387 */ /* 0x000fe80000100a00 */
[----:B------:R0:W-:Y:S04]  /*4b3d0*/  STL.64 [R1+0x1378], R6 ;  /* 0x0013780601007387 */ /* 0x0001e80000100a00 */
[----:B0-----:R-:W3:Y:S04]  /*4b3e0*/  LDL.LU.64 R6, [R1+0x5f68] ;  /* 0x005f680001067983 */ /* 0x001ee80000300a00 */
[----:B------:R-:W4:Y:S04]  /*4b3f0*/  LDL.LU.64 R4, [R1+0x5f60] ;  /* 0x005f600001047983 */ /* 0x000f280000300a00 */
[----:B------:R-:W2:Y:S04]  /*4b400*/  LDL.LU.64 R18, [R1+0x5f58] ;  /* 0x005f580001127983 */ /* 0x000ea80000300a00 */
[----:B------:R-:W2:Y:S04]  /*4b410*/  LDL.LU.64 R16, [R1+0x5f50] ;  /* 0x005f500001107983 */ /* 0x000ea80000300a00 */
[----:B------:R0:W-:Y:S04]  /*4b420*/  STL.64 [R1+0x5eb8], R14 ;  /* 0x005eb80e01007387 */ /* 0x0001e80000100a00 */
[----:B------:R-:W-:Y:S04]  /*4b430*/  STL.64 [R1+0x5eb0], R12 ;  /* 0x005eb00c01007387 */ /* 0x000fe80000100a00 */
[----:B0-----:R-:W2:Y:S02]  /*4b440*/  LDL.64 R14, [R1+0x138] ;  /* 0x00013800010e7983 */ /* 0x001ea40000100a00 */
[----:B--2---:R-:W-:-:S15]  /*4b450*/  HMMA.16816.F32 R16, R24, R14, R16 ;  /* 0x0000000e1810723c */ /* 0x004fde0000001810 */
[----:B------:R-:W-:-:S04]  /*4b460*/  NOP ;  /* 0x0000000000007918 */ /* 0x000fc80000000000 */
[----:B------:R-:W-:Y:S04]  /*4b470*/  STL.64 [R1+0x1360], R16 ;  /* 0x0013601001007387 */ /* 0x000fe80000100a00 */
[----:B------:R0:W-:Y:S04]  /*4b480*/  STL.64 [R1+0x1368], R18 ;  /* 0x0013681201007387 */ /* 0x0001e80000100a00 */
[----:B0-----:R-:W2:Y:S01]  /*4b490*/  LDL.LU.64 R18, [R1+0x5f48] ;  /* 0x005f480001127983 */ /* 0x001ea20000300a00 */
[----:B------:R-:W-:Y:S02]  /*4b4a0*/  IMAD.MOV.U32 R29, RZ, RZ, R14 ;  /* 0x000000ffff1d7224 */ /* 0x000fe400078e000e */
[----:B------:R-:W-:-:S02]  /*4b4b0*/  IMAD.MOV.U32 R28, RZ, RZ, R15 ;  /* 0x000000ffff1c7224 */ /* 0x000fc400078e000f */
[----:B--2---:R-:W-:-:S15]  /*4b4c0*/  HMMA.16816.F32 R12, R24, R18, R20 ;  /* 0x00000012180c723c */ /* 0x004fde0000001814 */
[----:B------:R-:W-:-:S04]  /*4b4d0*/  NOP ;  /* 0x0000000000007918 */ /* 0x000fc80000000000 */
[----:B------:R-:W-:Y:S04]  /*4b4e0*/  STL.64 [R1+0x1350], R12 ;  /* 0x0013500c01007387 */ /* 0x000fe80000100a00 */
[----:B------:R0:W-:Y:S04]  /*4b4f0*/  STL.64 [R1+0x1358], R14 ;  /* 0x0013580e01007387 */ /* 0x0001e80000100a00 */
[----:B------:R-:W2:Y:S01]  /*4b500*/  LDL.64 R22, [R1+0xe8] ;  /* 0x0000e80001167983 */ /* 0x000ea20000100a00 */
[----:B------:R-:W-:Y:S02]  /*4b510*/  IMAD.MOV.U32 R8, RZ, RZ, R18 ;  /* 0x000000ffff087224 */ /* 0x000fe400078e0012 */
[----:B------:R-:W-:Y:S01]  /*4b520*/  IMAD.MOV.U32 R3, RZ, RZ, R19 ;  /* 0x000000ffff037224 */ /* 0x000fe200078e0013 */
[----:B0-----:R-:W3:Y:S04]  /*4b530*/  LDL.64 R14, [R1+0x118] ;  /* 0x00011800010e7983 */ /* 0x001ee80000100a00 */
[----:B--2---:R4:W-:Y:S04]  /*4b540*/  STL.64 [R1+0x5f18], R22 ;  /* 0x005f181601007387 */ /* 0x0049e80000100a00 */
[----:B------:R-:W2:Y:S04]  /*4b550*/  LDL.LU R16, [R1+0x7e0] ;  /* 0x0007e00001107983 */ /* 0x000ea80000300800 */
[----:B------:R-:W2:Y:S04]  /*4b560*/  LDL.LU R17, [R1+0x7e4] ;  /* 0x0007e40001117983 */ /* 0x000ea80000300800 */
[----:B------:R-:W2:Y:S04]  /*4b570*/  LDL.LU R18, [R1+0x7e8] ;  /* 0x0007e80001127983 */ /* 0x000ea80000300800 */
[----:B------:R-:W2:Y:S01]  /*4b580*/  LDL.LU R19, [R1+0x7ec] ;  /* 0x0007ec0001137983 */ /* 0x000ea20000300800 */
[----:B----4-:R-:W-:-:S02]  /*4b590*/  IMAD.MOV.U32 R22, RZ, RZ, R5 ;  /* 0x000000ffff167224 */ /* 0x010fc400078e0005 */
[----:B------:R-:W-:-:S05]  /*4b5a0*/  IMAD.MOV.U32 R23, RZ, RZ, R4 ;  /* 0x000000ffff177224 */ /* 0x000fca00078e0004 */
[----:B------:R0:W-:Y:S04]  /*4b5b0*/  STL.64 [R1+0x5f30], R22 ;  /* 0x005f301601007387 */ /* 0x0001e80000100a00 */
[----:B0-----:R-:W4:Y:S04]  /*4b5c0*/  LDL.64 R22, [R1+0x108] ;  /* 0x0001080001167983 */ /* 0x001f280000100a00 */
[----:B--2---:R-:W-:Y:S04]  /*4b5d0*/  STL.64 [R1+0x5f10], R18 ;  /* 0x005f101201007387 */ /* 0x004fe80000100a00 */
[----:B------:R0:W-:Y:S04]  /*4b5e0*/  STL.64 [R1+0x5f08], R16 ;  /* 0x005f081001007387 */ /* 0x0001e80000100a00 */
[----:B0-----:R-:W2:Y:S04]  /*4b5f0*/  LDL.LU R16, [R1+0xf50] ;  /* 0x000f500001107983 */ /* 0x001ea80000300800 */
[----:B------:R-:W2:Y:S04]  /*4b600*/  LDL.LU R17, [R1+0xf54] ;  /* 0x000f540001117983 */ /* 0x000ea80000300800 */
[----:B------:R-:W2:Y:S04]  /*4b610*/  LDL.LU R18, [R1+0xf58] ;  /* 0x000f580001127983 */ /* 0x000ea80000300800 */
[----:B------:R-:W2:Y:S04]  /*4b620*/  LDL.LU R19, [R1+0xf5c] ;  /* 0x000f5c0001137983 */ /* 0x000ea80000300800 */
        /* <DEDUP_REMOVED lines=8> */
[----:B0-----:R-:W4:Y:S04]  /*4b6b0*/  LDL.LU R16, [R1+0xf70] ;  /* 0x000f700001107983 */ /* 0x001f280000300800 */
[----:B------:R-:W4:Y:S04]  /*4b6c0*/  LDL.LU R17, [R1+0xf74] ;  /* 0x000f740001117983 */ /* 0x000f280000300800 */
[----:B------:R-:W4:Y:S04]  /*4b6d0*/  LDL.LU R18, [R1+0xf78] ;  /* 0x000f780001127983 */ /* 0x000f280000300800 */
[----:B------:R-:W4:Y:S04]  /*4b6e0*/  LDL.LU R19, [R1+0xf7c] ;  /* 0x000f7c0001137983 */ /* 0x000f280000300800 */
[----:B------:R-:W-:Y:S04]  /*4b6f0*/  STL.64 [R1+0x5ec8], R10 ;  /* 0x005ec80a01007387 */ /* 0x000fe80000100a00 */
[----:B------:R0:W-:Y:S04]  /*4b700*/  STL.64 [R1+0x5ec0], R8 ;  /* 0x005ec00801007387 */ /* 0x0001e80000100a00 */
[----:B0-----:R-:W2:Y:S04]  /*4b710*/  LDL.LU R8, [R1+0xf80] ;  /* 0x000f800001087983 */ /* 0x001ea80000300800 */
[----:B------:R-:W2:Y:S04]  /*4b720*/  LDL.LU R9, [R1+0xf84] ;  /* 0x000f840001097983 */ /* 0x000ea80000300800 */
[----:B------:R-:W2:Y:S04]  /*4b730*/  LDL.LU R10, [R1+0xf88] ;  /* 0x000f8800010a7983 */ /* 0x000ea80000300800 */
[----:B------:R-:W2:Y:S01]  /*4b740*/  LDL.LU R11, [R1+0xf8c] ;  /* 0x000f8c00010b7983 */ /* 0x000ea20000300800 */
[----:B---3--:R-:W-:-:S02]  /*4b750*/  IMAD.MOV.U32 R5, RZ, RZ, R14 ;  /* 0x000000ffff057224 */ /* 0x008fc400078e000e */
[----:B------:R-:W-:Y:S01]  /*4b760*/  IMAD.MOV.U32 R4, RZ, RZ, R15 ;  /* 0x000000ffff047224 */ /* 0x000fe200078e000f */
[----:B--2---:R-:W-:-:S15]  /*4b770*/  HMMA.16816.F32 R8, R24, R14, R8 ;  /* 0x0000000e1808723c */ /* 0x004fde0000001808 */
[----:B------:R-:W-:-:S04]  /*4b780*/  NOP ;  /* 0x0000000000007918 */ /* 0x000fc80000000000 */
[----:B------:R0:W-:Y:S04]  /*4b790*/  STL.64 [R1+0x1340], R8 ;  /* 0x0013400801007387 */ /* 0x0001e80000100a00 */
[----:B------:R-:W-:Y:S04]  /*4b7a0*/  STL.64 [R1+0x1348], R10 ;  /* 0x0013480a01007387 */ /* 0x000fe80000100a00 */
[----:B------:R-:W2:Y:S04]  /*4b7b0*/  LDL.LU R12, [R1+0x660] ;  /* 0x00066000010c7983 */ /* 0x000ea80000300800 */
[----:B------:R-:W2:Y:S04]  /*4b7c0*/  LDL.LU R13, [R1+0x664] ;  /* 0x00066400010d7983 */ /* 0x000ea80000300800 */
[----:B------:R-:W3:Y:S04]  /*4b7d0*/  LDL.LU R14, [R1+0x668] ;  /* 0x00066800010e7983 */ /* 0x000ee80000300800 */
[----:B------:R-:W3:Y:S01]  /*4b7e0*/  LDL.LU R15, [R1+0x66c] ;  /* 0x00066c00010f7983 */ /* 0x000ee20000300800 */
[----:B----4-:R-:W-:Y:S01]  /*4b7f0*/  HMMA.16816.F32 R16, R24, R22, R16 ;  /* 0x000000161810723c */ /* 0x010fe20000001810 */
[----:B0-----:R-:W-:-:S02]  /*4b800*/  IMAD.MOV.U32 R9, RZ, RZ, R22 ;  /* 0x000000ffff097224 */ /* 0x001fc400078e0016 */
        /* <DEDUP_REMOVED lines=9> */
[----:B0-----:R-:W3:Y:S04]  /*4b8a0*/  LDL.LU R4, [R1+0x640] ;  /* 0x0006400001047983 */ /* 0x001ee80000300800 */
[----:B------:R-:W3:Y:S04]  /*4b8b0*/  LDL.LU R5, [R1+0x644] ;  /* 0x0006440001057983 */ /* 0x000ee80000300800 */
[----:B------:R-:W3:Y:S04]  /*4b8c0*/  LDL.LU R6, [R1+0x648] ;  /* 0x0006480001067983 */ /* 0x000ee80000300800 */
[----:B------:R-:W3:Y:S04]  /*4b8d0*/  LDL.LU R7, [R1+0x64c] ;  /* 0x00064c0001077983 */ /* 0x000ee80000300800 */
[----:B------:R-:W-:Y:S04]  /*4b8e0*/  STL.64 [R1+0xfd0], R16 ;  /* 0x000fd01001007387 */ /* 0x000fe80000100a00 */
[----:B------:R0:W-:Y:S04]  /*4b8f0*/  STL.64 [R1+0xfd8], R18 ;  /* 0x000fd81201007387 */ /* 0x0001e80000100a00 */
[----:B0-----:R-:W4:Y:S04]  /*4b900*/  LDL.LU.64 R18, [R1+0x5f40] ;  /* 0x005f400001127983 */ /* 0x001f280000300a00 */
[----:B------:R-:W4:Y:S04]  /*4b910*/  LDL.LU.64 R16, [R1+0x5f38] ;  /* 0x005f380001107983 */ /* 0x000f280000300a00 */
[----:B------:R-:W4:Y:S02]  /*4b920*/  LDL.LU.64 R22, [R1+0x5f30] ;  /* 0x005f300001167983 */ /* 0x000f240000300a00 */
[----:B----4-:R-:W-:Y:S02]  /*4b930*/  HMMA.16816.F32 R20, R24, R22, R16 ;  /* 0x000000161814723c */ /* 0x010fe40000001810 */
[----:B------:R-:W4:Y:S04]  /*4b940*/  LDL.LU.64 R18, [R1+0x5f28] ;  /* 0x005f280001127983 */ /* 0x000f280000300a00 */
[----:B------:R-:W4:-:S13]  /*4b950*/  LDL.LU.64 R16, [R1+0x5f20] ;  /* 0x005f200001107983 */ /* 0x000f1a0000300a00 */
[----:B------:R-:W-:Y:S04]  /*4b960*/  STL.64 [R1+0xfc0], R20 ;  /* 0x000fc01401007387 */ /* 0x000fe80000100a00 */
[----:B------:R0:W-:Y:S04]  /*4b970*/  STL.64 [R1+0xfc8], R22 ;  /* 0x000fc81601007387 */ /* 0x0001e80000100a00 */
[----:B0-----:R-:W4:Y:S01]  /*4b980*/  LDL.LU.64 R22, [R1+0x5f18] ;  /* 0x005f180001167983 */ /* 0x001f220000300a00 */
[----:B------:R-:W-:Y:S02]  /*4b990*/  IMAD.MOV.U32 R10, RZ, RZ, R2 ;  /* 0x000000ffff0a7224 */ /* 0x000fe400078e0002 */
[----:B------:R-:W-:Y:S01]  /*4b9a0*/  IMAD.MOV.U32 R11, RZ, RZ, R0 ;  /* 0x000000ffff0b7224 */ /* 0x000fe200078e0000 */
        /* <DEDUP_REMOVED lines=10> */
[----:B------:R-:W4:Y:S04]  /*4ba50*/  LDL.LU.64 R18, [R1+0x5ef8] ;  /* 0x005ef80001127983 */ /* 0x000f280000300a00 */
[----:B------:R-:W2:-:S13]  /*4ba60*/  LDL.LU.64 R16, [R1+0x5ef0] ;  /* 0x005ef00001107983 */ /* 0x000e9a0000300a00 */
[----:B------:R-:W-:Y:S04]  /*4ba70*/  STL.64 [R1+0x830], R24 ;  /* 0x0008301801007387 */ /* 0x000fe80000100a00 */
[----:B------:R4:W-:Y:S02]  /*4ba80*/  STL.64 [R1+0x838], R26 ;  /* 0x0008381a01007387 */ /* 0x0009e40000100a00 */
[----:B----4-:R-:W-:Y:S02]  /*4ba90*/  IMAD.MOV.U32 R26, RZ, RZ, R18 ;  /* 0x000000ffff1a7224 */ /* 0x010fe400078e0012 */
[----:B------:R-:W-:Y:S01]  /*4baa0*/  IMAD.MOV.U32 R27, RZ, RZ, R19 ;  /* 0x000000ffff1b7224 */ /* 0x000fe200078e0013 */
[----:B------:R-:W2:Y:S04]  /*4bab0*/  LDL.LU R18, [R1+0x5eec] ;  /* 0x005eec0001127983 */ /* 0x000ea80000300800 */
[----:B------:R-:W2:Y:S04]  /*4bac0*/  LDL.LU R19, [R1+0x5ee8] ;  /* 0x005ee80001137983 */ /* 0x000ea80000300800 */
[----:B------:R0:W-:Y:S02]  /*4bad0*/  STL.64 [R1+0x5df8], R22 ;  /* 0x005df81601007387 */ /* 0x0001e40000100a00 */
[----:B0-----:R-:W-:-:S02]  /*4bae0*/  IMAD.MOV.U32 R22, RZ, RZ, R9 ;  /* 0x000000ffff167224 */ /* 0x001fc400078e0009 */
[----:B------:R-:W-:-:S05]  /*4baf0*/  IMAD.MOV.U32 R23, RZ, RZ, R8 ;  /* 0x000000ffff177224 */ /* 0x000fca00078e0008 */
[----:B------:R0:W-:Y:S04]  /*4bb00*/  STL.64 [R1+0x5e28], R22 ;  /* 0x005e281601007387 */ /* 0x0001e80000100a00 */
[----:B------:R-:W4:Y:S04]  /*4bb10*/  LDL.LU R20, [R1+0xd60] ;  /* 0x000d600001147983 */ /* 0x000f280000300800 */
[----:B------:R-:W4:Y:S04]  /*4bb20*/  LDL.LU R21, [R1+0xd64] ;  /* 0x000d640001157983 */ /* 0x000f280000300800 */
[----:B0-----:R-:W3:Y:S04]  /*4bb30*/  LDL.LU R22, [R1+0xd68] ;  /* 0x000d680001167983 */ /* 0x001ee80000300800 */
[----:B------:R-:W3:Y:S01]  /*4bb40*/  LDL.LU R23, [R1+0xd6c] ;  /* 0x000d6c0001177983 */ /* 0x000ee20000300800 */
[----:B--2---:R-:W-:Y:S03]  /*4bb50*/  HMMA.16816.F32 R8, R16, R10, R12 ;  /* 0x0000000a1008723c */ /* 0x004fe6000000180c */
[----:B---3--:R0:W-:Y:S04]  /*4bb60*/  STL.64 [R1+0x5e38], R22 ;  /* 0x005e381601007387 */ /* 0x0081e80000100a00 */
[----:B----4-:R-:W-:Y:S01]  /*4bb70*/  STL.64 [R1+0x5e30], R20 ;  /* 0x005e301401007387 */ /* 0x010fe20000100a00 */
[----:B0-----:R-:W-:-:S02]  /*4bb80*/  IMAD.MOV.U32 R22, RZ, RZ, R29 ;  /* 0x000000ffff167224 */ /* 0x001fc400078e001d */
[----:B------:R-:W-:Y:S01]  /*4bb90*/  IMAD.MOV.U32 R23, RZ, RZ, R28 ;  /* 0x000000ffff177224 */ /* 0x000fe200078e001c */
[----:B------:R-:W2:Y:S04]  /*4bba0*/  LDL.LU R29, [R1+0x5ee4] ;  /* 0x005ee400011d7983 */ /* 0x000ea80000300800 */
[----:B------:R-:W3:Y:S04]  /*4bbb0*/  LDL.LU R28, [R1+0x5ee0] ;  /* 0x005ee000011c7983 */ /* 0x000ee80000300800 */
[----:B------:R0:W-:Y:S04]  /*4bbc0*/  STL.64 [R1+0x5e50], R22 ;  /* 0x005e501601007387 */ /* 0x0001e80000100a00 */
[----:B0-----:R-:W4:Y:S04]  /*4bbd0*/  LDL R22, [R1+0x18] ;  /* 0x0000180001167983 */ /* 0x001f280000100800 */
[----:B------:R-:W4:Y:S04]  /*4bbe0*/  LDL R23, [R1+0x1c] ;  /* 0x00001c0001177983 */ /* 0x000f280000100800 */
[----:B------:R-:W4:Y:S04]  /*4bbf0*/  LDL.LU.64 R14, [R1+0x5ed8] ;  /* 0x005ed800010e7983 */ /* 0x000f280000300a00 */
[----:B------:R-:W4:Y:S04]  /*4bc00*/  LDL.LU.64 R12, [R1+0x5ed0] ;  /* 0x005ed000010c7983 */ /* 0x000f280000300a00 */
[----:B------:R-:W-:Y:S04]  /*4bc10*/  STL.64 [R1+0x6d0], R8 ;  /* 0x0006d00801007387 */ /* 0x000fe80000100a00 */
[----:B------:R0:W-:Y:S04]  /*4bc20*/  STL.64 [R1+0x6d8], R10 ;  /* 0x0006d80a01007387 */ /* 0x0001e80000100a00 */
[----:B0-----:R-:W2:Y:S04]  /*4bc30*/  LDL.LU.64 R10, [R1+0x5ec8] ;  /* 0x005ec800010a7983 */ /* 0x001ea80000300a00 */
[----:B------:R-:W2:Y:S01]  /*4bc40*/  LDL.LU.64 R8, [R1+0x5ec0] ;  /* 0x005ec00001087983 */ /* 0x000ea20000300a00 */
[----:B----4-:R-:W-:Y:S03]  /*4bc50*/  HMMA.16816.F32 R20, R16, R22, R12 ;  /* 0x000000161014723c */ /* 0x010fe6000000180c */
[----:B------:R-:W4:Y:S04]  /*4bc60*/  LDL.LU.64 R14, [R1+0x5eb8] ;  /* 0x005eb800010e7983 */ /* 0x000f280000300a00 */
[----:B------:R-:W2:-:S12]  /*4bc70*/  LDL.LU.64 R12, [R1+0x5eb0] ;  /* 0x005eb000010c7983 */ /* 0x000e980000300a00 */
[----:B------:R-:W-:Y:S04]  /*4bc80*/  STL.64 [R1+0x6c0], R20 ;  /* 0x0006c01401007387 */ /* 0x000fe80000100a00 */
[----:B------:R4:W-:Y:S02]  /*4bc90*/  STL.64 [R1+0x6c8], R22 ;  /* 0x0006c81601007387 */ /* 0x0009e40000100a00 */
[----:B----4-:R-:W-:Y:S02]  /*4bca0*/  IMAD.MOV.U32 R22, RZ, RZ, R14 ;  /* 0x000000ffff167224 */ /* 0x010fe400078e000e */
[----:B------:R-:W-:Y:S01]  /*4bcb0*/  IMAD.MOV.U32 R23, RZ, RZ, R15 ;  /* 0x000000ffff177224 */ /* 0x000fe200078e000f */
[----:B------:R-:W4:Y:S04]  /*4bcc0*/  LDL.LU R14, [R1+0x5eac] ;  /* 0x005eac00010e7983 */ /* 0x000f280000300800 */
[----:B------:R-:W4:Y:S04]  /*4bcd0*/  LDL.LU R15, [R1+0x5ea8] ;  /* 0x005ea800010f7983 */ /* 0x000f280000300800 */
[----:B------:R0:W-:Y:S04]  /*4bce0*/  STL.64 [R1+0x5e68], R22 ;  /* 0x005e681601007387 */ /* 0x0001e80000100a00 */
[----:B------:R-:W2:Y:S04]  /*4bcf0*/  LDL.LU R20, [R1+0x650] ;  /* 0x0006500001147983 */ /* 0x000ea80000300800 */
[----:B------:R-:W2:Y:S04]  /*4bd00*/  LDL.LU R21, [R1+0x654] ;  /* 0x0006540001157983 */ /* 0x000ea80000300800 */
[----:B0-----:R-:W2:Y:S04]  /*4bd10*/  LDL.LU R22, [R1+0x658] ;  /* 0x0006580001167983 */ /* 0x001ea80000300800 */
[----:B------:R-:W2:Y:S01]  /*4bd20*/  LDL.LU R23, [R1+0x65c] ;  /* 0x00065c0001177983 */ /* 0x000ea20000300800 */
[C---:B----4-:R-:W-:Y:S08]  /*4bd30*/  HMMA.16816.F32 R4, R16.reuse, R14, R4 ;  /* 0x0000000e1004723c */ /* 0x050ff00000001804 */
[----:B--2---:R-:W-:Y:S01]  /*4bd40*/  HMMA.16816.F32 R24, R16, R26, R20 ;  /* 0x0000001a1018723c */ /* 0x004fe20000001814 */
[----:B------:R-:W-:-:S02]  /*4bd50*/  IMAD.MOV.U32 R22, RZ, RZ, R13 ;  /* 0x000000ffff167224 */ /* 0x000fc400078e000d */
[----:B------:R-:W-:-:S15]  /*4bd60*/  IMAD.MOV.U32 R23, RZ, RZ, R12 ;  /* 0x000000ffff177224 */ /* 0x000fde00078e000c */
[----:B------:R-:W-:Y:S01]  /*4bd70*/  NOP ;  /* 0x0000000000007918 */ /* 0x000fe20000000000 */
[----:B------:R-:W-:Y:S04]  /*4bd80*/  STL.64 [R1+0x6b0], R24 ;  /* 0x0006b01801007387 */ /* 0x000fe80000100a00 */
[----:B------:R-:W-:Y:S04]  /*4bd90*/  STL.64 [R1+0x6b8], R26 ;  /* 0x0006b81a01007387 */ /* 0x000fe80000100a00 */
[----:B------:R-:W-:Y:S04]  /*4bda0*/  STL.64 [R1+0x6a0], R4 ;  /* 0x0006a00401007387 */ /* 0x000fe80000100a00 */
[----:B------:R-:W-:Y:S04]  /*4bdb0*/  STL.64 [R1+0x6a8], R6 ;  /* 0x0006a80601007387 */ /* 0x000fe80000100a00 */
[----:B------:R-:W-:Y:S04]  /*4bdc0*/  STL.64 [R1+0x5e80], R22 ;  /* 0x005e801601007387 */ /* 0x000fe80000100a00 */
[----:B------:R0:W-:Y:S04]  /*4bdd0*/  STL.64 [R1+0x5db8], R14 ;  /* 0x005db80e01007387 */ /* 0x0001e80000100a00 */
[----:B------:R-:W2:Y:S04]  /*4bde0*/  LDL.LU R12, [R1+0xd40] ;  /* 0x000d4000010c7983 */ /* 0x000ea80000300800 */
[----:B------:R-:W2:Y:S04]  /*4bdf0*/  LDL.LU R13, [R1+0xd44] ;  /* 0x000d4400010d7983 */ /* 0x000ea80000300800 */
[----:B0-----:R-:W4:Y:S04]  /*4be00*/  LDL.LU R14, [R1+0xd48] ;  /* 0x000d4800010e7983 */ /* 0x001f280000300800 */
[----:B------:R-:W4:Y:S04]  /*4be10*/  LDL.LU R15, [R1+0xd4c] ;  /* 0x000d4c00010f7983 */ /* 0x000f280000300800 */
[----:B------:R-:W2:Y:S04]  /*4be20*/  LDL.LU R4, [R1+0x620] ;  /* 0x0006200001047983 */ /* 0x000ea80000300800 */
[----:B------:R-:W3:Y:S04]  /*4be30*/  LDL.LU R5, [R1+0x624] ;  /* 0x0006240001057983 */ /* 0x000ee80000300800 */
[----:B------:R-:W3:Y:S04]  /*4be40*/  LDL.LU R6, [R1+0x628] ;  /* 0x0006280001067983 */ /* 0x000ee80000300800 */
[----:B------:R-:W3:Y:S04]  /*4be50*/  LDL.LU R7, [R1+0x62c] ;  /* 0x00062c0001077983 */ /* 0x000ee80000300800 */
[----:B------:R-:W3:Y:S04]  /*4be60*/  LDL.LU R24, [R1+0x610] ;  /* 0x0006100001187983 */ /* 0x000ee80000300800 */
[----:B------:R-:W3:Y:S04]  /*4be70*/  LDL.LU R25, [R1+0x614] ;  /* 0x0006140001197983 */ /* 0x000ee80000300800 */
[----:B------:R-:W3:Y:S04]  /*4be80*/  LDL.LU R26, [R1+0x618] ;  /* 0x00061800011a7983 */ /* 0x000ee80000300800 */
[----:B------:R-:W3:Y:S04]  /*4be90*/  LDL.LU R27, [R1+0x61c] ;  /* 0x00061c00011b7983 */ /* 0x000ee80000300800 */
[----:B----4-:R-:W-:Y:S04]  /*4bea0*/  STL.64 [R1+0x5e48], R14 ;  /* 0x005e480e01007387 */ /* 0x010fe80000100a00 */
[----:B--2---:R0:W-:Y:S04]  /*4beb0*/  STL.64 [R1+0x5e40], R12 ;  /* 0x005e400c01007387 */ /* 0x0041e80000100a00 */
[----:B0-----:R-:W2:Y:S04]  /*4bec0*/  LDL.LU R12, [R1+0xd70] ;  /* 0x000d7000010c7983 */ /* 0x001ea80000300800 */
[----:B------:R-:W2:Y:S04]  /*4bed0*/  LDL.LU R13, [R1+0xd74] ;  /* 0x000d7400010d7983 */ /* 0x000ea80000300800 */
[----:B------:R-:W4:Y:S04]  /*4bee0*/  LDL.LU R14, [R1+0xd78] ;  /* 0x000d7800010e7983 */ /* 0x000f280000300800 */
[----:B------:R-:W4:Y:S04]  /*4bef0*/  LDL.LU R15, [R1+0xd7c] ;  /* 0x000d7c00010f7983 */ /* 0x000f280000300800 */
[----:B----4-:R-:W-:Y:S04]  /*4bf00*/  STL.64 [R1+0x5e60], R14 ;  /* 0x005e600e01007387 */ /* 0x010fe80000100a00 */
[----:B--2---:R0:W-:Y:S04]  /*4bf10*/  STL.64 [R1+0x5e58], R12 ;  /* 0x005e580c01007387 */ /* 0x0041e80000100a00 */
        /* <DEDUP_REMOVED lines=20> */
[----:B------:R-:W4:Y:S04]  /*4c060*/  LDL.LU.64 R4, [R1+0x5e98] ;  /* 0x005e980001047983 */ /* 0x000f280000300a00 */
[----:B------:R4:W-:Y:S01]  /*4c070*/  STL.64 [R1+0x5d90], R10 ;  /* 0x005d900a01007387 */ /* 0x0009e20000100a00 */
[----:B------:R-:W-:-:S02]  /*4c080*/  IMAD.MOV.U32 R22, RZ, RZ, R29 ;  /* 0x000000ffff167224 */ /* 0x000fc400078e001d */
[----:B------:R-:W-:Y:S01]  /*4c090*/  IMAD.MOV.U32 R23, RZ, RZ, R9 ;  /* 0x000000ffff177224 */ /* 0x000fe200078e0009 */
[----:B---3--:R-:W-:Y:S01]  /*4c0a0*/  HMMA.16816.F32 R24, R16, R6, R24 ;  /* 0x000000061018723c */ /* 0x008fe20000001818 */
[----:B----4-:R-:W-:Y:S01]  /*4c0b0*/  IMAD.MOV.U32 R11, RZ, RZ, R4 ;  /* 0x000000ffff0b7224 */ /* 0x010fe200078e0004 */
[----:B------:R0:W-:Y:S04]  /*4c0c0*/  STL.64 [R1+0x5dc0], R6 ;  /* 0x005dc00601007387 */ /* 0x0001e80000100a00 */
[----:B------:R-:W3:-:S13]  /*4c0d0*/  LDL.LU R4, [R1+0xd50] ;  /* 0x000d500001047983 */ /* 0x000eda0000300800 */
[----:B------:R-:W-:Y:S04]  /*4c0e0*/  STL.64 [R1+0x680], R24 ;  /* 0x0006801801007387 */ /* 0x000fe80000100a00 */
[----:B------:R-:W-:Y:S04]  /*4c0f0*/  STL.64 [R1+0x688], R26 ;  /* 0x0006881a01007387 */ /* 0x000fe80000100a00 */
[----:B------:R-:W1:Y:S01]  /*4c100*/  LDSM.16.MT88.4 R24, [R28+UR5+0x2180] ;  /* 0x002180051c18783b */ /* 0x000e620008004200 */
[----:B--2---:R-:W-:Y:S01]  /*4c110*/  HMMA.16816.F32 R20, R16, R22, R12 ;  /* 0x000000161014723c */ /* 0x004fe2000000180c */
[----:B------:R-:W-:-:S02]  /*4c120*/  IMAD.MOV.U32 R10, RZ, RZ, R5 ;  /* 0x000000ffff0a7224 */ /* 0x000fc400078e0005 */
[----:B------:R-:W3:Y:S04]  /*4c130*/  LDL.LU R5, [R1+0xd54] ;  /* 0x000d540001057983 */ /* 0x000ee80000300800 */
[----:B0-----:R-:W3:Y:S04]  /*4c140*/  LDL.LU R6, [R1+0xd58] ;  /* 0x000d580001067983 */ /* 0x001ee80000300800 */
[----:B------:R-:W3:Y:S04]  /*4c150*/  LDL.LU R7, [R1+0xd5c] ;  /* 0x000d5c0001077983 */ /* 0x000ee80000300800 */
[----:B-1----:R-:W-:Y:S04]  /*4c160*/  STL.64 [R1+0x5cd8], R26 ;  /* 0x005cd81a01007387 */ /* 0x002fe80000100a00 */
[----:B------:R-:W-:Y:S04]  /*4c170*/  STL.64 [R1+0x5cd0], R24 ;  /* 0x005cd01801007387 */ /* 0x000fe80000100a00 */
        /* <DEDUP_REMOVED lines=22> */
[----:B0-----:R-:W4:Y:S04]  /*4c2e0*/  LDL.LU.64 R22, [R1+0x5e38] ;  /* 0x005e380001167983 */ /* 0x001f280000300a00 */
[----:B------:R-:W4:Y:S01]  /*4c2f0*/  LDL.LU.64 R20, [R1+0x5e30] ;  /* 0x005e300001147983 */ /* 0x000f220000300a00 */
[----:B------:R-:W-:-:S02]  /*4c300*/  IMAD.MOV.U32 R26, RZ, RZ, R8 ;  /* 0x000000ffff1a7224 */ /* 0x000fc400078e0008 */
[----:B------:R-:W-:-:S07]  /*4c310*/  IMAD.MOV.U32 R27, RZ, RZ, R3 ;  /* 0x000000ffff1b7224 */ /* 0x000fce00078e0003 */
[C---:B----4-:R-:W-:Y:S01]  /*4c320*/  HMMA.16816.F32 R24, R16.reuse, R26, R20 ;  /* 0x0000001a1018723c */ /* 0x050fe20000001814 */
[----:B------:R-:W2:Y:S07]  /*4c330*/  LDL.LU.64 R22, [R1+0x5e28] ;  /* 0x005e280001167983 */ /* 0x000eae0000300a00 */
[C---:B---3--:R-:W-:Y:S11]  /*4c340*/  HMMA.16816.F32 R8, R16.reuse, R10, R4 ;  /* 0x0000000a1008723c */ /* 0x048ff60000001804 */
[----:B------:R-:W-:Y:S04]  /*4c350*/  STL.64 [R1+0xf60], R24 ;  /* 0x000f601801007387 */ /* 0x000fe80000100a00 */
[----:B------:R-:W-:Y:S04]  /*4c360*/  STL.64 [R1+0xf68], R26 ;  /* 0x000f681a01007387 */ /* 0x000fe80000100a00 */
[----:B------:R-:W-:Y:S04]  /*4c370*/  STL.64 [R1+0xf50], R8 ;  /* 0x000f500801007387 */ /* 0x000fe80000100a00 */
[----:B------:R-:W-:Y:S01]  /*4c380*/  STL.64 [R1+0xf58], R10 ;  /* 0x000f580a01007387 */ /* 0x000fe20000100a00 */
[----:B--2---:R-:W-:Y:S01]  /*4c390*/  HMMA.16816.F32 R4, R16, R22, R12 ;  /* 0x000000161004723c */ /* 0x004fe2000000180c */
[----:B------:R-:W-:-:S02]  /*4c3a0*/  IMAD.MOV.U32 R22, RZ, RZ, R2 ;  /* 0x000000ffff167224 */ /* 0x000fc400078e0002 */
[----:B------:R-:W-:-:S15]  /*4c3b0*/  IMAD.MOV.U32 R23, RZ, RZ, R0 ;  /* 0x000000ffff177224 */ /* 0x000fde00078e0000 */
[----:B------:R-:W-:Y:S01]  /*4c3c0*/  NOP ;  /* 0x0000000000007918 */ /* 0x000fe20000000000 */
[----:B------:R-:W-:Y:S04]  /*4c3d0*/  STL.64 [R1+0xda0], R4 ;  /* 0x000da00401007387 */ /* 0x000fe80000100a00 */
[----:B------:R-:W-:Y:S04]  /*4c3e0*/  STL.64 [R1+0xda8], R6 ;  /* 0x000da80601007387 */ /* 0x000fe80000100a00 */
[----:B------:R0:W-:Y:S04]  /*4c3f0*/  STL.64 [R1+0x5e10], R22 ;  /* 0x005e101601007387 */ /* 0x0001e80000100a00 */
[----:B0-----:R-:W2:Y:S04]  /*4c400*/  LDL.64 R22, [R1+0xf8] ;  /* 0x0000f80001167983 */ /* 0x001ea80000100a00 */
[----:B------:R-:W3:Y:S04]  /*4c410*/  LDL.LU R8, [R1+0x4d0] ;  /* 0x0004d00001087983 */ /* 0x000ee80000300800 */
[----:B------:R-:W3:Y:S04]  /*4c420*/  LDL.LU R9, [R1+0x4d4] ;  /* 0x0004d40001097983 */ /* 0x000ee80000300800 */
[----:B------:R-:W4:Y:S04]  /*4c430*/  LDL.LU R10, [R1+0x4d8] ;  /* 0x0004d800010a7983 */ /* 0x000f280000300800 */
[----:B------:R-:W4:Y:S04]  /*4c440*/  LDL.LU R11, [R1+0x4dc] ;  /* 0x0004dc00010b7983 */ /* 0x000f280000300800 */
[----:B------:R-:W2:Y:S04]  /*4c450*/  LDL.LU R24, [R1+0x500] ;  /* 0x0005000001187983 */ /* 0x000ea80000300800 */
        /* <DEDUP_REMOVED lines=21> */
[----:B------:R-:W3:Y:S04]  /*4c5b0*/  LDL.LU R4, [R1+0x4f0] ;  /* 0x0004f00001047983 */ /* 0x000ee80000300800 */
[----:B------:R-:W3:Y:S04]  /*4c5c0*/  LDL.LU R5, [R1+0x4f4] ;  /* 0x0004f40001057983 */ /* 0x000ee80000300800 */
[----:B------:R-:W3:Y:S04]  /*4c5d0*/  LDL.LU R6, [R1+0x4f8] ;  /* 0x0004f80001067983 */ /* 0x000ee80000300800 */
[----:B------:R-:W3:Y:S01]  /*4c5e0*/  LDL.LU R7, [R1+0x4fc] ;  /* 0x0004fc0001077983 */ /* 0x000ee20000300800 */
[----:B------:R-:W-:-:S02]  /*4c5f0*/  IMAD.MOV.U32 R2, RZ, RZ, R22 ;  /* 0x000000ffff027224 */ /* 0x000fc400078e0016 */
[----:B------:R-:W-:Y:S01]  /*4c600*/  IMAD.MOV.U32 R0, RZ, RZ, R23 ;  /* 0x000000ffff007224 */ /* 0x000fe200078e0017 */
[C---:B--2---:R-:W-:Y:S01]  /*4c610*/  HMMA.16816.F32 R24, R16.reuse, R22, R24 ;  /* 0x000000161018723c */ /* 0x044fe20000001818 */
[----:B---3--:R0:W-:Y:S04]  /*4c620*/  STL.64 [R1+0x5dd0], R6 ;  /* 0x005dd00601007387 */ /* 0x0081e80000100a00 */
[----:B------:R-:W-:Y:S04]  /*4c630*/  STL.64 [R1+0x5dc8], R4 ;  /* 0x005dc80401007387 */ /* 0x000fe80000100a00 */
[----:B------:R-:W2:Y:S04]  /*4c640*/  LDL.64 R14, [R1+0x18] ;  /* 0x00001800010e7983 */ /* 0x000ea80000100a00 */
[----:B0-----:R-:W3:Y:S04]  /*4c650*/  LDL.64 R6, [R1+0x28] ;  /* 0x0000280001067983 */ /* 0x001ee80000100a00 */
[----:B----4-:R0:W-:Y:S04]  /*4c660*/  STL.64 [R1+0x5da0], R10 ;  /* 0x005da00a01007387 */ /* 0x0101e80000100a00 */
[----:B------:R-:W-:Y:S04]  /*4c670*/  STL.64 [R1+0x5d98], R8 ;  /* 0x005d980801007387 */ /* 0x000fe80000100a00 */
[----:B0-----:R-:W4:Y:S04]  /*4c680*/  LDL.64 R10, [R1+0x8] ;  /* 0x00000800010a7983 */ /* 0x001f280000100a00 */
[----:B------:R-:W-:Y:S04]  /*4c690*/  STL.64 [R1+0xd90], R24 ;  /* 0x000d901801007387 */ /* 0x000fe80000100a00 */
[----:B------:R0:W-:Y:S04]  /*4c6a0*/  STL.64 [R1+0xd98], R26 ;  /* 0x000d981a01007387 */ /* 0x0001e80000100a00 */
[----:B0-----:R-:W2:Y:S04]  /*4c6b0*/  LDL.LU.64 R26, [R1+0x5e20] ;  /* 0x005e2000011a7983 */ /* 0x001ea80000300a00 */
[----:B------:R-:W2:Y:S04]  /*4c6c0*/  LDL.LU.64 R24, [R1+0x5e18] ;  /* 0x005e180001187983 */ /* 0x000ea80000300a00 */
[----:B------:R-:W2:Y:S04]  /*4c6d0*/  LDL.LU.64 R22, [R1+0x5e10] ;  /* 0x005e100001167983 */ /* 0x000ea80000300a00 */
[----:B------:R-:W-:Y:S04]  /*4c6e0*/  STL [R1+0x5d88], R0 ;  /* 0x005d880001007387 */ /* 0x000fe80000100800 */
[----:B------:R-:W-:Y:S01]  /*4c6f0*/  STL [R1+0x5d30], R2 ;  /* 0x005d300201007387 */ /* 0x000fe20000100800 */
[----:B--2---:R-:W-:Y:S03]  /*4c700*/  HMMA.16816.F32 R20, R16, R22, R24 ;  /* 0x000000161014723c */ /* 0x004fe60000001818 */
[----:B------:R-:W2:Y:S04]  /*4c710*/  LDL.LU.64 R26, [R1+0x5e08] ;  /* 0x005e0800011a7983 */ /* 0x000ea80000300a00 */
[----:B------:R-:W2:-:S12]  /*4c720*/  LDL.LU.64 R24, [R1+0x5e00] ;  /* 0x005e000001187983 */ /* 0x000e980000300a00 */
[----:B------:R-:W-:Y:S04]  /*4c730*/  STL.64 [R1+0xd80], R20 ;  /* 0x000d801401007387 */ /* 0x000fe80000100a00 */
[----:B------:R0:W-:Y:S04]  /*4c740*/  STL.64 [R1+0xd88], R22 ;  /* 0x000d881601007387 */ /* 0x0001e80000100a00 */
[----:B0-----:R-:W2:Y:S02]  /*4c750*/  LDL.LU.64 R22, [R1+0x5df8] ;  /* 0x005df80001167983 */ /* 0x001ea40000300a00 */
[----:B--2---:R-:W-:Y:S02]  /*4c760*/  HMMA.16816.F32 R16, R16, R22, R24 ;  /* 0x000000161010723c */ /* 0x004fe40000001818 */
[----:B------:R-:W3:Y:S04]  /*4c770*/  LDL.LU.64 R26, [R1+0x5df0] ;  /* 0x005df000011a7983 */ /* 0x000ee80000300a00 */
[----:B------:R-:W3:Y:S01]  /*4c780*/  LDL.LU.64 R24, [R1+0x5de8] ;  /* 0x005de80001187983 */ /* 0x000ee20000300a00 */
[----:B------:R-:W-:-:S02]  /*4c790*/  IMAD.MOV.U32 R0, RZ, RZ, R22 ;  /* 0x000000ffff007224 */ /* 0x000fc400078e0016 */
[----:B------:R-:W-:-:S10]  /*4c7a0*/  IMAD.MOV.U32 R3, RZ, RZ, R23 ;  /* 0x000000ffff037224 */ /* 0x000fd400078e0017 */
[----:B------:R0:W-:Y:S04]  /*4c7b0*/  STL.64 [R1+0x670], R16 ;  /* 0x0006701001007387 */ /* 0x0001e80000100a00 */
[----:B------:R1:W-:Y:S04]  /*4c7c0*/  STL.64 [R1+0x678], R18 ;  /* 0x0006781201007387 */ /* 0x0003e80000100a00 */
[----:B------:R-:W3:Y:S04]  /*4c7d0*/  LDL.LU.64 R22, [R1+0x5de0] ;  /* 0x005de00001167983 */ /* 0x000ee80000300a00 */
[----:B------:R-:W3:Y:S04]  /*4c7e0*/  LDL.LU.64 R20, [R1+0x5dd8] ;  /* 0x005dd80001147983 */ /* 0x000ee80000300a00 */
[----:B0-----:R-:W2:Y:S04]  /*4c7f0*/  LDL.LU R16, [R1+0x4b0] ;  /* 0x0004b00001107983 */ /* 0x001ea80000300800 */
[----:B------:R-:W2:Y:S04]  /*4c800*/  LDL.LU R17, [R1+0x4b4] ;  /* 0x0004b40001117983 */ /* 0x000ea80000300800 */
[----:B-1----:R-:W2:Y:S04]  /*4c810*/  LDL.LU R18, [R1+0x4b8] ;  /* 0x0004b80001127983 */ /* 0x002ea80000300800 */
[----:B------:R-:W2:Y:S01]  /*4c820*/  LDL.LU R19, [R1+0x4bc] ;  /* 0x0004bc0001137983 */ /* 0x000ea20000300800 */
[----:B---3--:R-:W-:Y:S03]  /*4c830*/  HMMA.16816.F32 R24, R20, R6, R24 ;  /* 0x000000061418723c */ /* 0x008fe60000001818 */
[----:B--2---:R-:W-:Y:S04]  /*4c840*/  STL.64 [R1+0x5db0], R18 ;  /* 0x005db01201007387 */ /* 0x004fe80000100a00 */
[----:B------:R0:W-:Y:S04]  /*4c850*/  STL.64 [R1+0x5da8], R16 ;  /* 0x005da81001007387 */ /* 0x0001e80000100a00 */
[----:B0-----:R-:W2:Y:S04]  /*4c860*/  LDL.LU R16, [R1+0x4e0] ;  /* 0x0004e00001107983 */ /* 0x001ea80000300800 */
[----:B------:R-:W2:Y:S04]  /*4c870*/  LDL.LU R17, [R1+0x4e4] ;  /* 0x0004e40001117983 */ /* 0x000ea80000300800 */
[----:B------:R-:W2:Y:S04]  /*4c880*/  LDL.LU R18, [R1+0x4e8] ;  /* 0x0004e80001127983 */ /* 0x000ea80000300800 */
[----:B------:R-:W2:Y:S04]  /*4c890*/  LDL.LU R19, [R1+0x4ec] ;  /* 0x0004ec0001137983 */ /* 0x000ea80000300800 */
[----:B------:R0:W-:Y:S04]  /*4c8a0*/  STL.64 [R1+0x500], R24 ;  /* 0x0005001801007387 */ /* 0x0001e80000100a00 */
[----:B------:R-:W-:Y:S01]  /*4c8b0*/  STL.64 [R1+0x508], R26 ;  /* 0x0005081a01007387 */ /* 0x000fe20000100a00 */
[----:B0-----:R-:W-:-:S02]  /*4c8c0*/  IMAD.MOV.U32 R25, RZ, RZ, R6 ;  /* 0x000000ffff197224 */ /* 0x001fc400078e0006 */
[----:B------:R-:W-:Y:S02]  /*4c8d0*/  IMAD.MOV.U32 R24, RZ, RZ, R7 ;  /* 0x000000ffff187224 */ /* 0x000fe400078e0007 */
[----:B------:R-:W3:Y:S04]  /*4c8e0*/  LDL.LU.64 R6, [R1+0x5dd0] ;  /* 0x005dd00001067983 */ /* 0x000ee80000300a00 */
[----:B------:R-:W3:Y:S01]  /*4c8f0*/  LDL.LU.64 R4, [R1+0x5dc8] ;  /* 0x005dc80001047983 */ /* 0x000ee20000300a00 */
[----:B------:R-:W0:Y:S03]  /*4c900*/  S2R R29, SR_TID.X ;  /* 0x00000000001d7919 */ /* 0x000e260000002100 */
[----:B------:R1:W-:Y:S01]  /*4c910*/  STL.64 [R1+0x5d28], R24 ;  /* 0x005d281801007387 */ /* 0x0003e20000100a00 */
[----:B----4-:R-:W-:-:S03]  /*4c920*/  IMAD.MOV.U32 R2, RZ, RZ, R10 ;  /* 0x000000ffff027224 */ /* 0x010fc600078e000a */
[----:B-1----:R-:W4:Y:S04]  /*4c930*/  LDL.LU R24, [R1+0x4c0] ;  /* 0x0004c00001187983 */ /* 0x002f280000300800 */
[----:B------:R-:W4:Y:S04]  /*4c940*/  LDL.LU R25, [R1+0x4c4] ;  /* 0x0004c40001197983 */ /* 0x000f280000300800 */
[----:B------:R-:W4:Y:S04]  /*4c950*/  LDL.LU R26, [R1+0x4c8] ;  /* 0x0004c800011a7983 */ /* 0x000f280000300800 */
[----:B------:R-:W4:Y:S01]  /*4c960*/  LDL.LU R27, [R1+0x4cc] ;  /* 0x0004cc00011b7983 */ /* 0x000f220000300800 */
[C---:B0-----:R-:W-:Y:S01]  /*4c970*/  IMAD.SHL.U32 R12, R29.reuse, 0x100, RZ ;  /* 0x000001001d0c7824 */ /* 0x041fe200078e00ff */
[C---:B------:R-:W-:Y:S01]  /*4c980*/  LOP3.LUT R28, R29.reuse, 0x7, RZ, 0xc0, !PT ;  /* 0x000000071d1c7812 */ /* 0x040fe200078ec0ff */
[----:B------:R-:W-:-:S02]  /*4c990*/  IMAD.SHL.U32 R13, R29, 0x2, RZ ;  /* 0x000000021d0d7824 */ /* 0x000fc400078e00ff */
[----:B------:R-:W-:Y:S01]  /*4c9a0*/  IMAD.MOV.U32 R29, RZ, RZ, R11 ;  /* 0x000000ffff1d7224 */ /* 0x000fe200078e000b */
[C---:B--2---:R-:W-:Y:S08]  /*4c9b0*/  HMMA.16816.F32 R16, R20.reuse, R10, R16 ;  /* 0x0000000a1410723c */ /* 0x044ff00000001810 */
[----:B---3--:R-:W-:-:S15]  /*4c9c0*/  HMMA.16816.F32 R4, R20, R14, R4 ;  /* 0x0000000e1404723c */ /* 0x008fde0000001804 */
[----:B------:R-:W-:-:S04]  /*4c9d0*/  NOP ;  /* 0x0000000000007918 */ /* 0x000fc80000000000 */
[----:B------:R0:W-:Y:S04]  /*4c9e0*/  STL.64 [R1+0x4f0], R4 ;  /* 0x0004f00401007387 */ /* 0x0001e80000100a00 */
[----:B------:R1:W-:Y:S01]  /*4c9f0*/  STL.64 [R1+0x4f8], R6 ;  /* 0x0004f80601007387 */ /* 0x0003e20000100a00 */
[----:B0-----:R-:W-:-:S03]  /*4ca00*/  IMAD.MOV.U32 R5, RZ, RZ, R14 ;  /* 0x000000ffff057224 */ /* 0x001fc600078e000e */
[----:B-1----:R-:W2:Y:S01]  /*4ca10*/  LDL.LU.64 R6, [R1+0x5dc0] ;  /* 0x005dc00001067983 */ /* 0x002ea20000300a00 */
[----:B------:R-:W-:-:S03]  /*4ca20*/  IMAD.MOV.U32 R4, RZ, RZ, R15 ;  /* 0x000000ffff047224 */ /* 0x000fc600078e000f */
[----:B------:R-:W3:Y:S04]  /*4ca30*/  LDL.LU.64 R14, [R1+0x5db8] ;  /* 0x005db800010e7983 */ /* 0x000ee80000300a00 */
[----:B------:R-:W-:Y:S04]  /*4ca40*/  STL.64 [R1+0x4e0], R16 ;  /* 0x0004e01001007387 */ /* 0x000fe80000100a00 */
[----:B------:R0:W-:Y:S04]  /*4ca50*/  STL.64 [R1+0x4e8], R18 ;  /* 0x0004e81201007387 */ /* 0x0001e80000100a00 */
[----:B0-----:R-:W2:Y:S04]  /*4ca60*/  LDL.LU.64 R18, [R1+0x5db0] ;  /* 0x005db00001127983 */ /* 0x001ea80000300a00 */
[----:B------:R-:W2:Y:S04]  /*4ca70*/  LDL.LU.64 R16, [R1+0x5da8] ;  /* 0x005da80001107983 */ /* 0x000ea80000300a00 */
[----:B------:R-:W3:Y:S04]  /*4ca80*/  LDL.LU.64 R10, [R1+0x5da0] ;  /* 0x005da000010a7983 */ /* 0x000ee80000300a00 */
[----:B------:R-:W3:Y:S02]  /*4ca90*/  LDL.LU.64 R8, [R1+0x5d98] ;  /* 0x005d980001087983 */ /* 0x000ee40000300a00 */
[----:B---3--:R-:W-:-:S15]  /*4caa0*/  HMMA.16816.F32 R8, R20, R14, R8 ;  /* 0x0000000e1408723c */ /* 0x008fde0000001808 */
[----:B------:R-:W-:-:S04]  /*4cab0*/  NOP ;  /* 0x0000000000007918 */ /* 0x000fc80000000000 */
[----:B------:R-:W-:Y:S04]  /*4cac0*/  STL.64 [R1+0x4d0], R8 ;  /* 0x0004d00801007387 */ /* 0x000fe80000100a00 */
[----:B------:R0:W-:Y:S04]  /*4cad0*/  STL.64 [R1+0x4d8], R10 ;  /* 0x0004d80a01007387 */ /* 0x0001e80000100a00 */
[----:B0-----:R-:W4:Y:S01]  /*4cae0*/  LDL.LU.64 R10, [R1+0x5d90] ;  /* 0x005d9000010a7983 */ /* 0x001f220000300a00 */
[----:B------:R-:W-:-:S03]  /*4caf0*/  IMAD R28, R28, 0x210, RZ ;  /* 0x000002101c1c7824 */ /* 0x000fc600078e02ff */
[----:B------:R-:W-:Y:S02]  /*4cb00*/  STL [R1+0x5ccc], R14 ;  /* 0x005ccc0e01007387 */ /* 0x000fe40000100800 */
[----:B------:R-:W-:Y:S02]  /*4cb10*/  LOP3.LUT R28, R28, 0x10, R13, 0x78, !PT ;  /* 0x000000101c1c7812 */ /* 0x000fe400078e780d */
[----:B------:R4:W-:Y:S02]  /*4cb20*/  STL [R1+0x5cc8], R15 ;  /* 0x005cc80f01007387 */ /* 0x0009e40000100800 */
[----:B------:R-:W-:Y:S02]  /*4cb30*/  LOP3.LUT R28, R28, 0x1000, R12, 0xf8, !PT ;  /* 0x000010001c1c7812 */ /* 0x000fe400078ef80c */
[----:B----4-:R-:W-:Y:S01]  /*4cb40*/  HMMA.16816.F32 R12, R20, R10, R24 ;  /* 0x0000000a140c723c */ /* 0x010fe20000001818 */
[----:B------:R0:W-:Y:S04]  /*4cb50*/  STL.64 [R1+0x5d70], R10 ;  /* 0x005d700a01007387 */ /* 0x0001e80000100a00 */
[----:B------:R-:W3:-:S14]  /*4cb60*/  LDL.LU R8, [R1+0xaf0] ;  /* 0x000af00001087983 */ /* 0x000edc0000300800 */
[----:B------:R1:W-:Y:S04]  /*4cb70*/  STL.64 [R1+0x4c0], R12 ;  /* 0x0004c00c01007387 */ /* 0x0003e80000100a00 */
[----:B------:R4:W-:Y:S04]  /*4cb80*/  STL.64 [R1+0x4c8], R14 ;  /* 0x0004c80e01007387 */ /* 0x0009e80000100a00 */
[----:B------:R-:W3:Y:S04]  /*4cb90*/  LDL.LU R9, [R1+0xaf4] ;  /* 0x000af40001097983 */ /* 0x000ee80000300800 */
[----:B0-----:R-:W3:Y:S04]  /*4cba0*/  LDL.LU R10, [R1+0xaf8] ;  /* 0x000af800010a7983 */ /* 0x001ee80000300800 */
[----:B------:R-:W3:Y:S01]  /*4cbb0*/  LDL.LU R11, [R1+0xafc] ;  /* 0x000afc00010b7983 */ /* 0x000ee20000300800 */
[----:B--2---:R-:W-:Y:S03]  /*4cbc0*/  HMMA.16816.F32 R16, R20, R6, R16 ;  /* 0x000000061410723c */ /* 0x004fe60000001810 */
[----:B-1----:R-:W2:Y:S04]  /*4cbd0*/  LDL.LU R12, [R1+0xb00] ;  /* 0x000b0000010c7983 */ /* 0x002ea80000300800 */
[----:B------:R-:W2:Y:S04]  /*4cbe0*/  LDL.LU R13, [R1+0xb04] ;  /* 0x000b0400010d7983 */ /* 0x000ea80000300800 */
[----:B----4-:R-:W2:Y:S04]  /*4cbf0*/  LDL.LU R14, [R1+0xb08] ;  /* 0x000b0800010e7983 */ /* 0x010ea80000300800 */
[----:B------:R-:W2:Y:S04]  /*4cc00*/  LDL.LU R15, [R1+0xb0c] ;  /* 0x000b0c00010f7983 */ /* 0x000ea80000300800 */
[----:B---3--:R0:W-:Y:S04]  /*4cc10*/  STL.64 [R1+0x5d80], R10 ;  /* 0x005d800a01007387 */ /* 0x0081e80000100a00 */
[----:B------:R-:W-:Y:S04]  /*4cc20*/  STL.64 [R1+0x5d78], R8 ;  /* 0x005d780801007387 */ /* 0x000fe80000100a00 */
[----:B0-----:R-:W2:Y:S04]  /*4cc30*/  LDL.64 R10, [R1+0x38] ;  /* 0x00003800010a7983 */ /* 0x001ea80000100a00 */
[----:B------:R-:W-:Y:S04]  /*4cc40*/  STL.64 [R1+0x5d40], R6 ;  /* 0x005d400601007387 */ /* 0x000fe80000100a00 */
[----:B------:R0:W-:Y:S04]  /*4cc50*/  STL.64 [R1+0x5d38], R4 ;  /* 0x005d380401007387 */ /* 0x0001e80000100a00 */
[----:B------:R-:W-:Y:S04]  /*4cc60*/  STL.64 [R1+0x4b0], R16 ;  /* 0x0004b01001007387 */ /* 0x000fe80000100a00 */
[----:B------:R-:W-:Y:S04]  /*4cc70*/  STL.64 [R1+0x4b8], R18 ;  /* 0x0004b81201007387 */ /* 0x000fe80000100a00 */
[----:B0-----:R-:W3:Y:S04]  /*4cc80*/  LDL.LU R4, [R1+0xad0] ;  /* 0x000ad00001047983 */ /* 0x001ee80000300800 */
[----:B------:R-:W3:Y:S04]  /*4cc90*/  LDL.LU R5, [R1+0xad4] ;  /* 0x000ad40001057983 */ /* 0x000ee80000300800 */
[----:B------:R-:W4:Y:S04]  /*4cca0*/  LDL.LU R6, [R1+0xad8] ;  /* 0x000ad80001067983 */ /* 0x000f280000300800 */
[----:B------:R-:W4:Y:S04]  /*4ccb0*/  LDL.LU R7, [R1+0xadc] ;  /* 0x000adc0001077983 */ /* 0x000f280000300800 */
[----:B----4-:R0:W-:Y:S04]  /*4ccc0*/  STL.64 [R1+0x5d50], R6 ;  /* 0x005d500601007387 */ /* 0x0101e80000100a00 */
[----:B---3--:R-:W-:Y:S04]  /*4ccd0*/  STL.64 [R1+0x5d48], R4 ;  /* 0x005d480401007387 */ /* 0x008fe80000100a00 */
[----:B0-----:R-:W3:Y:S01]  /*4cce0*/  LDL.64 R6, [R1+0x148] ;  /* 0x0001480001067983 */ /* 0x001ee20000100a00 */
[----:B------:R-:W-:-:S05]  /*4ccf0*/  LOP3.LUT R28, R28, 0x40, RZ, 0x3c, !PT ;  /* 0x000000401c1c7812 */ /* 0x000fca00078e3cff */
[----:B------:R-:W0:Y:S04]  /*4cd00*/  LDSM.16.MT88.4 R16, [R28+UR5+0x2000] ;  /* 0x002000051c10783b */ /* 0x000e280008004200 */
[----:B---3--:R1:W-:Y:S04]  /*4cd10*/  STL.64 [R1+0x5d68], R6 ;  /* 0x005d680601007387 */ /* 0x0083e80000100a00 */
[----:B-1----:R-:W3:Y:S04]  /*4cd20*/  LDL.64 R6, [R1+0x158] ;  /* 0x0001580001067983 */ /* 0x002ee80000100a00 */
[----:B------:R-:W4:Y:S04]  /*4cd30*/  LDL.LU R24, [R1+0xac0] ;  /* 0x000ac00001187983 */ /* 0x000f280000300800 */
[----:B------:R-:W4:Y:S04]  /*4cd40*/  LDL.LU R25, [R1+0xac4] ;  /* 0x000ac40001197983 */ /* 0x000f280000300800 */
[----:B------:R-:W3:Y:S04]  /*4cd50*/  LDL.LU R26, [R1+0xac8] ;  /* 0x000ac800011a7983 */ /* 0x000ee80000300800 */
[----:B------:R-:W3:Y:S01]  /*4cd60*/  LDL.LU R27, [R1+0xacc] ;  /* 0x000acc00011b7983 */ /* 0x000ee20000300800 */
[----:B--2---:R-:W-:Y:S03]  /*4cd70*/  HMMA.16816.F32 R12, R20, R10, R12 ;  /* 0x0000000a140c723c */ /* 0x004fe6000000180c */
[----:B---3--:R-:W-:Y:S04]  /*4cd80*/  STL.64 [R1+0x5d60], R26 ;  /* 0x005d601a01007387 */ /* 0x008fe80000100a00 */
[----:B----4-:R1:W-:Y:S04]  /*4cd90*/  STL.64 [R1+0x5d58], R24 ;  /* 0x005d581801007387 */ /* 0x0103e80000100a00 */
[----:B-1----:R-:W2:Y:S04]  /*4cda0*/  LDL.LU R24, [R1+0xae0] ;  /* 0x000ae00001187983 */ /* 0x002ea80000300800 */
[----:B------:R-:W2:Y:S04]  /*4cdb0*/  LDL.LU R25, [R1+0xae4] ;  /* 0x000ae40001197983 */ /* 0x000ea80000300800 */
[----:B------:R-:W2:Y:S04]  /*4cdc0*/  LDL.LU R26, [R1+0xae8] ;  /* 0x000ae800011a7983 */ /* 0x000ea80000300800 */
[----:B------:R-:W2:Y:S04]  /*4cdd0*/  LDL.LU R27, [R1+0xaec] ;  /* 0x000aec00011b7983 */ /* 0x000ea80000300800 */
[----:B0-----:R0:W-:Y:S04]  /*4cde0*/  STL.64 [R1+0x5b98], R18 ;  /* 0x005b981201007387 */ /* 0x0011e80000100a00 */
[----:B------:R-:W-:Y:S01]  /*4cdf0*/  STL.64 [R1+0x5b90], R16 ;  /* 0x005b901001007387 */ /* 0x000fe20000100a00 */
[----:B0-----:R-:W-:-:S03]  /*4ce00*/  IMAD.MOV.U32 R18, RZ, RZ, R0 ;  /* 0x000000ffff127224 */ /* 0x001fc600078e0000 */
[----:B------:R-:W3:Y:S04]  /*4ce10*/  LDL.LU R0, [R1+0x5d88] ;  /* 0x005d880001007983 */ /* 0x000ee80000300800 */
[----:B------:R-:W-:Y:S04]  /*4ce20*/  STL.64 [R1+0xd70], R12 ;  /* 0x000d700c01007387 */ /* 0x000fe80000100a00 */
[----:B------:R0:W-:Y:S02]  /*4ce30*/  STL.64 [R1+0xd78], R14 ;  /* 0x000d780e01007387 */ /* 0x0001e40000100a00 */
[----:B0-----:R-:W-:-:S02]  /*4ce40*/  IMAD.MOV.U32 R14, RZ, RZ, R10 ;  /* 0x000000ffff0e7224 */ /* 0x001fc400078e000a */
[----:B------:R-:W-:Y:S02]  /*4ce50*/  IMAD.MOV.U32 R15, RZ, RZ, R11 ;  /* 0x000000ffff0f7224 */ /* 0x000fe400078e000b */
[----:B------:R-:W4:Y:S04]  /*4ce60*/  LDL.LU.64 R10, [R1+0x5d80] ;  /* 0x005d8000010a7983 */ /* 0x000f280000300a00 */
[----:B------:R-:W4:Y:S02]  /*4ce70*/  LDL.LU.64 R8, [R1+0x5d78] ;  /* 0x005d780001087983 */ /* 0x000f240000300a00 */
[----:B----4-:R-:W-:-:S15]  /*4ce80*/  HMMA.16816.F32 R8, R20, R6, R8 ;  /* 0x000000061408723c */ /* 0x010fde0000001808 */
[----:B------:R-:W-:-:S04]  /*4ce90*/  NOP ;  /* 0x0000000000007918 */ /* 0x000fc80000000000 */
[----:B------:R0:W-:Y:S04]  /*4cea0*/  STL.64 [R1+0xd60], R8 ;  /* 0x000d600801007387 */ /* 0x0001e80000100a00 */
[----:B------:R1:W-:Y:S01]  /*4ceb0*/  STL.64 [R1+0xd68], R10 ;  /* 0x000d680a01007387 */ /* 0x0003e20000100a00 */
[----:B0-----:R-:W-:-:S03]  /*4cec0*/  IMAD.MOV.U32 R9, RZ, RZ, R6 ;  /* 0x000000ffff097224 */ /* 0x001fc600078e0006 */
[----:B-1----:R-:W4:Y:S01]  /*4ced0*/  LDL.LU.64 R10, [R1+0x5d70] ;  /* 0x005d7000010a7983 */ /* 0x002f220000300a00 */
[----:B------:R-:W-:-:S03]  /*4cee0*/  IMAD.MOV.U32 R8, RZ, RZ, R7 ;  /* 0x000000ffff087224 */ /* 0x000fc600078e0007 */
[----:B------:R-:W2:Y:S01]  /*4cef0*/  LDL.LU.64 R6, [R1+0x5d68] ;  /* 0x005d680001067983 */ /* 0x000ea20000300a00 */
[----:B------:R-:W-:Y:S01]  /*4cf00*/  IMAD.MOV.U32 R19, RZ, RZ, R3 ;  /* 0x000000ffff137224 */ /* 0x000fe200078e0003 */
[C---:B--2---:R-:W-:Y:S02]  /*4cf10*/  HMMA.16816.F32 R24, R20.reuse, R6, R24 ;  /* 0x000000061418723c */ /* 0x044fe40000001818 */
[----:B----4-:R0:W-:Y:S04]  /*4cf20*/  STL.64 [R1+0x5c70], R10 ;  /* 0x005c700a01007387 */ /* 0x0101e80000100a00 */
[----:B------:R-:W-:Y:S01]  /*4cf30*/  STL.64 [R1+0x5c68], R8 ;  /* 0x005c680801007387 */ /* 0x000fe20000100a00 */
[----:B------:R-:W-:Y:S02]  /*4cf40*/  IMAD.MOV.U32 R12, RZ, RZ, R6 ;  /* 0x000000ffff0c7224 */ /* 0x000fe400078e0006 */
[----:B------:R-:W-:Y:S01]  /*4cf50*/  IMAD.MOV.U32 R3, RZ, RZ, R7 ;  /* 0x000000ffff037224 */ /* 0x000fe200078e0007 */
[----:B0-----:R-:W2:Y:S09]  /*4cf60*/  LDL.64 R10, [R1+0x138] ;  /* 0x00013800010a7983 */ /* 0x001eb20000100a00 */
[----:B------:R-:W-:Y:S04]  /*4cf70*/  STL.64 [R1+0xd50], R24 ;  /* 0x000d501801007387 */ /* 0x000fe80000100a00 */
[----:B------:R0:W-:Y:S04]  /*4cf80*/  STL.64 [R1+0xd58], R26 ;  /* 0x000d581a01007387 */ /* 0x0001e80000100a00 */
[----:B0-----:R-:W4:Y:S04]  /*4cf90*/  LDL.LU.64 R26, [R1+0x5d60] ;  /* 0x005d6000011a7983 */ /* 0x001f280000300a00 */
[----:B------:R-:W4:Y:S04]  /*4cfa0*/  LDL.LU.64 R24, [R1+0x5d58] ;  /* 0x005d580001187983 */ /* 0x000f280000300a00 */
[----:B------:R-:W3:Y:S04]  /*4cfb0*/  LDL.LU.64 R6, [R1+0x5d50] ;  /* 0x005d500001067983 */ /* 0x000ee80000300a00 */
[----:B------:R-:W3:Y:S04]  /*4cfc0*/  LDL.LU.64 R4, [R1+0x5d48] ;  /* 0x005d480001047983 */ /* 0x000ee80000300a00 */
[----:B------:R-:W-:Y:S04]  /*4cfd0*/  STL [R1+0x5c44], R3 ;  /* 0x005c440301007387 */ /* 0x000fe80000100800 */
[----:B------:R-:W-:Y:S01]  /*4cfe0*/  STL [R1+0x5c40], R12 ;  /* 0x005c400c01007387 */ /* 0x000fe20000100800 */
[----:B--2---:R-:W-:Y:S01]  /*4cff0*/  IMAD.MOV.U32 R13, RZ, RZ, R11 ;  /* 0x000000ffff0d7224 */ /* 0x004fe200078e000b */
[----:B---3--:R-:W-:Y:S01]  /*4d000*/  HMMA.16816.F32 R4, R20, R10, R4 ;  /* 0x0000000a1404723c */ /* 0x008fe20000001804 */
[----:B------:R-:W-:-:S15]  /*4d010*/  IMAD.MOV.U32 R16, RZ, RZ, R10 ;  /* 0x000000ffff107224 */ /* 0x000fde00078e000a */
[----:B------:R-:W-:-:S03]  /*4d020*/  NOP ;  /* 0x0000000000007918 */ /* 0x000fc60000000000 */
[----:B------:R-:W-:Y:S04]  /*4d030*/  STL.64 [R1+0xd40], R4 ;  /* 0x000d400401007387 */ /* 0x000fe80000100a00 */
[----:B------:R0:W-:Y:S04]  /*4d040*/  STL.64 [R1+0xd48], R6 ;  /* 0x000d480601007387 */ /* 0x0001e80000100a00 */
[----:B0-----:R-:W2:Y:S04]  /*4d050*/  LDL.LU.64 R6, [R1+0x5d40] ;  /* 0x005d400001067983 */ /* 0x001ea80000300a00 */
[----:B------:R-:W3:Y:S04]  /*4d060*/  LDL.LU.64 R4, [R1+0x5d38] ;  /* 0x005d380001047983 */ /* 0x000ee80000300a00 */
[----:B------:R0:W-:Y:S04]  /*4d070*/  STL.64 [R1+0x5d18], R14 ;  /* 0x005d180e01007387 */ /* 0x0001e80000100a00 */
[----:B------:R-:W-:Y:S04]  /*4d080*/  STL [R1+0x5d10], R13 ;  /* 0x005d100d01007387 */ /* 0x000fe80000100800 */
[----:B0-----:R-:W2:Y:S04]  /*4d090*/  LDL.64 R14, [R1+0x118] ;  /* 0x00011800010e7983 */ /* 0x001ea80000100a00 */
[----:B------:R-:W2:Y:S04]  /*4d0a0*/  LDL.LU R8, [R1+0x280] ;  /* 0x0002800001087983 */ /* 0x000ea80000300800 */
[----:B------:R-:W2:Y:S04]  /*4d0b0*/  LDL.LU R9, [R1+0x284] ;  /* 0x0002840001097983 */ /* 0x000ea80000300800 */
[----:B------:R-:W2:Y:S04]  /*4d0c0*/  LDL.LU R10, [R1+0x288] ;  /* 0x00028800010a7983 */ /* 0x000ea80000300800 */
[----:B------:R-:W2:Y:S04]  /*4d0d0*/  LDL.LU R11, [R1+0x28c] ;  /* 0x00028c00010b7983 */ /* 0x000ea80000300800 */
[----:B--2---:R0:W-:Y:S04]  /*4d0e0*/  STL.64 [R1+0x5c80], R10 ;  /* 0x005c800a01007387 */ /* 0x0041e80000100a00 */
[----:B------:R-:W-:Y:S01]  /*4d0f0*/  STL.64 [R1+0x5c78], R8 ;  /* 0x005c780801007387 */ /* 0x000fe20000100a00 */
[----:B0-----:R-:W-:-:S02]  /*4d100*/  IMAD.MOV.U32 R10, RZ, RZ, R2 ;  /* 0x000000ffff0a7224 */ /* 0x001fc400078e0002 */
[----:B------:R-:W-:Y:S01]  /*4d110*/  IMAD.MOV.U32 R11, RZ, RZ, R29 ;  /* 0x000000ffff0b7224 */ /* 0x000fe200078e001d */
[----:B------:R-:W2:Y:S04]  /*4d120*/  LDL.LU R2, [R1+0x5d30] ;  /* 0x005d300001027983 */ /* 0x000ea80000300800 */
[----:B------:R0:W-:Y:S04]  /*4d130*/  STL.64 [R1+0x5c98], R10 ;  /* 0x005c980a01007387 */ /* 0x0001e80000100a00 */
[----:B0-----:R-:W4:Y:S02]  /*4d140*/  LDL.64 R10, [R1+0x128] ;  /* 0x00012800010a7983 */ /* 0x001f240000100a00 */
[----:B----4-:R-:W-:Y:S01]  /*4d150*/  HMMA.16816.F32 R24, R20, R10, R24 ;  /* 0x0000000a1418723c */ /* 0x010fe20000001818 */
[----:B------:R-:W-:-:S15]  /*4d160*/  IMAD.MOV.U32 R17, RZ, RZ, R11 ;  /* 0x000000ffff117224 */ /* 0x000fde00078e000b */
[----:B------:R-:W-:-:S03]  /*4d170*/  NOP ;  /* 0x0000000000007918 */ /* 0x000fc60000000000 */
[----:B------:R0:W-:Y:S04]  /*4d180*/  STL.64 [R1+0xd30], R24 ;  /* 0x000d301801007387 */ /* 0x0001e80000100a00 */
[----:B------:R-:W-:Y:S04]  /*4d190*/  STL.64 [R1+0xd38], R26 ;  /* 0x000d381a01007387 */ /* 0x000fe80000100a00 */
[----:B0-----:R-:W4:Y:S04]  /*4d1a0*/  LDL.LU.64 R24, [R1+0x5d28] ;  /* 0x005d280001187983 */ /* 0x001f280000300a00 */
[----:B------:R-:W-:Y:S04]  /*4d1b0*/  STL.64 [R1+0x5ce8], R18 ;  /* 0x005ce81201007387 */ /* 0x000fe80000100a00 */
[----:B------:R0:W-:Y:S04]  /*4d1c0*/  STL.64 [R1+0x5ce0], R16 ;  /* 0x005ce01001007387 */ /* 0x0001e80000100a00 */
[----:B0-----:R-:W2:Y:S04]  /*4d1d0*/  LDL.LU R16, [R1+0xab0] ;  /* 0x000ab00001107983 */ /* 0x001ea80000300800 */
[----:B------:R-:W2:Y:S04]  /*4d1e0*/  LDL.LU R17, [R1+0xab4] ;  /* 0x000ab40001117983 */ /* 0x000ea80000300800 */
[----:B------:R-:W2:Y:S04]  /*4d1f0*/  LDL.LU R18, [R1+0xab8] ;  /* 0x000ab80001127983 */ /* 0x000ea80000300800 */
[----:B------:R-:W2:Y:S01]  /*4d200*/  LDL.LU R19, [R1+0xabc] ;  /* 0x000abc0001137983 */ /* 0x000ea20000300800 */
[----:B------:R-:W-:-:S02]  /*4d210*/  IMAD.MOV.U32 R29, RZ, RZ, R10 ;  /* 0x000000ffff1d7224 */ /* 0x000fc400078e000a */
[----:B---3--:R-:W-:Y:S02]  /*4d220*/  IMAD.MOV.U32 R10, RZ, RZ, R5 ;  /* 0x000000ffff0a7224 */ /* 0x008fe400078e0005 */
[----:B------:R-:W-:-:S05]  /*4d230*/  IMAD.MOV.U32 R11, RZ, RZ, R4 ;  /* 0x000000ffff0b7224 */ /* 0x000fca00078e0004 */
[----:B------:R2:W-:Y:S02]  /*4d240*/  STL.64 [R1+0x5cb0], R10 ;  /* 0x005cb00a01007387 */ /* 0x0005e40000100a00 */
[----:B--2---:R-:W-:-:S15]  /*4d250*/  HMMA.16816.F32 R8, R20, R14, R16 ;  /* 0x0000000e1408723c */ /* 0x004fde0000001810 */
[----:B------:R-:W-:-:S04]  /*4d260*/  NOP ;  /* 0x0000000000007918 */ /* 0x000fc80000000000 */
[----:B------:R-:W-:Y:S04]  /*4d270*/  STL.64 [R1+0xd20], R8 ;  /* 0x000d200801007387 */ /* 0x000fe80000100a00 */
[----:B------:R4:W-:Y:S02]  /*4d280*/  STL.64 [R1+0xd28], R10 ;  /* 0x000d280a01007387 */ /* 0x0009e40000100a00 */
[----:B----4-:R-:W-:Y:S02]  /*4d290*/  IMAD.MOV.U32 R10, RZ, RZ, R25 ;  /* 0x000000ffff0a7224 */ /* 0x010fe400078e0019 */
[----:B------:R-:W-:-:S05]  /*4d2a0*/  IMAD.MOV.U32 R11, RZ, RZ, R24 ;  /* 0x000000ffff0b7224 */ /* 0x000fca00078e0018 */
[----:B------:R0:W-:Y:S04]  /*4d2b0*/  STL.64 [R1+0x5cf0], R10 ;  /* 0x005cf00a01007387 */ /* 0x0001e80000100a00 */
[----:B------:R-:W2:Y:S04]  /*4d2c0*/  LDL.LU R8, [R1+0xa80] ;  /* 0x000a800001087983 */ /* 0x000ea80000300800 */
[----:B------:R-:W2:Y:S04]  /*4d2d0*/  LDL.LU R9, [R1+0xa84] ;  /* 0x000a840001097983 */ /* 0x000ea80000300800 */
[----:B0-----:R-:W3:Y:S04]  /*4d2e0*/  LDL.LU R10, [R1+0xa88] ;  /* 0x000a8800010a7983 */ /* 0x001ee80000300800 */
[----:B------:R-:W3:Y:S04]  /*4d2f0*/  LDL.LU R11, [R1+0xa8c] ;  /* 0x000a8c00010b7983 */ /* 0x000ee80000300800 */
[----:B---3--:R0:W-:Y:S04]  /*4d300*/  STL.64 [R1+0x5d00], R10 ;  /* 0x005d000a01007387 */ /* 0x0081e80000100a00 */
[----:B--2---:R1:W-:Y:S01]  /*4d310*/  STL.64 [R1+0x5cf8], R8 ;  /* 0x005cf80801007387 */ /* 0x0043e20000100a00 */
[----:B0-----:R-:W-:-:S02]  /*4d320*/  IMAD.MOV.U32 R10, RZ, RZ, R2 ;  /* 0x000000ffff0a7224 */ /* 0x001fc400078e0002 */
[----:B------:R-:W-:-:S05]  /*4d330*/  IMAD.MOV.U32 R11, RZ, RZ, R0 ;  /* 0x000000ffff0b7224 */ /* 0x000fca00078e0000 */
[----:B------:R0:W-:Y:S04]  /*4d340*/  STL.64 [R1+0x5d20], R10 ;  /* 0x005d200a01007387 */ /* 0x0001e80000100a00 */
[----:B-1----:R-:W2:Y:S04]  /*4d350*/  LDL.LU R8, [R1+0xaa0] ;  /* 0x000aa00001087983 */ /* 0x002ea80000300800 */
[----:B------:R-:W2:Y:S04]  /*4d360*/  LDL.LU R9, [R1+0xaa4] ;  /* 0x000aa40001097983 */ /* 0x000ea80000300800 */
[----:B0-----:R-:W2:Y:S04]  /*4d370*/  LDL.LU R10, [R1+0xaa8] ;  /* 0x000aa800010a7983 */ /* 0x001ea80000300800 */
[----:B------:R-:W2:Y:S04]  /*4d380*/  LDL.LU R11, [R1+0xaac] ;  /* 0x000aac00010b7983 */ /* 0x000ea80000300800 */
[----:B------:R-:W3:Y:S01]  /*4d390*/  LDL.64 R18, [R1+0xe8] ;  /* 0x0000e80001127983 */ /* 0x000ee20000100a00 */
[----:B------:R-:W-:-:S02]  /*4d3a0*/  IMAD.MOV.U32 R5, RZ, RZ, R14 ;  /* 0x000000ffff057224 */ /* 0x000fc400078e000e */
[----:B------:R-:W-:Y:S02]  /*4d3b0*/  IMAD.MOV.U32 R4, RZ, RZ, R15 ;  /* 0x000000ffff047224 */ /* 0x000fe400078e000f */
[----:B------:R-:W2:Y:S04]  /*4d3c0*/  LDL.64 R14, [R1+0x108] ;  /* 0x00010800010e7983 */ /* 0x000ea80000100a00 */
[----:B---3--:R0:W-:Y:S04]  /*4d3d0*/  STL.64 [R1+0x5d08], R18 ;  /* 0x005d081201007387 */ /* 0x0081e80000100a00 */
[----:B------:R-:W3:Y:S04]  /*4d3e0*/  LDL.LU R16, [R1+0xa90] ;  /* 0x000a900001107983 */ /* 0x000ee80000300800 */
[----:B------:R-:W3:Y:S04]  /*4d3f0*/  LDL.LU R17, [R1+0xa94] ;  /* 0x000a940001117983 */ /* 0x000ee80000300800 */
[----:B0-----:R-:W3:Y:S04]  /*4d400*/  LDL.LU R18, [R1+0xa98] ;  /* 0x000a980001127983 */ /* 0x001ee80000300800 */
[----:B------:R-:W3:Y:S04]  /*4d410*/  LDL.LU R19, [R1+0xa9c] ;  /* 0x000a9c0001137983 */ /* 0x000ee80000300800 */
[----:B------:R-:W4:Y:S04]  /*4d420*/  LDL.LU R24, [R1+0x4a0] ;  /* 0x0004a00001187983 */ /* 0x000f280000300800 */
        /* <DEDUP_REMOVED lines=14> */
[----:B------:R-:W2:Y:S01]  /*4d510*/  LDL.LU R7, [R1+0x29c] ;  /* 0x00029c0001077983 */ /* 0x000ea20000300800 */
[----:B------:R-:W-:Y:S03]  /*4d520*/  HMMA.16816.F32 R8, R20, R14, R8 ;  /* 0x0000000e1408723c */ /* 0x000fe60000001808 */
        /* <DEDUP_REMOVED lines=14> */
[----:B0-----:R-:W3:Y:S01]  /*4d610*/  LDL.LU.64 R10, [R1+0x5d20] ;  /* 0x005d2000010a7983 */ /* 0x001ee20000300a00 */
[----:B------:R-:W-:-:S02]  /*4d620*/  IMAD.MOV.U32 R3, RZ, RZ, R14 ;  /* 0x000000ffff037224 */ /* 0x000fc400078e000e */
[----:B------:R-:W-:Y:S02]  /*4d630*/  IMAD.MOV.U32 R12, RZ, RZ, R15 ;  /* 0x000000ffff0c7224 */ /* 0x000fe400078e000f */
[----:B------:R-:W2:Y:S04]  /*4d640*/  LDL.LU.64 R14, [R1+0x5d18] ;  /* 0x005d1800010e7983 */ /* 0x000ea80000300a00 */
[----:B------:R-:W2:Y:S01]  /*4d650*/  LDL.LU R13, [R1+0x5d10] ;  /* 0x005d1000010d7983 */ /* 0x000ea20000300800 */
[----:B---3--:R-:W-:Y:S03]  /*4d660*/  HMMA.16816.F32 R8, R20, R10, R16 ;  /* 0x0000000a1408723c */ /* 0x008fe60000001810 */
[----:B------:R-:W3:-:S15]  /*4d670*/  LDL.LU.64 R18, [R1+0x5d08] ;  /* 0x005d080001127983 */ /* 0x000ede0000300a00 */
[----:B------:R-:W-:Y:S01]  /*4d680*/  NOP ;  /* 0x0000000000007918 */ /* 0x000fe20000000000 */
[----:B------:R-:W-:Y:S04]  /*4d690*/  STL.64 [R1+0xaf0], R8 ;  /* 0x000af00801007387 */ /* 0x000fe80000100a00 */
[----:B------:R0:W-:Y:S04]  /*4d6a0*/  STL.64 [R1+0xaf8], R10 ;  /* 0x000af80a01007387 */ /* 0x0001e80000100a00 */
[----:B0-----:R-:W2:Y:S04]  /*4d6b0*/  LDL.LU.64 R10, [R1+0x5d00] ;  /* 0x005d0000010a7983 */ /* 0x001ea80000300a00 */
[----:B------:R-:W2:Y:S01]  /*4d6c0*/  LDL.LU.64 R8, [R1+0x5cf8] ;  /* 0x005cf80001087983 */ /* 0x000ea20000300a00 */
[----:B---3--:R-:W-:-:S02]  /*4d6d0*/  IMAD.MOV.U32 R2, RZ, RZ, R18 ;  /* 0x000000ffff027224 */ /* 0x008fc400078e0012 */
[----:B------:R-:W-:Y:S01]  /*4d6e0*/  IMAD.MOV.U32 R0, RZ, RZ, R19 ;  /* 0x000000ffff007224 */ /* 0x000fe200078e0013 */
[----:B--2---:R-:W-:-:S15]  /*4d6f0*/  HMMA.16816.F32 R8, R20, R18, R8 ;  /* 0x000000121408723c */ /* 0x004fde0000001808 */
[----:B------:R-:W-:-:S04]  /*4d700*/  NOP ;  /* 0x0000000000007918 */ /* 0x000fc80000000000 */
[----:B------:R-:W-:Y:S04]  /*4d710*/  STL.64 [R1+0xae0], R8 ;  /* 0x000ae00801007387 */ /* 0x000fe80000100a00 */
[----:B------:R0:W-:Y:S04]  /*4d720*/  STL.64 [R1+0xae8], R10 ;  /* 0x000ae80a01007387 */ /* 0x0001e80000100a00 */
[----:B0-----:R-:W2:Y:S04]  /*4d730*/  LDL.LU.64 R10, [R1+0x5cf0] ;  /* 0x005cf000010a7983 */ /* 0x001ea80000300a00 */
[----:B------:R-:W4:Y:S04]  /*4d740*/  LDL.LU.64 R18, [R1+0x5ce8] ;  /* 0x005ce80001127983 */ /* 0x000f280000300a00 */
[----:B------:R-:W3:Y:S01]  /*4d750*/  LDL.LU.64 R16, [R1+0x5ce0] ;  /* 0x005ce00001107983 */ /* 0x000ee20000300a00 */
[----:B----4-:R-:W-:Y:S03]  /*4d760*/  HMMA.16816.F32 R20, R20, R18, R24 ;  /* 0x000000121414723c */ /* 0x010fe60000001818 */
[----:B------:R-:W2:Y:S04]  /*4d770*/  LDL.LU.64 R26, [R1+0x5cd8] ;  /* 0x005cd800011a7983 */ /* 0x000ea80000300a00 */
[----:B------:R-:W2:-:S12]  /*4d780*/  LDL.LU.64 R24, [R1+0x5cd0] ;  /* 0x005cd00001187983 */ /* 0x000e980000300a00 */
[----:B------:R0:W-:Y:S04]  /*4d790*/  STL.64 [R1+0x4a0], R20 ;  /* 0x0004a01401007387 */ /* 0x0001e80000100a00 */
[----:B------:R1:W-:Y:S04]  /*4d7a0*/  STL.64 [R1+0x4a8], R22 ;  /* 0x0004a81601007387 */ /* 0x0003e80000100a00 */
[----:B0-----:R-:W4:Y:S04]  /*4d7b0*/  LDL.LU R20, [R1+0x260] ;  /* 0x0002600001147983 */ /* 0x001f280000300800 */
[----:B------:R-:W4:Y:S04]  /*4d7c0*/  LDL.LU R21, [R1+0x264] ;  /* 0x0002640001157983 */ /* 0x000f280000300800 */
[----:B-1----:R-:W4:Y:S04]  /*4d7d0*/  LDL.LU R22, [R1+0x268] ;  /* 0x0002680001167983 */ /* 0x002f280000300800 */
[----:B------:R-:W4:Y:S04]  /*4d7e0*/  LDL.LU R23, [R1+0x26c] ;  /* 0x00026c0001177983 */ /* 0x000f280000300800 */
[----:B------:R0:W-:Y:S04]  /*4d7f0*/  STL.64 [R1+0x5ba8], R18 ;  /* 0x005ba81201007387 */ /* 0x0001e80000100a00 */
[----:B---3--:R-:W-:Y:S01]  /*4d800*/  STL.64 [R1+0x5c48], R16 ;  /* 0x005c481001007387 */ /* 0x008fe20000100a00 */
[----:B0-----:R-:W-:-:S02]  /*4d810*/  IMAD.MOV.U32 R18, RZ, RZ, R14 ;  /* 0x000000ffff127224 */ /* 0x001fc400078e000e */
[----:B------:R-:W-:Y:S01]  /*4d820*/  IMAD.MOV.U32 R19, RZ, RZ, R15 ;  /* 0x000000ffff137224 */ /* 0x000fe200078e000f */
[----:B------:R-:W3:Y:S04]  /*4d830*/  LDL.LU R14, [R1+0x5ccc] ;  /* 0x005ccc00010e7983 */ /* 0x000ee80000300800 */
[----:B------:R-:W3:Y:S01]  /*4d840*/  LDL.LU R15, [R1+0x5cc8] ;  /* 0x005cc800010f7983 */ /* 0x000ee20000300800 */
[----:B--2---:R-:W-:Y:S03]  /*4d850*/  HMMA.16816.F32 R8, R24, R10, R4 ;  /* 0x0000000a1808723c */ /* 0x004fe60000001804 */
[----:B------:R-:W2:Y:S04]  /*4d860*/  LDL.LU.64 R6, [R1+0x5cc0] ;  /* 0x005cc00001067983 */ /* 0x000ea80000300a00 */
[----:B------:R-:W2:-:S12]  /*4d870*/  LDL.LU.64 R4, [R1+0x5cb8] ;  /* 0x005cb80001047983 */ /* 0x000e980000300a00 */
        /* <DEDUP_REMOVED lines=14> */
[----:B0-----:R-:W3:Y:S04]  /*4d960*/  LDL.LU.64 R10, [R1+0x5c80] ;  /* 0x005c8000010a7983 */ /* 0x001ee80000300a00 */
[----:B------:R-:W3:Y:S02]  /*4d970*/  LDL.LU.64 R8, [R1+0x5c78] ;  /* 0x005c780001087983 */ /* 0x000ee40000300a00 */
[----:B---3--:R-:W-:-:S15]  /*4d980*/  HMMA.16816.F32 R8, R24, R14, R8 ;  /* 0x0000000e1808723c */ /* 0x008fde0000001808 */
[----:B------:R-:W-:-:S04]  /*4d990*/  NOP ;  /* 0x0000000000007918 */ /* 0x000fc80000000000 */
[----:B------:R-:W-:Y:S04]  /*4d9a0*/  STL.64 [R1+0x280], R8 ;  /* 0x0002800801007387 */ /* 0x000fe80000100a00 */
[----:B------:R0:W-:Y:S04]  /*4d9b0*/  STL.64 [R1+0x288], R10 ;  /* 0x0002880a01007387 */ /* 0x0001e80000100a00 */
[----:B0-----:R-:W2:Y:S04]  /*4d9c0*/  LDL.LU.64 R10, [R1+0x5c70] ;  /* 0x005c7000010a7983 */ /* 0x001ea80000300a00 */
[----:B------:R-:W3:Y:S04]  /*4d9d0*/  LDL.LU.64 R8, [R1+0x5c68] ;  /* 0x005c680001087983 */ /* 0x000ee80000300a00 */
[----:B------:R-:W-:Y:S04]  /*4d9e0*/  STL.64 [R1+0x5b60], R14 ;  /* 0x005b600e01007387 */ /* 0x000fe80000100a00 */
[----:B------:R0:W-:Y:S04]  /*4d9f0*/  STL.64 [R1+0x5c50], R12 ;  /* 0x005c500c01007387 */ /* 0x0001e80000100a00 */
[----:B0-----:R-:W3:Y:S04]  /*4da00*/  LDL.LU R12, [R1+0x950] ;  /* 0x00095000010c7983 */ /* 0x001ee80000300800 */
[----:B------:R-:W3:Y:S04]  /*4da10*/  LDL.LU R13, [R1+0x954] ;  /* 0x00095400010d7983 */ /* 0x000ee80000300800 */
[----:B------:R-:W3:Y:S04]  /*4da20*/  LDL.LU R14, [R1+0x958] ;  /* 0x00095800010e7983 */ /* 0x000ee80000300800 */
[----:B------:R-:W3:Y:S01]  /*4da30*/  LDL.LU R15, [R1+0x95c] ;  /* 0x00095c00010f7983 */ /* 0x000ee20000300800 */
[----:B--2---:R-:W-:-:S15]  /*4da40*/  HMMA.16816.F32 R4, R24, R10, R4 ;  /* 0x0000000a1804723c */ /* 0x004fde0000001804 */
[----:B------:R-:W-:-:S04]  /*4da50*/  NOP ;  /* 0x0000000000007918 */ /* 0x000fc80000000000 */
[----:B------:R-:W-:Y:S04]  /*4da60*/  STL.64 [R1+0x270], R4 ;  /* 0x0002700401007387 */ /* 0x000fe80000100a00 */
[----:B------:R0:W-:Y:S04]  /*4da70*/  STL.64 [R1+0x278], R6 ;  /* 0x0002780601007387 */ /* 0x0001e80000100a00 */
[----:B0-----:R-:W4:Y:S04]  /*4da80*/  LDL.LU.64 R6, [R1+0x5c60] ;  /* 0x005c600001067983 */ /* 0x001f280000300a00 */
[----:B------:R-:W2:Y:S04]  /*4da90*/  LDL.LU.64 R4, [R1+0x5c58] ;  /* 0x005c580001047983 */ /* 0x000ea80000300a00 */
[----:B------:R-:W-:Y:S01]  /*4daa0*/  STL.64 [R1+0x5bc0], R10 ;  /* 0x005bc00a01007387 */ /* 0x000fe20000100a00 */
[----:B----4-:R-:W-:Y:S03]  /*4dab0*/  HMMA.16816.F32 R20, R24, R6, R20 ;  /* 0x000000061814723c */ /* 0x010fe60000001814 */
[----:B------:R-:W-:-:S15]  /*4dac0*/  STL.64 [R1+0x5b48], R6 ;  /* 0x005b480601007387 */ /* 0x000fde0000100a00 */
[----:B------:R-:W-:Y:S01]  /*4dad0*/  NOP ;  /* 0x0000000000007918 */ /* 0x000fe20000000000 */
[----:B------:R-:W-:Y:S04]  /*4dae0*/  STL.64 [R1+0x260], R20 ;  /* 0x0002601401007387 */ /* 0x000fe80000100a00 */
[----:B------:R-:W-:Y:S04]  /*4daf0*/  STL.64 [R1+0x268], R22 ;  /* 0x0002681601007387 */ /* 0x000fe80000100a00 */
[----:B------:R-:W0:Y:S04]  /*4db00*/  LDSM.16.MT88.4 R20, [R28+UR5+0x2080] ;  /* 0x002080051c14783b */ /* 0x000e280008004200 */
[----:B0-----:R-:W-:Y:S04]  /*4db10*/  STL.64 [R1+0x5a98], R22 ;  /* 0x005a981601007387 */ /* 0x001fe80000100a00 */
[----:B------:R0:W-:Y:S04]  /*4db20*/  STL.64 [R1+0x5a90], R20 ;  /* 0x005a901401007387 */ /* 0x0001e80000100a00 */
[----:B0-----:R-:W4:Y:S04]  /*4db30*/  LDL.LU R20, [R1+0x940] ;  /* 0x0009400001147983 */ /* 0x001f280000300800 */
[----:B------:R-:W4:Y:S04]  /*4db40*/  LDL.LU R21, [R1+0x944] ;  /* 0x0009440001157983 */ /* 0x000f280000300800 */
[----:B------:R-:W4:Y:S04]  /*4db50*/  LDL.LU R22, [R1+0x948] ;  /* 0x0009480001167983 */ /* 0x000f280000300800 */
[----:B------:R-:W4:Y:S01]  /*4db60*/  LDL.LU R23, [R1+0x94c] ;  /* 0x00094c0001177983 */ /* 0x000f220000300800 */
[----:B---3--:R-:W-:-:S02]  /*4db70*/  IMAD.MOV.U32 R10, RZ, RZ, R9 ;  /* 0x000000ffff0a7224 */ /* 0x008fc400078e0009 */
[----:B------:R-:W-:Y:S01]  /*4db80*/  IMAD.MOV.U32 R11, RZ, RZ, R8 ;  /* 0x000000ffff0b7224 */ /* 0x000fe200078e0008 */
[----:B------:R-:W-:Y:S01]  /*4db90*/  HMMA.16816.F32 R16, R24, R18, R12 ;  /* 0x000000121810723c */ /* 0x000fe2000000180c */
[----:B------:R-:W3:-:S15]  /*4dba0*/  LDL.LU.64 R12, [R1+0x5c50] ;  /* 0x005c5000010c7983 */ /* 0x000ede0000300a00 */
[----:B------:R-:W-:-:S03]  /*4dbb0*/  NOP ;  /* 0x0000000000007918 */ /* 0x000fc60000000000 */
[----:B------:R0:W-:Y:S04]  /*4dbc0*/  STL.64 [R1+0x9b0], R16 ;  /* 0x0009b01001007387 */ /* 0x0001e80000100a00 */
[----:B------:R-:W-:Y:S04]  /*4dbd0*/  STL.64 [R1+0x9b8], R18 ;  /* 0x0009b81201007387 */ /* 0x000fe80000100a00 */
[----:B0-----:R-:W2:Y:S04]  /*4dbe0*/  LDL.LU.64 R16, [R1+0x5c48] ;  /* 0x005c480001107983 */ /* 0x001ea80000300a00 */
[----:B------:R-:W2:Y:S01]  /*4dbf0*/  LDL.LU R8, [R1+0x8e0] ;  /* 0x0008e00001087983 */ /* 0x000ea20000300800 */
[----:B----4-:R-:W-:-:S15]  /*4dc00*/  HMMA.16816.F32 R20, R24, R10, R20 ;  /* 0x0000000a1814723c */ /* 0x010fde0000001814 */
[----:B------:R-:W-:-:S04]  /*4dc10*/  NOP ;  /* 0x0000000000007918 */ /* 0x000fc80000000000 */
[----:B------:R-:W-:Y:S04]  /*4dc20*/  STL.64 [R1+0xac0], R20 ;  /* 0x000ac01401007387 */ /* 0x000fe80000100a00 */
[----:B------:R-:W-:Y:S04]  /*4dc30*/  STL.64 [R1+0xac8], R22 ;  /* 0x000ac81601007387 */ /* 0x000fe80000100a00 */
[----:B------:R-:W2:Y:S04]  /*4dc40*/  LDL.LU R9, [R1+0x8e4] ;  /* 0x0008e40001097983 */ /* 0x000ea80000300800 */
[----:B------:R-:W4:Y:S04]  /*4dc50*/  LDL.LU R10, [R1+0x8e8] ;  /* 0x0008e800010a7983 */ /* 0x000f280000300800 */
[----:B------:R-:W4:Y:S04]  /*4dc60*/  LDL.LU R11, [R1+0x8ec] ;  /* 0x0008ec00010b7983 */ /* 0x000f280000300800 */
[----:B----4-:R0:W-:Y:S04]  /*4dc70*/  STL.64 [R1+0x5bd0], R10 ;  /* 0x005bd00a01007387 */ /* 0x0101e80000100a00 */
[----:B--2---:R-:W-:Y:S01]  /*4dc80*/  STL.64 [R1+0x5bc8], R8 ;  /* 0x005bc80801007387 */ /* 0x004fe20000100a00 */
[----:B0-----:R-:W-:-:S02]  /*4dc90*/  IMAD.MOV.U32 R10, RZ, RZ, R3 ;  /* 0x000000ffff0a7224 */ /* 0x001fc400078e0003 */
[----:B---3--:R-:W-:Y:S01]  /*4dca0*/  IMAD.MOV.U32 R11, RZ, RZ, R12 ;  /* 0x000000ffff0b7224 */ /* 0x008fe200078e000c */
[----:B------:R-:W2:Y:S04]  /*4dcb0*/  LDL.LU R3, [R1+0x5c44] ;  /* 0x005c440001037983 */ /* 0x000ea80000300800 */
[----:B------:R-:W3:Y:S04]  /*4dcc0*/  LDL.LU R12, [R1+0x5c40] ;  /* 0x005c4000010c7983 */ /* 0x000ee80000300800 */
[----:B------:R0:W-:Y:S02]  /*4dcd0*/  STL.64 [R1+0x5be0], R10 ;  /* 0x005be00a01007387 */ /* 0x0001e40000100a00 */
[----:B0-----:R-:W-:-:S02]  /*4dce0*/  IMAD.MOV.U32 R10, RZ, RZ, R5 ;  /* 0x000000ffff0a7224 */ /* 0x001fc400078e0005 */
[----:B------:R-:W-:-:S05]  /*4dcf0*/  IMAD.MOV.U32 R11, RZ, RZ, R4 ;  /* 0x000000ffff0b7224 */ /* 0x000fca00078e0004 */
[----:B------:R-:W-:Y:S04]  /*4dd00*/  STL.64 [R1+0x5bf8], R10 ;  /* 0x005bf80a01007387 */ /* 0x000fe80000100a00 */
[----:B------:R-:W4:Y:S04]  /*4dd10*/  LDL.64 R6, [R1+0xf8] ;  /* 0x0000f80001067983 */ /* 0x000f280000100a00 */
[----:B----4-:R0:W-:Y:S04]  /*4dd20*/  STL.64 [R1+0x5bd8], R6 ;  /* 0x005bd80601007387 */ /* 0x0101e80000100a00 */
[----:B------:R-:W4:Y:S04]  /*4dd30*/  LDL.LU R4, [R1+0x8f0] ;  /* 0x0008f00001047983 */ /* 0x000f280000300800 */
[----:B------:R-:W4:Y:S04]  /*4dd40*/  LDL.LU R5, [R1+0x8f4] ;  /* 0x0008f40001057983 */ /* 0x000f280000300800 */
[----:B0-----:R-:W2:Y:S04]  /*4dd50*/  LDL.LU R6, [R1+0x8f8] ;  /* 0x0008f80001067983 */ /* 0x001ea80000300800 */
[----:B------:R-:W2:Y:S01]  /*4dd60*/  LDL.LU R7, [R1+0x8fc] ;  /* 0x0008fc0001077983 */ /* 0x000ea20000300800 */
[----:B------:R-:W-:-:S02]  /*4dd70*/  IMAD.MOV.U32 R10, RZ, RZ, R29 ;  /* 0x000000ffff0a7224 */ /* 0x000fc400078e001d */
[----:B------:R-:W-:-:S05]  /*4dd80*/  IMAD.MOV.U32 R11, RZ, RZ, R17 ;  /* 0x000000ffff0b7224 */ /* 0x000fca00078e0011 */
        /* <DEDUP_REMOVED lines=8> */
[----:B------:R-:W-:-:S05]  /*4de10*/  IMAD.MOV.U32 R11, RZ, RZ, R13 ;  /* 0x000000ffff0b7224 */ /* 0x000fca00078e000d */
[----:B------:R-:W-:Y:S04]  /*4de20*/  STL.64 [R1+0x5c28], R10 ;  /* 0x005c280a01007387 */ /* 0x000fe80000100a00 */
        /* <DEDUP_REMOVED lines=16> */
[----:B------:R-:W2:Y:S04]  /*4df30*/  LDL.LU R6, [R1+0x938] ;  /* 0x0009380001067983 */ /* 0x000ea80000300800 */
[----:B------:R-:W2:Y:S04]  /*4df40*/  LDL.LU R7, [R1+0x93c] ;  /* 0x00093c0001077983 */ /* 0x000ea80000300800 */
[----:B------:R-:W4:Y:S04]  /*4df50*/  LDL.LU R20, [R1+0x7c0] ;  /* 0x0007c00001147983 */ /* 0x000f280000300800 */
[----:B------:R-:W4:Y:S04]  /*4df60*/  LDL.LU R21, [R1+0x7c4] ;  /* 0x0007c40001157983 */ /* 0x000f280000300800 */
[----:B------:R-:W2:Y:S04]  /*4df70*/  LDL.LU R22, [R1+0x7c8] ;  /* 0x0007c80001167983 */ /* 0x000ea80000300800 */
[----:B------:R-:W2:Y:S04]  /*4df80*/  LDL.LU R23, [R1+0x7cc] ;  /* 0x0007cc0001177983 */ /* 0x000ea80000300800 */
[----:B--2---:R0:W-:Y:S04]  /*4df90*/  STL.64 [R1+0x5b80], R22 ;  /* 0x005b801601007387 */ /* 0x0041e80000100a00 */
[----:B----4-:R1:W-:Y:S04]  /*4dfa0*/  STL.64 [R1+0x5b78], R20 ;  /* 0x005b781401007387 */ /* 0x0103e80000100a00 */
[----:B0-----:R-:W2:Y:S04]  /*4dfb0*/  LDL.64 R22, [R1+0x28] ;  /* 0x0000280001167983 */ /* 0x001ea80000100a00 */
[----:B--2---:R0:W-:Y:S04]  /*4dfc0*/  STL.64 [R1+0x5ba0], R22 ;  /* 0x005ba01601007387 */ /* 0x0041e80000100a00 */
[----:B-1----:R-:W2:Y:S04]  /*4dfd0*/  LDL.LU R20, [R1+0x250] ;  /* 0x0002500001147983 */ /* 0x002ea80000300800 */
[----:B------:R-:W2:Y:S04]  /*4dfe0*/  LDL.LU R21, [R1+0x254] ;  /* 0x0002540001157983 */ /* 0x000ea80000300800 */
[----:B0-----:R-:W4:Y:S04]  /*4dff0*/  LDL.LU R22, [R1+0x258] ;  /* 0x0002580001167983 */ /* 0x001f280000300800 */
[----:B------:R-:W4:Y:S01]  /*4e000*/  LDL.LU R23, [R1+0x25c] ;  /* 0x00025c0001177983 */ /* 0x000f220000300800 */
[----:B---3--:R-:W-:-:S02]  /*4e010*/  IMAD.MOV.U32 R10, RZ, RZ, R12 ;  /* 0x000000ffff0a7224 */ /* 0x008fc400078e000c */
[----:B------:R-:W-:Y:S01]  /*4e020*/  IMAD.MOV.U32 R11, RZ, RZ, R3 ;  /* 0x000000ffff0b7224 */ /* 0x000fe200078e0003 */
[----:B----4-:R-:W-:Y:S04]  /*4e030*/  STL.64 [R1+0x5bb8], R22 ;  /* 0x005bb81601007387 */ /* 0x010fe80000100a00 */
[----:B--2---:R0:W-:Y:S04]  /*4e040*/  STL.64 [R1+0x5bb0], R20 ;  /* 0x005bb01401007387 */ /* 0x0041e80000100a00 */
[----:B0-----:R-:W2:Y:S04]  /*4e050*/  LDL.LU R20, [R1+0x8d0] ;  /* 0x0008d00001147983 */ /* 0x001ea80000300800 */
[----:B------:R-:W2:Y:S04]  /*4e060*/  LDL.LU R21, [R1+0x8d4] ;  /* 0x0008d40001157983 */ /* 0x000ea80000300800 */
[----:B------:R-:W2:Y:S04]  /*4e070*/  LDL.LU R22, [R1+0x8d8] ;  /* 0x0008d80001167983 */ /* 0x000ea80000300800 */
[----:B------:R-:W2:Y:S04]  /*4e080*/  LDL.LU R23, [R1+0x8dc] ;  /* 0x0008dc0001177983 */ /* 0x000ea80000300800 */
[----:B------:R-:W3:Y:S01]  /*4e090*/  LDL.64 R14, [R1+0x8] ;  /* 0x00000800010e7983 */ /* 0x000ee20000100a00 */
[C---:B------:R-:W-:Y:S03]  /*4e0a0*/  HMMA.16816.F32 R8, R24.reuse, R10, R4 ;  /* 0x0000000a1808723c */ /* 0x040fe60000001804 */
[----:B---3--:R0:W-:Y:S04]  /*4e0b0*/  STL.64 [R1+0x5b88], R14 ;  /* 0x005b880e01007387 */ /* 0x0081e80000100a00 */
[----:B------:R-:W3:Y:S04]  /*4e0c0*/  LDL.LU R12, [R1+0x7d0] ;  /* 0x0007d000010c7983 */ /* 0x000ee80000300800 */
[----:B------:R-:W3:Y:S04]  /*4e0d0*/  LDL.LU R13, [R1+0x7d4] ;  /* 0x0007d400010d7983 */ /* 0x000ee80000300800 */
[----:B0-----:R-:W3:Y:S04]  /*4e0e0*/  LDL.LU R14, [R1+0x7d8] ;  /* 0x0007d800010e7983 */ /* 0x001ee80000300800 */
[----:B------:R-:W3:Y:S04]  /*4e0f0*/  LDL.LU R15, [R1+0x7dc] ;  /* 0x0007dc00010f7983 */ /* 0x000ee80000300800 */
[----:B------:R-:W4:Y:S04]  /*4e100*/  LDL.LU.64 R6, [R1+0x5c38] ;  /* 0x005c380001067983 */ /* 0x000f280000300a00 */
[----:B------:R-:W4:Y:S04]  /*4e110*/  LDL.LU.64 R4, [R1+0x5c30] ;  /* 0x005c300001047983 */ /* 0x000f280000300a00 */
[----:B------:R-:W-:Y:S04]  /*4e120*/  STL.64 [R1+0xab0], R8 ;  /* 0x000ab00801007387 */ /* 0x000fe80000100a00 */
[----:B------:R0:W-:Y:S04]  /*4e130*/  STL.64 [R1+0xab8], R10 ;  /* 0x000ab80a01007387 */ /* 0x0001e80000100a00 */
[----:B0-----:R-:W4:Y:S02]  /*4e140*/  LDL.LU.64 R10, [R1+0x5c28] ;  /* 0x005c2800010a7983 */ /* 0x001f240000300a00 */
[----:B----4-:R-:W-:Y:S02]  /*4e150*/  HMMA.16816.F32 R8, R24, R10, R4 ;  /* 0x0000000a1808723c */ /* 0x010fe40000001804 */
[----:B------:R-:W4:Y:S04]  /*4e160*/  LDL.LU.64 R6, [R1+0x5c20] ;  /* 0x005c200001067983 */ /* 0x000f280000300a00 */
[----:B------:R-:W4:-:S13]  /*4e170*/  LDL.LU.64 R4, [R1+0x5c18] ;  /* 0x005c180001047983 */ /* 0x000f1a0000300a00 */
        /* <DEDUP_REMOVED lines=16> */
[----:B------:R-:W4:-:S15]  /*4e280*/  LDL.LU.64 R6, [R1+0x5bd8] ;  /* 0x005bd80001067983 */ /* 0x000f1e0000300a00 */
[----:B------:R-:W-:Y:S02]  /*4e290*/  NOP ;  /* 0x0000000000007918 */ /* 0x000fe40000000000 */
[----:B------:R-:W-:Y:S04]  /*4e2a0*/  STL.64 [R1+0x950], R8 ;  /* 0x0009500801007387 */ /* 0x000fe80000100a00 */
[----:B------:R0:W-:Y:S04]  /*4e2b0*/  STL.64 [R1+0x958], R10 ;  /* 0x0009580a01007387 */ /* 0x0001e80000100a00 */
[----:B0-----:R-:W4:Y:S04]  /*4e2c0*/  LDL.LU.64 R10, [R1+0x5bd0] ;  /* 0x005bd000010a7983 */ /* 0x001f280000300a00 */
[----:B------:R-:W4:Y:S02]  /*4e2d0*/  LDL.LU.64 R8, [R1+0x5bc8] ;  /* 0x005bc80001087983 */ /* 0x000f240000300a00 */
[----:B----4-:R-:W-:-:S15]  /*4e2e0*/  HMMA.16816.F32 R8, R24, R6, R8 ;  /* 0x000000061808723c */ /* 0x010fde0000001808 */
[----:B------:R-:W-:-:S04]  /*4e2f0*/  NOP ;  /* 0x0000000000007918 */ /* 0x000fc80000000000 */
[----:B------:R-:W-:Y:S04]  /*4e300*/  STL.64 [R1+0x940], R8 ;  /* 0x0009400801007387 */ /* 0x000fe80000100a00 */
[----:B------:R0:W-:Y:S04]  /*4e310*/  STL.64 [R1+0x948], R10 ;  /* 0x0009480a01007387 */ /* 0x0001e80000100a00 */
[----:B0-----:R-:W4:Y:S01]  /*4e320*/  LDL.LU.64 R10, [R1+0x5bc0] ;  /* 0x005bc000010a7983 */ /* 0x001f220000300a00 */
[----:B------:R-:W-:Y:S02]  /*4e330*/  IMAD.MOV.U32 R9, RZ, RZ, R6 ;  /* 0x000000ffff097224 */ /* 0x000fe400078e0006 */
[----:B------:R-:W-:-:S02]  /*4e340*/  IMAD.MOV.U32 R8, RZ, RZ, R7 ;  /* 0x000000ffff087224 */ /* 0x000fc400078e0007 */
[----:B------:R-:W-:Y:S02]  /*4e350*/  IMAD.MOV.U32 R18, RZ, RZ, R2 ;  /* 0x000000ffff127224 */ /* 0x000fe400078e0002 */
[----:B------:R-:W-:Y:S01]  /*4e360*/  IMAD.MOV.U32 R19, RZ, RZ, R0 ;  /* 0x000000ffff137224 */ /* 0x000fe200078e0000 */
[----:B----4-:R-:W-:Y:S04]  /*4e370*/  STL.64 [R1+0x5b58], R10 ;  /* 0x005b580a01007387 */ /* 0x010fe80000100a00 */
[----:B------:R0:W-:Y:S04]  /*4e380*/  STL.64 [R1+0x5b50], R8 ;  /* 0x005b500801007387 */ /* 0x0001e80000100a00 */
[----:B0-----:R-:W4:Y:S04]  /*4e390*/  LDL.LU R8, [R1+0x7a0] ;  /* 0x0007a00001087983 */ /* 0x001f280000300800 */
[----:B------:R-:W4:Y:S04]  /*4e3a0*/  LDL.LU R9, [R1+0x7a4] ;  /* 0x0007a40001097983 */ /* 0x000f280000300800 */
[----:B------:R-:W3:Y:S04]  /*4e3b0*/  LDL.LU R10, [R1+0x7a8] ;  /* 0x0007a800010a7983 */ /* 0x000ee80000300800 */
[----:B------:R-:W3:Y:S01]  /*4e3c0*/  LDL.LU R11, [R1+0x7ac] ;  /* 0x0007ac00010b7983 */ /* 0x000ee20000300800 */
[C---:B--2---:R-:W-:Y:S03]  /*4e3d0*/  HMMA.16816.F32 R16, R24.reuse, R18, R20 ;  /* 0x000000121810723c */ /* 0x044fe60000001814 */
[----:B---3--:R-:W-:Y:S04]  /*4e3e0*/  STL.64 [R1+0x5b70], R10 ;  /* 0x005b700a01007387 */ /* 0x008fe80000100a00 */
[----:B----4-:R0:W-:Y:S04]  /*4e3f0*/  STL.64 [R1+0x5b68], R8 ;  /* 0x005b680801007387 */ /* 0x0101e80000100a00 */
[----:B0-----:R-:W2:Y:S04]  /*4e400*/  LDL.LU R8, [R1+0x7b0] ;  /* 0x0007b00001087983 */ /* 0x001ea80000300800 */
[----:B------:R-:W2:Y:S04]  /*4e410*/  LDL.LU R9, [R1+0x7b4] ;  /* 0x0007b40001097983 */ /* 0x000ea80000300800 */
[----:B------:R-:W2:Y:S04]  /*4e420*/  LDL.LU R10, [R1+0x7b8] ;  /* 0x0007b800010a7983 */ /* 0x000ea80000300800 */
[----:B------:R-:W2:Y:S04]  /*4e430*/  LDL.LU R11, [R1+0x7bc] ;  /* 0x0007bc00010b7983 */ /* 0x000ea80000300800 */
[----:B------:R-:W3:Y:S04]  /*4e440*/  LDL.LU R4, [R1+0x790] ;  /* 0x0007900001047983 */ /* 0x000ee80000300800 */
[----:B------:R-:W3:Y:S04]  /*4e450*/  LDL.LU R5, [R1+0x794] ;  /* 0x0007940001057983 */ /* 0x000ee80000300800 */
[----:B------:R-:W3:Y:S04]  /*4e460*/  LDL.LU R6, [R1+0x798] ;  /* 0x0007980001067983 */ /* 0x000ee80000300800 */
        /* <DEDUP_REMOVED lines=8> */
[----:B------:R-:W4:Y:S04]  /*4e4f0*/  LDL.LU.64 R18, [R1+0x5b98] ;  /* 0x005b980001127983 */ /* 0x000f280000300a00 */
[----:B------:R-:W4:Y:S09]  /*4e500*/  LDL.LU.64 R16, [R1+0x5b90] ;  /* 0x005b900001107983 */ /* 0x000f320000300a00 */
[----:B------:R-:W-:Y:S04]  /*4e510*/  STL.64 [R1+0x250], R24 ;  /* 0x0002501801007387 */ /* 0x000fe80000100a00 */
[----:B------:R0:W-:Y:S04]  /*4e520*/  STL.64 [R1+0x258], R26 ;  /* 0x0002581a01007387 */ /* 0x0001e80000100a00 */
[----:B0-----:R-:W2:Y:S01]  /*4e530*/  LDL.64 R26, [R1+0x18] ;  /* 0x00001800011a7983 */ /* 0x001ea20000100a00 */
[----:B----4-:R-:W-:Y:S01]  /*4e540*/  HMMA.16816.F32 R12, R16, R22, R12 ;  /* 0x00000016100c723c */ /* 0x010fe2000000180c */
[----:B------:R-:W-:-:S02]  /*4e550*/  IMAD.MOV.U32 R2, RZ, RZ, R22 ;  /* 0x000000ffff027224 */ /* 0x000fc400078e0016 */
[----:B------:R-:W-:-:S15]  /*4e560*/  IMAD.MOV.U32 R0, RZ, RZ, R23 ;  /* 0x000000ffff007224 */ /* 0x000fde00078e0017 */
[----:B------:R-:W-:Y:S01]  /*4e570*/  NOP ;  /* 0x0000000000007918 */ /* 0x000fe20000000000 */
[----:B------:R-:W-:Y:S04]  /*4e580*/  STL.64 [R1+0x820], R12 ;  /* 0x0008200c01007387 */ /* 0x000fe80000100a00 */
[----:B------:R0:W-:Y:S04]  /*4e590*/  STL.64 [R1+0x828], R14 ;  /* 0x0008280e01007387 */ /* 0x0001e80000100a00 */
[----:B0-----:R-:W4:Y:S04]  /*4e5a0*/  LDL.LU.64 R14, [R1+0x5b88] ;  /* 0x005b8800010e7983 */ /* 0x001f280000300a00 */
[----:B------:R-:W2:Y:S04]  /*4e5b0*/  LDL.LU.64 R22, [R1+0x5b80] ;  /* 0x005b800001167983 */ /* 0x000ea80000300a00 */
[----:B------:R-:W2:Y:S02]  /*4e5c0*/  LDL.LU.64 R20, [R1+0x5b78] ;  /* 0x005b780001147983 */ /* 0x000ea40000300a00 */
[C---:B--2---:R-:W-:Y:S08]  /*4e5d0*/  HMMA.16816.F32 R20, R16.reuse, R26, R20 ;  /* 0x0000001a1014723c */ /* 0x044ff00000001814 */
[----:B----4-:R-:W-:Y:S11]  /*4e5e0*/  HMMA.16816.F32 R8, R16, R14, R8 ;  /* 0x0000000e1008723c */ /* 0x010ff60000001808 */
[----:B------:R0:W-:Y:S04]  /*4e5f0*/  STL.64 [R1+0x810], R20 ;  /* 0x0008101401007387 */ /* 0x0001e80000100a00 */
[----:B------:R1:W-:Y:S04]  /*4e600*/  STL.64 [R1+0x818], R22 ;  /* 0x0008181601007387 */ /* 0x0003e80000100a00 */
[----:B------:R-:W2:Y:S04]  /*4e610*/  LDL.LU R24, [R1+0x780] ;  /* 0x0007800001187983 */ /* 0x000ea80000300800 */
[----:B------:R-:W2:Y:S01]  /*4e620*/  LDL.LU R25, [R1+0x784] ;  /* 0x0007840001197983 */ /* 0x000ea20000300800 */
[----:B0-----:R-:W-:-:S02]  /*4e630*/  IMAD.MOV.U32 R21, RZ, RZ, R26 ;  /* 0x000000ffff157224 */ /* 0x001fc400078e001a */
[----:B------:R-:W-:Y:S01]  /*4e640*/  IMAD.MOV.U32 R20, RZ, RZ, R27 ;  /* 0x000000ffff147224 */ /* 0x000fe200078e001b */
[----:B------:R-:W2:Y:S04]  /*4e650*/  LDL.LU R26, [R1+0x788] ;  /* 0x00078800011a7983 */ /* 0x000ea80000300800 */
[----:B------:R-:W2:Y:S04]  /*4e660*/  LDL.LU R27, [R1+0x78c] ;  /* 0x00078c00011b7983 */ /* 0x000ea80000300800 */
[----:B------:R-:W-:Y:S01]  /*4e670*/  STL.64 [R1+0x800], R8 ;  /* 0x0008000801007387 */ /* 0x000fe20000100a00 */
[----:B-1----:R-:W-:-:S02]  /*4e680*/  IMAD.MOV.U32 R23, RZ, RZ, R14 ;  /* 0x000000ffff177224 */ /* 0x002fc400078e000e */
[----:B------:R-:W-:Y:S01]  /*4e690*/  IMAD.MOV.U32 R22, RZ, RZ, R15 ;  /* 0x000000ffff167224 */ /* 0x000fe200078e000f */
[----:B------:R0:W-:Y:S04]  /*4e6a0*/  STL.64 [R1+0x808], R10 ;  /* 0x0008080a01007387 */ /* 0x0001e80000100a00 */
[----:B0-----:R-:W4:Y:S04]  /*4e6b0*/  LDL.LU.64 R10, [R1+0x5b70] ;  /* 0x005b7000010a7983 */ /* 0x001f280000300a00 */
[----:B------:R-:W4:Y:S04]  /*4e6c0*/  LDL.LU.64 R8, [R1+0x5b68] ;  /* 0x005b680001087983 */ /* 0x000f280000300a00 */
[----:B------:R-:W4:Y:S04]  /*4e6d0*/  LDL.LU.64 R14, [R1+0x5b60] ;  /* 0x005b6000010e7983 */ /* 0x000f280000300a00 */
[----:B------:R0:W-:Y:S04]  /*4e6e0*/  STL.64 [R1+0x5b08], R22 ;  /* 0x005b081601007387 */ /* 0x0001e80000100a00 */
[----:B------:R-:W-:Y:S04]  /*4e6f0*/  STL.64 [R1+0x5b00], R20 ;  /* 0x005b001401007387 */ /* 0x000fe80000100a00 */
[----:B0-----:R-:W2:Y:S04]  /*4e700*/  LDL.64 R22, [R1+0x138] ;  /* 0x0001380001167983 */ /* 0x001ea80000100a00 */
[----:B--2---:R0:W-:Y:S04]  /*4e710*/  STL.64 [R1+0x5b18], R22 ;  /* 0x005b181601007387 */ /* 0x0041e80000100a00 */
        /* <DEDUP_REMOVED lines=9> */
[----:B------:R-:W4:Y:S04]  /*4e7b0*/  LDL.LU.64 R8, [R1+0x5b50] ;  /* 0x005b500001087983 */ /* 0x000f280000300a00 */
[----:B------:R0:W-:Y:S04]  /*4e7c0*/  STL.64 [R1+0x5b40], R14 ;  /* 0x005b400e01007387 */ /* 0x0001e80000100a00 */
[----:B------:R-:W2:Y:S04]  /*4e7d0*/  LDL.LU R12, [R1+0xf40] ;  /* 0x000f4000010c7983 */ /* 0x000ea80000300800 */
[----:B------:R-:W2:Y:S04]  /*4e7e0*/  LDL.LU R13, [R1+0xf44] ;  /* 0x000f4400010d7983 */ /* 0x000ea80000300800 */
[----:B0-----:R-:W2:Y:S04]  /*4e7f0*/  LDL.LU R14, [R1+0xf48] ;  /* 0x000f4800010e7983 */ /* 0x001ea80000300800 */
[----:B------:R-:W2:Y:S01]  /*4e800*/  LDL.LU R15, [R1+0xf4c] ;  /* 0x000f4c00010f7983 */ /* 0x000ea20000300800 */
[----:B---3--:R-:W-:-:S15]  /*4e810*/  HMMA.16816.F32 R4, R16, R10, R4 ;  /* 0x0000000a1004723c */ /* 0x008fde0000001804 */
[----:B------:R-:W-:-:S04]  /*4e820*/  NOP ;  /* 0x0000000000007918 */ /* 0x000fc80000000000 */
[----:B------:R-:W-:Y:S04]  /*4e830*/  STL.64 [R1+0x7e0], R4 ;  /* 0x0007e00401007387 */ /* 0x000fe80000100a00 */
[----:B------:R0:W-:Y:S04]  /*4e840*/  STL.64 [R1+0x7e8], R6 ;  /* 0x0007e80601007387 */ /* 0x0001e80000100a00 */
[----:B0-----:R-:W3:Y:S04]  /*4e850*/  LDL.LU.64 R6, [R1+0x5b48] ;  /* 0x005b480001067983 */ /* 0x001ee80000300a00 */
[----:B------:R-:W-:Y:S04]  /*4e860*/  STL.64 [R1+0x5af0], R10 ;  /* 0x005af00a01007387 */ /* 0x000fe80000100a00 */
[----:B----4-:R0:W-:Y:S04]  /*4e870*/  STL.64 [R1+0x5b10], R8 ;  /* 0x005b100801007387 */ /* 0x0101e80000100a00 */
[----:B0-----:R-:W4:Y:S04]  /*4e880*/  LDL.LU R8, [R1+0xf10] ;  /* 0x000f100001087983 */ /* 0x001f280000300800 */
[----:B------:R-:W4:Y:S04]  /*4e890*/  LDL.LU R9, [R1+0xf14] ;  /* 0x000f140001097983 */ /* 0x000f280000300800 */
[----:B------:R-:W4:Y:S04]  /*4e8a0*/  LDL.LU R10, [R1+0xf18] ;  /* 0x000f1800010a7983 */ /* 0x000f280000300800 */
[----:B------:R-:W4:Y:S01]  /*4e8b0*/  LDL.LU R11, [R1+0xf1c] ;  /* 0x000f1c00010b7983 */ /* 0x000f220000300800 */
[----:B--2---:R-:W-:Y:S01]  /*4e8c0*/  HMMA.16816.F32 R12, R16, R22, R12 ;  /* 0x00000016100c723c */ /* 0x004fe2000000180c */
[----:B------:R-:W-:-:S07]  /*4e8d0*/  IMAD.MOV.U32 R3, RZ, RZ, R23 ;  /* 0x000000ffff037224 */ /* 0x000fce00078e0017 */
[----:B---3--:R-:W-:Y:S01]  /*4e8e0*/  HMMA.16816.F32 R24, R16, R6, R24 ;  /* 0x000000061018723c */ /* 0x008fe20000001818 */
[----:B----4-:R-:W-:Y:S04]  /*4e8f0*/  STL.64 [R1+0x5b30], R10 ;  /* 0x005b300a01007387 */ /* 0x010fe80000100a00 */
[----:B------:R0:W-:Y:S04]  /*4e900*/  STL.64 [R1+0x5b28], R8 ;  /* 0x005b280801007387 */ /* 0x0001e80000100a00 */
[----:B0-----:R-:W2:Y:S04]  /*4e910*/  LDL.LU R8, [R1+0xf30] ;  /* 0x000f300001087983 */ /* 0x001ea80000300800 */
[----:B------:R-:W2:Y:S04]  /*4e920*/  LDL.LU R9, [R1+0xf34] ;  /* 0x000f340001097983 */ /* 0x000ea80000300800 */
[----:B------:R-:W2:Y:S04]  /*4e930*/  LDL.LU R10, [R1+0xf38] ;  /* 0x000f3800010a7983 */ /* 0x000ea80000300800 */
[----:B------:R-:W2:Y:S04]  /*4e940*/  LDL.LU R11, [R1+0xf3c] ;  /* 0x000f3c00010b7983 */ /* 0x000ea80000300800 */
[----:B------:R0:W-:Y:S04]  /*4e950*/  STL [R1+0x5a1c], R6 ;  /* 0x005a1c0601007387 */ /* 0x0001e80000100800 */
[----:B------:R1:W-:Y:S04]  /*4e960*/  STL [R1+0x5a18], R7 ;  /* 0x005a180701007387 */ /* 0x0003e80000100800 */
[----:B------:R-:W-:Y:S04]  /*4e970*/  STL.64 [R1+0x7d0], R24 ;  /* 0x0007d01801007387 */ /* 0x000fe80000100a00 */
[----:B------:R-:W-:Y:S04]  /*4e980*/  STL.64 [R1+0x7d8], R26 ;  /* 0x0007d81a01007387 */ /* 0x000fe80000100a00 */
[----:B------:R-:W3:Y:S04]  /*4e990*/  LDSM.16.MT88.4 R24, [R28+UR5+0x2100] ;  /* 0x002100051c18783b */ /* 0x000ee80008004200 */
[----:B------:R-:W4:Y:S04]  /*4e9a0*/  LDL.LU R4, [R1+0xf20] ;  /* 0x000f200001047983 */ /* 0x000f280000300800 */
[----:B------:R-:W4:Y:S04]  /*4e9b0*/  LDL.LU R5, [R1+0xf24] ;  /* 0x000f240001057983 */ /* 0x000f280000300800 */
[----:B0-----:R-:W4:Y:S04]  /*4e9c0*/  LDL.LU R6, [R1+0xf28] ;  /* 0x000f280001067983 */ /* 0x001f280000300800 */
[----:B-1----:R-:W4:Y:S04]  /*4e9d0*/  LDL.LU R7, [R1+0xf2c] ;  /* 0x000f2c0001077983 */ /* 0x002f280000300800 */
[----:B------:R-:W-:Y:S04]  /*4e9e0*/  STL [R1+0x5a20], R28 ;  /* 0x005a201c01007387 */ /* 0x000fe80000100800 */
[----:B---3--:R0:W-:Y:S04]  /*4e9f0*/  STL.64 [R1+0x5980], R26 ;  /* 0x0059801a01007387 */ /* 0x0081e80000100a00 */
[----:B------:R-:W-:Y:S04]  /*4ea00*/  STL.64 [R1+0x5978], R24 ;  /* 0x0059781801007387 */ /* 0x000fe80000100a00 */
[----:B0-----:R-:W3:Y:S04]  /*4ea10*/  LDL.64 R26, [R1+0xd8] ;  /* 0x0000d800011a7983 */ /* 0x001ee80000100a00 */
[----:B------:R0:W-:Y:S04]  /*4ea20*/  STL.64 [R1+0x1330], R12 ;  /* 0x0013300c01007387 */ /* 0x0001e80000100a00 */
[----:B------:R1:W-:Y:S01]  /*4ea30*/  STL.64 [R1+0x1338], R14 ;  /* 0x0013380e01007387 */ /* 0x0003e20000100a00 */
[----:B0-----:R-:W-:-:S03]  /*4ea40*/  IMAD.MOV.U32 R12, RZ, RZ, R22 ;  /* 0x000000ffff0c7224 */ /* 0x001fc600078e0016 */
[----:B-1----:R-:W2:Y:S04]  /*4ea50*/  LDL.LU.64 R14, [R1+0x5b40] ;  /* 0x005b4000010e7983 */ /* 0x002ea80000300a00 */
        /* <DEDUP_REMOVED lines=10> */
[----:B------:R-:W4:Y:S04]  /*4eb00*/  LDL.LU.64 R22, [R1+0x5b20] ;  /* 0x005b200001167983 */ /* 0x000f280000300a00 */
[----:B------:R0:W-:Y:S04]  /*4eb10*/  STL.64 [R1+0x5ae0], R14 ;  /* 0x005ae00e01007387 */ /* 0x0001e80000100a00 */
[----:B------:R-:W-:Y:S04]  /*4eb20*/  STL [R1+0x5ad8], R13 ;  /* 0x005ad80d01007387 */ /* 0x000fe80000100800 */
[----:B0-----:R-:W2:Y:S01]  /*4eb30*/  LDL.64 R14, [R1+0x128] ;  /* 0x00012800010e7983 */ /* 0x001ea20000100a00 */
[----:B----4-:R-:W-:-:S15]  /*4eb40*/  HMMA.16816.F32 R4, R16, R22, R4 ;  /* 0x000000161004723c */ /* 0x010fde0000001804 */
[----:B------:R-:W-:-:S04]  /*4eb50*/  NOP ;  /* 0x0000000000007918 */ /* 0x000fc80000000000 */
[----:B------:R0:W-:Y:S04]  /*4eb60*/  STL.64 [R1+0x1310], R4 ;  /* 0x0013100401007387 */ /* 0x0001e80000100a00 */
[----:B------:R-:W-:Y:S01]  /*4eb70*/  STL.64 [R1+0x1318], R6 ;  /* 0x0013180601007387 */ /* 0x000fe20000100a00 */
[----:B0-----:R-:W-:Y:S02]  /*4eb80*/  IMAD.MOV.U32 R5, RZ, RZ, R22 ;  /* 0x000000ffff057224 */ /* 0x001fe400078e0016 */
[----:B------:R-:W-:Y:S02]  /*4eb90*/  IMAD.MOV.U32 R4, RZ, RZ, R23 ;  /* 0x000000ffff047224 */ /* 0x000fe400078e0017 */
        /* <DEDUP_REMOVED lines=8> */
[----:B------:R-:W4:Y:S04]  /*4ec20*/  LDL.LU.64 R22, [R1+0x5b08] ;  /* 0x005b080001167983 */ /* 0x000f280000300a00 */
[----:B------:R-:W2:Y:S04]  /*4ec30*/  LDL.LU.64 R20, [R1+0x5b00] ;  /* 0x005b000001147983 */ /* 0x000ea80000300a00 */
[----:B---3--:R-:W-:Y:S04]  /*4ec40*/  STL.64 [R1+0x5aa8], R26 ;  /* 0x005aa81a01007387 */ /* 0x008fe80000100a00 */
[----:B------:R0:W-:Y:S04]  /*4ec50*/  STL.64 [R1+0x5aa0], R24 ;  /* 0x005aa01801007387 */ /* 0x0001e80000100a00 */
[----:B0-----:R-:W3:Y:S04]  /*4ec60*/  LDL.LU R24, [R1+0xf00] ;  /* 0x000f000001187983 */ /* 0x001ee80000300800 */
[----:B------:R-:W3:Y:S04]  /*4ec70*/  LDL.LU R25, [R1+0xf04] ;  /* 0x000f040001197983 */ /* 0x000ee80000300800 */
[----:B------:R-:W3:Y:S04]  /*4ec80*/  LDL.LU R26, [R1+0xf08] ;  /* 0x000f0800011a7983 */ /* 0x000ee80000300800 */
[----:B------:R-:W3:Y:S01]  /*4ec90*/  LDL.LU R27, [R1+0xf0c] ;  /* 0x000f0c00011b7983 */ /* 0x000ee20000300800 */
[----:B------:R-:W-:-:S02]  /*4eca0*/  IMAD.MOV.U32 R6, RZ, RZ, R14 ;  /* 0x000000ffff067224 */ /* 0x000fc400078e000e */
[----:B------:R-:W-:Y:S01]  /*4ecb0*/  IMAD.MOV.U32 R7, RZ, RZ, R15 ;  /* 0x000000ffff077224 */ /* 0x000fe200078e000f */
[----:B---3--:R-:W-:-:S15]  /*4ecc0*/  HMMA.16816.F32 R24, R16, R14, R24 ;  /* 0x0000000e1018723c */ /* 0x008fde0000001818 */
[----:B------:R-:W-:-:S04]  /*4ecd0*/  NOP ;  /* 0x0000000000007918 */ /* 0x000fc80000000000 */
[----:B------:R-:W-:Y:S04]  /*4ece0*/  STL.64 [R1+0x12f0], R24 ;  /* 0x0012f01801007387 */ /* 0x000fe80000100a00 */
[----:B------:R-:W-:Y:S04]  /*4ecf0*/  STL.64 [R1+0x12f8], R26 ;  /* 0x0012f81a01007387 */ /* 0x000fe80000100a00 */
[----:B------:R-:W-:Y:S04]  /*4ed00*/  STL.64 [R1+0x5a38], R6 ;  /* 0x005a380601007387 */ /* 0x000fe80000100a00 */
[----:B------:R0:W-:Y:S04]  /*4ed10*/  STL.64 [R1+0x5a30], R4 ;  /* 0x005a300401007387 */ /* 0x0001e80000100a00 */
[----:B0-----:R-:W3:Y:S04]  /*4ed20*/  LDL.LU R4, [R1+0x5c0] ;  /* 0x0005c00001047983 */ /* 0x001ee80000300800 */
[----:B------:R-:W3:Y:S04]  /*4ed30*/  LDL.LU R5, [R1+0x5c4] ;  /* 0x0005c40001057983 */ /* 0x000ee80000300800 */
[----:B------:R-:W2:Y:S04]  /*4ed40*/  LDL.LU R6, [R1+0x5c8] ;  /* 0x0005c80001067983 */ /* 0x000ea80000300800 */
[----:B------:R-:W2:Y:S04]  /*4ed50*/  LDL.LU R7, [R1+0x5cc] ;  /* 0x0005cc0001077983 */ /* 0x000ea80000300800 */
[----:B------:R-:W2:Y:S04]  /*4ed60*/  LDL.64 R14, [R1+0x108] ;  /* 0x00010800010e7983 */ /* 0x000ea80000100a00 */
[----:B--2---:R0:W-:Y:S04]  /*4ed70*/  STL.64 [R1+0x5af8], R14 ;  /* 0x005af80e01007387 */ /* 0x0041e80000100a00 */
[----:B------:R4:W-:Y:S04]  /*4ed80*/  STL.64 [R1+0x5a48], R6 ;  /* 0x005a480601007387 */ /* 0x0009e80000100a00 */
[----:B---3--:R-:W-:Y:S04]  /*4ed90*/  STL.64 [R1+0x5a40], R4 ;  /* 0x005a400401007387 */ /* 0x008fe80000100a00 */
[----:B------:R-:W2:Y:S04]  /*4eda0*/  LDL.LU R12, [R1+0xef0] ;  /* 0x000ef000010c7983 */ /* 0x000ea80000300800 */
[----:B------:R-:W2:Y:S04]  /*4edb0*/  LDL.LU R13, [R1+0xef4] ;  /* 0x000ef400010d7983 */ /* 0x000ea80000300800 */
[----:B0-----:R-:W2:Y:S01]  /*4edc0*/  LDL.LU R14, [R1+0xef8] ;  /* 0x000ef800010e7983 */ /* 0x001ea20000300800 */
[----:B----4-:R-:W-:-:S02]  /*4edd0*/  IMAD.MOV.U32 R6, RZ, RZ, R23 ;  /* 0x000000ffff067224 */ /* 0x010fc400078e0017 */
[----:B------:R-:W-:Y:S01]  /*4ede0*/  IMAD.MOV.U32 R7, RZ, RZ, R22 ;  /* 0x000000ffff077224 */ /* 0x000fe200078e0016 */
[----:B------:R-:W2:Y:S04]  /*4edf0*/  LDL.LU R15, [R1+0xefc] ;  /* 0x000efc00010f7983 */ /* 0x000ea80000300800 */
[----:B------:R-:W2:Y:S04]  /*4ee00*/  LDL.64 R10, [R1+0x118] ;  /* 0x00011800010a7983 */ /* 0x000ea80000100a00 */
[----:B------:R0:W-:Y:S04]  /*4ee10*/  STL.64 [R1+0x5a60], R6 ;  /* 0x005a600601007387 */ /* 0x0001e80000100a00 */
[----:B------:R-:W3:Y:S01]  /*4ee20*/  LDL.64 R26, [R1+0xe8] ;  /* 0x0000e800011a7983 */ /* 0x000ee20000100a00 */
[----:B0-----:R-:W-:-:S02]  /*4ee30*/  IMAD.MOV.U32 R7, RZ, RZ, R20 ;  /* 0x000000ffff077224 */ /* 0x001fc400078e0014 */
[----:B------:R-:W-:Y:S01]  /*4ee40*/  IMAD.MOV.U32 R6, RZ, RZ, R21 ;  /* 0x000000ffff067224 */ /* 0x000fe200078e0015 */
[----:B---3--:R0:W-:Y:S04]  /*4ee50*/  STL.64 [R1+0x5ac0], R26 ;  /* 0x005ac01a01007387 */ /* 0x0081e80000100a00 */
[----:B------:R-:W3:Y:S04]  /*4ee60*/  LDL.LU R20, [R1+0x770] ;  /* 0x0007700001147983 */ /* 0x000ee80000300800 */
[----:B------:R-:W3:Y:S04]  /*4ee70*/  LDL.LU R21, [R1+0x774] ;  /* 0x0007740001157983 */ /* 0x000ee80000300800 */
[----:B------:R-:W4:Y:S04]  /*4ee80*/  LDL.LU R22, [R1+0x778] ;  /* 0x0007780001167983 */ /* 0x000f280000300800 */
[----:B------:R-:W4:Y:S01]  /*4ee90*/  LDL.LU R23, [R1+0x77c] ;  /* 0x00077c0001177983 */ /* 0x000f220000300800 */
[----:B0-----:R-:W-:-:S02]  /*4eea0*/  IMAD.MOV.U32 R26, RZ, RZ, R9 ;  /* 0x000000ffff1a7224 */ /* 0x001fc400078e0009 */
[----:B------:R-:W-:-:S05]  /*4eeb0*/  IMAD.MOV.U32 R27, RZ, RZ, R8 ;  /* 0x000000ffff1b7224 */ /* 0x000fca00078e0008 */
[----:B------:R0:W-:Y:S04]  /*4eec0*/  STL.64 [R1+0x5ae8], R26 ;  /* 0x005ae81a01007387 */ /* 0x0001e80000100a00 */
[----:B------:R-:W2:Y:S04]  /*4eed0*/  LDL.LU R24, [R1+0xee0] ;  /* 0x000ee00001187983 */ /* 0x000ea80000300800 */
[----:B------:R-:W2:Y:S04]  /*4eee0*/  LDL.LU R25, [R1+0xee4] ;  /* 0x000ee40001197983 */ /* 0x000ea80000300800 */
[----:B0-----:R-:W2:Y:S04]  /*4eef0*/  LDL.LU R26, [R1+0xee8] ;  /* 0x000ee800011a7983 */ /* 0x001ea80000300800 */
        /* <DEDUP_REMOVED lines=12> */
[----:B------:R-:W2:Y:S04]  /*4efc0*/  LDL.LU R22, [R1+0xed8] ;  /* 0x000ed80001167983 */ /* 0x000ea80000300800 */
[----:B------:R-:W2:Y:S04]  /*4efd0*/  LDL.LU R23, [R1+0xedc] ;  /* 0x000edc0001177983 */ /* 0x000ea80000300800 */
[----:B------:R-:W-:Y:S04]  /*4efe0*/  STL.64 [R1+0x5a78], R6 ;  /* 0x005a780601007387 */ /* 0x000fe80000100a00 */
[----:B------:R-:W-:Y:S04]  /*4eff0*/  STL.64 [R1+0x12e0], R12 ;  /* 0x0012e00c01007387 */ /* 0x000fe80000100a00 */
[----:B------:R0:W-:Y:S04]  /*4f000*/  STL.64 [R1+0x12e8], R14 ;  /* 0x0012e80e01007387 */ /* 0x0001e80000100a00 */
[----:B0-----:R-:W3:Y:S01]  /*4f010*/  LDL.LU.64 R14, [R1+0x5af8] ;  /* 0x005af800010e7983 */ /* 0x001ee20000300a00 */
[----:B------:R-:W-:-:S02]  /*4f020*/  IMAD.MOV.U32 R28, RZ, RZ, R10 ;  /* 0x000000ffff1c7224 */ /* 0x000fc400078e000a */
[----:B------:R-:W-:Y:S02]  /*4f030*/  IMAD.MOV.U32 R9, RZ, RZ, R11 ;  /* 0x000000ffff097224 */ /* 0x000fe400078e000b */
[----:B------:R-:W4:Y:S01]  /*4f040*/  LDL.LU.64 R10, [R1+0x5af0] ;  /* 0x005af000010a7983 */ /* 0x000f220000300a00 */
[----:B---3--:R-:W-:Y:S01]  /*4f050*/  HMMA.16816.F32 R24, R16, R14, R24 ;  /* 0x0000000e1018723c */ /* 0x008fe20000001818 */
[----:B------:R-:W-:Y:S02]  /*4f060*/  IMAD.MOV.U32 R8, RZ, RZ, R14 ;  /* 0x000000ffff087224 */ /* 0x000fe400078e000e */
[----:B------:R-:W-:-:S15]  /*4f070*/  IMAD.MOV.U32 R12, RZ, RZ, R15 ;  /* 0x000000ffff0c7224 */ /* 0x000fde00078e000f */
[----:B------:R-:W-:Y:S01]  /*4f080*/  NOP ;  /* 0x0000000000007918 */ /* 0x000fe20000000000 */
[----:B------:R-:W-:Y:S04]  /*4f090*/  STL.64 [R1+0xf40], R24 ;  /* 0x000f401801007387 */ /* 0x000fe80000100a00 */
[----:B------:R0:W-:Y:S04]  /*4f0a0*/  STL.64 [R1+0xf48], R26 ;  /* 0x000f481a01007387 */ /* 0x0001e80000100a00 */
[----:B0-----:R-:W2:Y:S04]  /*4f0b0*/  LDL.LU.64 R26, [R1+0x5ae8] ;  /* 0x005ae800011a7983 */ /* 0x001ea80000300a00 */
[----:B------:R-:W3:Y:S04]  /*4f0c0*/  LDL.LU.64 R14, [R1+0x5ae0] ;  /* 0x005ae000010e7983 */ /* 0x000ee80000300a00 */
[----:B------:R-:W2:Y:S04]  /*4f0d0*/  LDL.LU R13, [R1+0x5ad8] ;  /* 0x005ad800010d7983 */ /* 0x000ea80000300800 */
[----:B---3--:R-:W-:Y:S04]  /*4f0e0*/  STL.64 [R1+0x5a70], R14 ;  /* 0x005a700e01007387 */ /* 0x008fe80000100a00 */
[----:B--2---:R0:W-:Y:S04]  /*4f0f0*/  STL.64 [R1+0x5a68], R12 ;  /* 0x005a680c01007387 */ /* 0x0041e80000100a00 */
[----:B0-----:R-:W2:Y:S04]  /*4f100*/  LDL.LU R12, [R1+0x5e0] ;  /* 0x0005e000010c7983 */ /* 0x001ea80000300800 */
[----:B------:R-:W2:Y:S04]  /*4f110*/  LDL.LU R13, [R1+0x5e4] ;  /* 0x0005e400010d7983 */ /* 0x000ea80000300800 */
[----:B------:R-:W3:Y:S04]  /*4f120*/  LDL.LU R14, [R1+0x5e8] ;  /* 0x0005e800010e7983 */ /* 0x000ee80000300800 */
[----:B------:R-:W3:Y:S01]  /*4f130*/  LDL.LU R15, [R1+0x5ec] ;  /* 0x0005ec00010f7983 */ /* 0x000ee20000300800 */
[----:B------:R-:W-:Y:S03]  /*4f140*/  HMMA.16816.F32 R24, R16, R26, R20 ;  /* 0x0000001a1018723c */ /* 0x000fe60000001814 */
[----:B---3--:R-:W-:Y:S04]  /*4f150*/  STL.64 [R1+0x5a88], R14 ;  /* 0x005a880e01007387 */ /* 0x008fe80000100a00 */
[----:B--2---:R0:W-:Y:S04]  /*4f160*/  STL.64 [R1+0x5a80], R12 ;  /* 0x005a800c01007387 */ /* 0x0041e80000100a00 */
[----:B0-----:R-:W2:Y:S04]  /*4f170*/  LDL.LU R12, [R1+0x5f0] ;  /* 0x0005f000010c7983 */ /* 0x001ea80000300800 */
[----:B------:R-:W2:Y:S04]  /*4f180*/  LDL.LU R13, [R1+0x5f4] ;  /* 0x0005f400010d7983 */ /* 0x000ea80000300800 */
[----:B------:R-:W2:Y:S04]  /*4f190*/  LDL.LU R14, [R1+0x5f8] ;  /* 0x0005f800010e7983 */ /* 0x000ea80000300800 */
[----:B------:R-:W2:Y:S04]  /*4f1a0*/  LDL.LU R15, [R1+0x5fc] ;  /* 0x0005fc00010f7983 */ /* 0x000ea80000300800 */
[----:B----4-:R-:W-:Y:S04]  /*4f1b0*/  STL.64 [R1+0x5a58], R10 ;  /* 0x005a580a01007387 */ /* 0x010fe80000100a00 */
[----:B------:R0:W-:Y:S04]  /*4f1c0*/  STL.64 [R1+0x5a50], R8 ;  /* 0x005a500801007387 */ /* 0x0001e80000100a00 */
[----:B0-----:R-:W3:Y:S04]  /*4f1d0*/  LDL.LU R8, [R1+0x5d0] ;  /* 0x0005d00001087983 */ /* 0x001ee80000300800 */
[----:B------:R-:W3:Y:S04]  /*4f1e0*/  LDL.LU R9, [R1+0x5d4] ;  /* 0x0005d40001097983 */ /* 0x000ee80000300800 */
[----:B------:R-:W3:Y:S04]  /*4f1f0*/  LDL.LU R10, [R1+0x5d8] ;  /* 0x0005d800010a7983 */ /* 0x000ee80000300800 */
[----:B------:R-:W3:Y:S04]  /*4f200*/  LDL.LU R11, [R1+0x5dc] ;  /* 0x0005dc00010b7983 */ /* 0x000ee80000300800 */
[----:B------:R-:W4:Y:S04]  /*4f210*/  LDL.LU.64 R22, [R1+0x5ad0] ;  /* 0x005ad00001167983 */ /* 0x000f280000300a00 */
[----:B------:R-:W4:Y:S04]  /*4f220*/  LDL.LU.64 R20, [R1+0x5ac8] ;  /* 0x005ac80001147983 */ /* 0x000f280000300a00 */
[----:B------:R-:W-:Y:S04]  /*4f230*/  STL.64 [R1+0xf30], R24 ;  /* 0x000f301801007387 */ /* 0x000fe80000100a00 */
[----:B------:R0:W-:Y:S04]  /*4f240*/  STL.64 [R1+0xf38], R26 ;  /* 0x000f381a01007387 */ /* 0x0001e80000100a00 */
[----:B0-----:R-:W4:Y:S01]  /*4f250*/  LDL.LU.64 R26, [R1+0x5ac0] ;  /* 0x005ac000011a7983 */ /* 0x001f220000300a00 */
[----:B------:R-:W-:-:S02]  /*4f260*/  IMAD.MOV.U32 R6, RZ, RZ, R2 ;  /* 0x000000ffff067224 */ /* 0x000fc400078e0002 */
[----:B------:R-:W-:Y:S01]  /*4f270*/  IMAD.MOV.U32 R7, RZ, RZ, R0 ;  /* 0x000000ffff077224 */ /* 0x000fe200078e0000 */
        /* <DEDUP_REMOVED lines=8> */
[----:B------:R-:W4:Y:S04]  /*4f300*/  LDL.LU.64 R26, [R1+0x5aa8] ;  /* 0x005aa800011a7983 */ /* 0x000f280000300a00 */
[----:B------:R-:W2:Y:S01]  /*4f310*/  LDL.LU.64 R24, [R1+0x5aa0] ;  /* 0x005aa00001187983 */ /* 0x000ea20000300a00 */
        /* <DEDUP_REMOVED lines=9> */
[----:B------:R-:W-:Y:S01]  /*4f3b0*/  STL.64 [R1+0x5988], R26 ;  /* 0x0059881a01007387 */ /* 0x000fe20000100a00 */
        /* <DEDUP_REMOVED lines=11> */
[----:B0-----:R-:W3:Y:S02]  /*4f470*/  LDL.LU.64 R6, [R1+0x5a60] ;  /* 0x005a600001067983 */ /* 0x001ee40000300a00 */
[----:B---3--:R-:W-:Y:S02]  /*4f480*/  HMMA.16816.F32 R4, R20, R6, R8 ;  /* 0x000000061404723c */ /* 0x008fe40000001808 */
[----:B------:R-:W4:Y:S04]  /*4f490*/  LDL.LU.64 R10, [R1+0x5a58] ;  /* 0x005a5800010a7983 */ /* 0x000f280000300a00 */
[----:B------:R-:W3:-:S13]  /*4f4a0*/  LDL.LU.64 R8, [R1+0x5a50] ;  /* 0x005a500001087983 */ /* 0x000eda0000300a00 */
        /* <DEDUP_REMOVED lines=10> */
[----:B------:R0:W-:Y:S04]  /*4f550*/  STL.64 [R1+0x5958], R14 ;  /* 0x0059580e01007387 */ /* 0x0001e80000100a00 */
[----:B0-----:R-:W2:Y:S01]  /*4f560*/  LDL.64 R14, [R1+0xf8] ;  /* 0x0000f800010e7983 */ /* 0x001ea20000100a00 */
[----:B----4-:R-:W-:Y:S03]  /*4f570*/  HMMA.16816.F32 R16, R20, R10, R16 ;  /* 0x0000000a1410723c */ /* 0x010fe60000001810 */
[----:B--2---:R3:W-:Y:S02]  /*4f580*/  STL.64 [R1+0x5998], R14 ;  /* 0x0059980e01007387 */ /* 0x0047e40000100a00 */
[----:B---3--:R-:W-:-:S02]  /*4f590*/  IMAD.MOV.U32 R14, RZ, RZ, R8 ;  /* 0x000000ffff0e7224 */ /* 0x008fc400078e0008 */
[----:B------:R-:W2:Y:S01]  /*4f5a0*/  LDL.LU R8, [R1+0x5a28] ;  /* 0x005a280001087983 */ /* 0x000ea20000300800 */
[----:B------:R-:W-:-:S03]  /*4f5b0*/  IMAD.MOV.U32 R15, RZ, RZ, R12 ;  /* 0x000000ffff0f7224 */ /* 0x000fc600078e000c */
[----:B------:R-:W3:Y:S04]  /*4f5c0*/  LDL.LU R12, [R1+0x5a24] ;  /* 0x005a2400010c7983 */ /* 0x000ee80000300800 */
[----:B------:R0:W-:Y:S02]  /*4f5d0*/  STL.64 [R1+0x59b0], R14 ;  /* 0x0059b00e01007387 */ /* 0x0001e40000100a00 */
[----:B0-----:R-:W-:Y:S02]  /*4f5e0*/  IMAD.MOV.U32 R14, RZ, RZ, R28 ;  /* 0x000000ffff0e7224 */ /* 0x001fe400078e001c */
[----:B------:R-:W-:Y:S01]  /*4f5f0*/  IMAD.MOV.U32 R15, RZ, RZ, R9 ;  /* 0x000000ffff0f7224 */ /* 0x000fe200078e0009 */
[----:B------:R-:W4:Y:S04]  /*4f600*/  LDL.LU R28, [R1+0x5a20] ;  /* 0x005a2000011c7983 */ /* 0x000f280000300800 */
[----:B------:R-:W-:Y:S04]  /*4f610*/  STL.64 [R1+0x620], R16 ;  /* 0x0006201001007387 */ /* 0x000fe80000100a00 */
[----:B------:R-:W-:Y:S04]  /*4f620*/  STL.64 [R1+0x628], R18 ;  /* 0x0006281201007387 */ /* 0x000fe80000100a00 */
[----:B------:R-:W-:Y:S04]  /*4f630*/  STL.64 [R1+0x59c8], R14 ;  /* 0x0059c80e01007387 */ /* 0x000fe80000100a00 */
[----:B------:R-:W-:Y:S04]  /*4f640*/  STL.64 [R1+0x5928], R10 ;  /* 0x0059280a01007387 */ /* 0x000fe80000100a00 */
[----:B--2---:R0:W-:Y:S04]  /*4f650*/  STL [R1+0x5920], R8 ;  /* 0x0059200801007387 */ /* 0x0041e80000100800 */
[----:B0-----:R-:W2:Y:S04]  /*4f660*/  LDL.LU R8, [R1+0xca0] ;  /* 0x000ca00001087983 */ /* 0x001ea80000300800 */
[----:B------:R-:W2:Y:S04]  /*4f670*/  LDL.LU R9, [R1+0xca4] ;  /* 0x000ca40001097983 */ /* 0x000ea80000300800 */
[----:B------:R-:W2:Y:S04]  /*4f680*/  LDL.LU R10, [R1+0xca8] ;  /* 0x000ca800010a7983 */ /* 0x000ea80000300800 */
[----:B------:R-:W2:Y:S01]  /*4f690*/  LDL.LU R11, [R1+0xcac] ;  /* 0x000cac00010b7983 */ /* 0x000ea20000300800 */
[----:B------:R-:W-:-:S02]  /*4f6a0*/  IMAD.MOV.U32 R14, RZ, RZ, R6 ;  /* 0x000000ffff0e7224 */ /* 0x000fc400078e0006 */
[----:B------:R-:W-:Y:S01]  /*4f6b0*/  IMAD.MOV.U32 R15, RZ, RZ, R7 ;  /* 0x000000ffff0f7224 */ /* 0x000fe200078e0007 */
[----:B------:R-:W3:Y:S04]  /*4f6c0*/  LDL.LU R6, [R1+0x5a1c] ;  /* 0x005a1c0001067983 */ /* 0x000ee80000300800 */
[----:B------:R-:W3:Y:S04]  /*4f6d0*/  LDL.LU R7, [R1+0x5a18] ;  /* 0x005a180001077983 */ /* 0x000ee80000300800 */
[----:B------:R-:W-:Y:S04]  /*4f6e0*/  STL.64 [R1+0x59e0], R14 ;  /* 0x0059e00e01007387 */ /* 0x000fe80000100a00 */
[----:B--2---:R-:W-:Y:S04]  /*4f6f0*/  STL.64 [R1+0x59a8], R10 ;  /* 0x0059a80a01007387 */ /* 0x004fe80000100a00 */
[----:B------:R0:W-:Y:S04]  /*4f700*/  STL.64 [R1+0x59a0], R8 ;  /* 0x0059a00801007387 */ /* 0x0001e80000100a00 */
[----:B0-----:R-:W2:Y:S04]  /*4f710*/  LDL.LU R8, [R1+0xcb0] ;  /* 0x000cb00001087983 */ /* 0x001ea80000300800 */
[----:B------:R-:W2:Y:S04]  /*4f720*/  LDL.LU R9, [R1+0xcb4] ;  /* 0x000cb40001097983 */ /* 0x000ea80000300800 */
[----:B------:R-:W2:Y:S04]  /*4f730*/  LDL.LU R10, [R1+0xcb8] ;  /* 0x000cb800010a7983 */ /* 0x000ea80000300800 */
[----:B------:R-:W2:Y:S01]  /*4f740*/  LDL.LU R11, [R1+0xcbc] ;  /* 0x000cbc00010b7983 */ /* 0x000ea20000300800 */
[----:B------:R-:W-:-:S02]  /*4f750*/  IMAD.MOV.U32 R26, RZ, RZ, R24 ;  /* 0x000000ffff1a7224 */ /* 0x000fc400078e0018 */
[----:B------:R-:W-:Y:S02]  /*4f760*/  IMAD.MOV.U32 R27, RZ, RZ, R13 ;  /* 0x000000ffff1b7224 */ /* 0x000fe400078e000d */
[----:B------:R-:W-:Y:S02]  /*4f770*/  IMAD.MOV.U32 R14, RZ, RZ, R29 ;  /* 0x000000ffff0e7224 */ /* 0x000fe400078e001d */
[----:B------:R-:W-:Y:S01]  /*4f780*/  IMAD.MOV.U32 R15, RZ, RZ, R25 ;  /* 0x000000ffff0f7224 */ /* 0x000fe200078e0019 */
[----:B------:R-:W3:Y:S04]  /*4f790*/  LDL.LU R16, [R1+0x5a0] ;  /* 0x0005a00001107983 */ /* 0x000ee80000300800 */
[----:B------:R-:W3:Y:S04]  /*4f7a0*/  LDL.LU R17, [R1+0x5a4] ;  /* 0x0005a40001117983 */ /* 0x000ee80000300800 */
[----:B------:R-:W3:Y:S04]  /*4f7b0*/  LDL.LU R18, [R1+0x5a8] ;  /* 0x0005a80001127983 */ /* 0x000ee80000300800 */
[----:B------:R-:W3:Y:S04]  /*4f7c0*/  LDL.LU R19, [R1+0x5ac] ;  /* 0x0005ac0001137983 */ /* 0x000ee80000300800 */
[----:B------:R-:W-:Y:S04]  /*4f7d0*/  STL.64 [R1+0x5a10], R26 ;  /* 0x005a101a01007387 */ /* 0x000fe80000100a00 */
[----:B------:R-:W-:Y:S04]  /*4f7e0*/  STL.64 [R1+0x59f8], R14 ;  /* 0x0059f80e01007387 */ /* 0x000fe80000100a00 */
        /* <DEDUP_REMOVED lines=10> */
[----:B--2---:R-:W-:Y:S04]  /*4f890*/  STL.64 [R1+0x59d8], R10 ;  /* 0x0059d80a01007387 */ /* 0x004fe80000100a00 */
[----:B------:R0:W-:Y:S04]  /*4f8a0*/  STL.64 [R1+0x59d0], R8 ;  /* 0x0059d00801007387 */ /* 0x0001e80000100a00 */
[----:B0-----:R-:W2:Y:S04]  /*4f8b0*/  LDL.LU R8, [R1+0xcd0] ;  /* 0x000cd00001087983 */ /* 0x001ea80000300800 */
[----:B------:R-:W2:Y:S04]  /*4f8c0*/  LDL.LU R9, [R1+0xcd4] ;  /* 0x000cd40001097983 */ /* 0x000ea80000300800 */
[----:B------:R-:W2:Y:S04]  /*4f8d0*/  LDL.LU R10, [R1+0xcd8] ;  /* 0x000cd800010a7983 */ /* 0x000ea80000300800 */
[----:B------:R-:W2:Y:S01]  /*4f8e0*/  LDL.LU R11, [R1+0xcdc] ;  /* 0x000cdc00010b7983 */ /* 0x000ea20000300800 */
[----:B---3--:R-:W-:Y:S03]  /*4f8f0*/  HMMA.16816.F32 R16, R20, R6, R16 ;  /* 0x000000061410723c */ /* 0x008fe60000001810 */
[----:B--2---:R-:W-:Y:S04]  /*4f900*/  STL.64 [R1+0x59f0], R10 ;  /* 0x0059f00a01007387 */ /* 0x004fe80000100a00 */
[----:B------:R0:W-:Y:S04]  /*4f910*/  STL.64 [R1+0x59e8], R8 ;  /* 0x0059e80801007387 */ /* 0x0001e80000100a00 */
        /* <DEDUP_REMOVED lines=12> */
[----:B------:R0:W-:Y:S04]  /*4f9e0*/  STL.64 [R1+0x5990], R6 ;  /* 0x0059900601007387 */ /* 0x0001e80000100a00 */
[----:B------:R-:W3:Y:S04]  /*4f9f0*/  LDL.LU R4, [R1+0xd00] ;  /* 0x000d000001047983 */ /* 0x000ee80000300800 */
[----:B------:R-:W-:Y:S04]  /*4fa00*/  STL.64 [R1+0x610], R16 ;  /* 0x0006101001007387 */ /* 0x000fe80000100a00 */
[----:B------:R-:W-:Y:S04]  /*4fa10*/  STL.64 [R1+0x618], R18 ;  /* 0x0006181201007387 */ /* 0x000fe80000100a00 */
[----:B----4-:R-:W1:Y:S04]  /*4fa20*/  LDSM.16.MT88.4 R16, [R28+UR5+0x2180] ;  /* 0x002180051c10783b */ /* 0x010e680008004200 */
[----:B------:R-:W3:Y:S04]  /*4fa30*/  LDL.LU R5, [R1+0xd04] ;  /* 0x000d040001057983 */ /* 0x000ee80000300800 */
[----:B0-----:R-:W3:Y:S04]  /*4fa40*/  LDL.LU R6, [R1+0xd08] ;  /* 0x000d080001067983 */ /* 0x001ee80000300800 */
[----:B------:R-:W3:Y:S04]  /*4fa50*/  LDL.LU R7, [R1+0xd0c] ;  /* 0x000d0c0001077983 */ /* 0x000ee80000300800 */
[----:B-1----:R-:W-:Y:S04]  /*4fa60*/  STL [R1+0x5854], R16 ;  /* 0x0058541001007387 */ /* 0x002fe80000100800 */
[----:B------:R-:W-:Y:S04]  /*4fa70*/  STL [R1+0x5850], R17 ;  /* 0x0058501101007387 */ /* 0x000fe80000100800 */
[----:B------:R0:W-:Y:S04]  /*4fa80*/  STL [R1+0x584c], R18 ;  /* 0x00584c1201007387 */ /* 0x0001e80000100800 */
[----:B------:R1:W-:Y:S01]  /*4fa90*/  STL [R1+0x5848], R19 ;  /* 0x0058481301007387 */ /* 0x0003e20000100800 */
[----:B0-----:R-:W-:-:S02]  /*4faa0*/  IMAD.MOV.U32 R18, RZ, RZ, R12 ;  /* 0x000000ffff127224 */ /* 0x001fc400078e000c */
[----:B-1----:R-:W-:-:S07]  /*4fab0*/  IMAD.MOV.U32 R19, RZ, RZ, R3 ;  /* 0x000000ffff137224 */ /* 0x002fce00078e0003 */
[----:B------:R-:W-:Y:S01]  /*4fac0*/  HMMA.16816.F32 R16, R20, R18, R24 ;  /* 0x000000121410723c */ /* 0x000fe20000001818 */
[----:B------:R-:W3:-:S15]  /*4fad0*/  LDL.LU.64 R26, [R1+0x5a10] ;  /* 0x005a1000011a7983 */ /* 0x000ede0000300a00 */
[----:B------:R-:W-:-:S03]  /*4fae0*/  NOP ;  /* 0x0000000000007918 */ /* 0x000fc60000000000 */
[----:B------:R-:W-:Y:S04]  /*4faf0*/  STL.64 [R1+0x1260], R16 ;  /* 0x0012601001007387 */ /* 0x000fe80000100a00 */
[----:B------:R-:W-:Y:S01]  /*4fb00*/  STL.64 [R1+0x1268], R18 ;  /* 0x0012681201007387 */ /* 0x000fe20000100a00 */
[C---:B--2---:R-:W-:Y:S08]  /*4fb10*/  HMMA.16816.F32 R12, R20.reuse, R14, R8 ;  /* 0x0000000e140c723c */ /* 0x044ff00000001808 */
[----:B---3--:R-:W-:-:S15]  /*4fb20*/  HMMA.16816.F32 R4, R20, R26, R4 ;  /* 0x0000001a1404723c */ /* 0x008fde0000001804 */
[----:B------:R-:W-:-:S04]  /*4fb30*/  NOP ;  /* 0x0000000000007918 */ /* 0x000fc80000000000 */
[----:B------:R0:W-:Y:S04]  /*4fb40*/  STL.64 [R1+0x1250], R4 ;  /* 0x0012500401007387 */ /* 0x0001e80000100a00 */
[----:B------:R1:W-:Y:S04]  /*4fb50*/  STL.64 [R1+0x1258], R6 ;  /* 0x0012580601007387 */ /* 0x0003e80000100a00 */
        /* <DEDUP_REMOVED lines=36> */
[----:B0-----:R-:W4:Y:S01]  /*4fda0*/  LDL.LU.64 R14, [R1+0x5998] ;  /* 0x00599800010e7983 */ /* 0x001f220000300a00 */
[----:B------:R-:W-:Y:S01]  /*4fdb0*/  IMAD.MOV.U32 R26, RZ, RZ, R2 ;  /* 0x000000ffff1a7224 */ /* 0x000fe200078e0002 */
[----:B----4-:R-:W-:Y:S01]  /*4fdc0*/  HMMA.16816.F32 R8, R20, R14, R8 ;  /* 0x0000000e1408723c */ /* 0x010fe20000001808 */
[----:B------:R-:W-:-:S02]  /*4fdd0*/  IMAD.MOV.U32 R3, RZ, RZ, R14 ;  /* 0x000000ffff037224 */ /* 0x000fc400078e000e */
[----:B------:R-:W-:-:S15]  /*4fde0*/  IMAD.MOV.U32 R2, RZ, RZ, R15 ;  /* 0x000000ffff027224 */ /* 0x000fde00078e000f */
[----:B------:R-:W-:Y:S01]  /*4fdf0*/  NOP ;  /* 0x0000000000007918 */ /* 0x000fe20000000000 */
[----:B------:R0:W-:Y:S04]  /*4fe00*/  STL.64 [R1+0xd00], R8 ;  /* 0x000d000801007387 */ /* 0x0001e80000100a00 */
[----:B------:R1:W-:Y:S04]  /*4fe10*/  STL.64 [R1+0xd08], R10 ;  /* 0x000d080a01007387 */ /* 0x0003e80000100a00 */
[----:B0-----:R-:W4:Y:S04]  /*4fe20*/  LDL.LU R8, [R1+0x460] ;  /* 0x0004600001087983 */ /* 0x001f280000300800 */
[----:B------:R-:W4:Y:S04]  /*4fe30*/  LDL.LU R9, [R1+0x464] ;  /* 0x0004640001097983 */ /* 0x000f280000300800 */
[----:B-1----:R-:W2:Y:S04]  /*4fe40*/  LDL.LU R10, [R1+0x468] ;  /* 0x00046800010a7983 */ /* 0x002ea80000300800 */
[----:B------:R-:W2:Y:S04]  /*4fe50*/  LDL.LU R11, [R1+0x46c] ;  /* 0x00046c00010b7983 */ /* 0x000ea80000300800 */
[----:B------:R-:W2:Y:S04]  /*4fe60*/  LDL.LU R12, [R1+0x480] ;  /* 0x00048000010c7983 */ /* 0x000ea80000300800 */
[----:B------:R-:W2:Y:S04]  /*4fe70*/  LDL.LU R13, [R1+0x484] ;  /* 0x00048400010d7983 */ /* 0x000ea80000300800 */
[----:B------:R-:W2:Y:S04]  /*4fe80*/  LDL.LU R14, [R1+0x488] ;  /* 0x00048800010e7983 */ /* 0x000ea80000300800 */
[----:B------:R-:W2:Y:S04]  /*4fe90*/  LDL.LU R15, [R1+0x48c] ;  /* 0x00048c00010f7983 */ /* 0x000ea80000300800 */
[----:B--2---:R0:W-:Y:S04]  /*4fea0*/  STL.64 [R1+0x5968], R14 ;  /* 0x0059680e01007387 */ /* 0x0041e80000100a00 */
[----:B------:R-:W-:Y:S04]  /*4feb0*/  STL.64 [R1+0x5960], R12 ;  /* 0x0059600c01007387 */ /* 0x000fe80000100a00 */
[----:B0-----:R-:W2:Y:S04]  /*4fec0*/  LDL.64 R14, [R1+0x28] ;  /* 0x00002800010e7983 */ /* 0x001ea80000100a00 */
[----:B------:R0:W-:Y:S04]  /*4fed0*/  STL.64 [R1+0x5938], R10 ;  /* 0x0059380a01007387 */ /* 0x0001e80000100a00 */
[----:B----4-:R-:W-:Y:S04]  /*4fee0*/  STL.64 [R1+0x5930], R8 ;  /* 0x0059300801007387 */ /* 0x010fe80000100a00 */
[----:B0-----:R-:W4:Y:S01]  /*4fef0*/  LDL.64 R10, [R1+0x8] ;  /* 0x00000800010a7983 */ /* 0x001f220000100a00 */
[----:B------:R-:W-:-:S07]  /*4ff00*/  IMAD.MOV.U32 R27, RZ, RZ, R0 ;  /* 0x000000ffff1b7224 */ /* 0x000fce00078e0000 */
[C---:B------:R-:W-:Y:S01]  /*4ff10*/  HMMA.16816.F32 R24, R20.reuse, R26, R4 ;  /* 0x0000001a1418723c */ /* 0x040fe20000001804 */
[----:B----4-:R0:W-:Y:S04]  /*4ff20*/  STL.64 [R1+0x5950], R10 ;  /* 0x0059500a01007387 */ /* 0x0101e80000100a00 */
[----:B0-----:R-:W4:Y:S04]  /*4ff30*/  LDL.64 R10, [R1+0x18] ;  /* 0x00001800010a7983 */ /* 0x001f280000100a00 */
[----:B----4-:R0:W-:Y:S04]  /*4ff40*/  STL.64 [R1+0x5970], R10 ;  /* 0x0059700a01007387 */ /* 0x0101e80000100a00 */
[----:B------:R-:W2:Y:S04]  /*4ff50*/  LDL.LU R8, [R1+0x490] ;  /* 0x0004900001087983 */ /* 0x000ea80000300800 */
[----:B------:R-:W2:Y:S04]  /*4ff60*/  LDL.LU R9, [R1+0x494] ;  /* 0x0004940001097983 */ /* 0x000ea80000300800 */
[----:B0-----:R-:W2:Y:S04]  /*4ff70*/  LDL.LU R10, [R1+0x498] ;  /* 0x00049800010a7983 */ /* 0x001ea80000300800 */
[----:B------:R-:W2:Y:S04]  /*4ff80*/  LDL.LU R11, [R1+0x49c] ;  /* 0x00049c00010b7983 */ /* 0x000ea80000300800 */
[----:B------:R-:W4:Y:S04]  /*4ff90*/  LDL.LU.64 R6, [R1+0x5990] ;  /* 0x0059900001067983 */ /* 0x000f280000300a00 */
[----:B------:R-:W-:Y:S04]  /*4ffa0*/  STL.64 [R1+0xcf0], R24 ;  /* 0x000cf01801007387 */ /* 0x000fe80000100a00 */
[----:B------:R0:W-:Y:S04]  /*4ffb0*/  STL.64 [R1+0xcf8], R26 ;  /* 0x000cf81a01007387 */ /* 0x0001e80000100a00 */
[----:B0-----:R-:W3:Y:S02]  /*4ffc0*/  LDL.LU.64 R26, [R1+0x5988] ;  /* 0x00598800011a7983 */ /* 0x001ee40000300a00 */
[----:B---3--:R-:W-:Y:S01]  /*4ffd0*/  HMMA.16816.F32 R20, R20, R26, R16 ;  /* 0x0000001a1414723c */ /* 0x008fe20000001810 */
[----:B------:R-:W-:-:S02]  /*4ffe0*/  IMAD.MOV.U32 R16, RZ, RZ, R26 ;  /* 0x000000ffff107224 */ /* 0x000fc400078e001a */
[----:B------:R-:W-:-:S15]  /*4fff0*/  IMAD.MOV.U32 R4, RZ, RZ, R27 ;  /* 0x000000ffff047224 */ /* 0x000fde00078e001b */
[----:B------:R-:W-:Y:S01]  /*50000*/  NOP ;  /* 0x0000000000007918 */ /* 0x000fe20000000000 */
[----:B------:R0:W-:Y:S04]  /*50010*/  STL.64 [R1+0x600], R20 ;  /* 0x0006001401007387 */ /* 0x0001e80000100a00 */
[----:B------:R1:W-:Y:S04]  /*50020*/  STL.64 [R1+0x608], R22 ;  /* 0x0006081601007387 */ /* 0x0003e80000100a00 */
[----:B------:R-:W2:Y:S04]  /*50030*/  LDL.LU.64 R26, [R1+0x5980] ;  /* 0x00598000011a7983 */ /* 0x000ea80000300a00 */
[----:B------:R-:W2:Y:S04]  /*50040*/  LDL.LU.64 R24, [R1+0x5978] ;  /* 0x0059780001187983 */ /* 0x000ea80000300a00 */
[----:B0-----:R-:W3:Y:S04]  /*50050*/  LDL.LU R20, [R1+0x440] ;  /* 0x0004400001147983 */ /* 0x001ee80000300800 */
[----:B------:R-:W3:Y:S04]  /*50060*/  LDL.LU R21, [R1+0x444] ;  /* 0x0004440001157983 */ /* 0x000ee80000300800 */
[----:B-1----:R-:W2:Y:S04]  /*50070*/  LDL.LU R22, [R1+0x448] ;  /* 0x0004480001167983 */ /* 0x002ea80000300800 */
[----:B------:R-:W2:Y:S04]  /*50080*/  LDL.LU R23, [R1+0x44c] ;  /* 0x00044c0001177983 */ /* 0x000ea80000300800 */
[----:B--2---:R-:W-:Y:S04]  /*50090*/  STL.64 [R1+0x5918], R22 ;  /* 0x0059181601007387 */ /* 0x004fe80000100a00 */
[----:B---3--:R0:W-:Y:S04]  /*500a0*/  STL.64 [R1+0x5910], R20 ;  /* 0x0059101401007387 */ /* 0x0081e80000100a00 */
[----:B0-----:R-:W2:Y:S04]  /*500b0*/  LDL.LU R20, [R1+0x450] ;  /* 0x0004500001147983 */ /* 0x001ea80000300800 */
[----:B------:R-:W2:Y:S04]  /*500c0*/  LDL.LU R21, [R1+0x454] ;  /* 0x0004540001157983 */ /* 0x000ea80000300800 */
[----:B------:R-:W3:Y:S04]  /*500d0*/  LDL.LU R22, [R1+0x458] ;  /* 0x0004580001167983 */ /* 0x000ee80000300800 */
[----:B------:R-:W3:Y:S01]  /*500e0*/  LDL.LU R23, [R1+0x45c] ;  /* 0x00045c0001177983 */ /* 0x000ee20000300800 */
[----:B------:R-:W-:Y:S01]  /*500f0*/  HMMA.16816.F32 R8, R24, R14, R8 ;  /* 0x0000000e1808723c */ /* 0x000fe20000001808 */
        /* <DEDUP_REMOVED lines=12> */
[----:B------:R-:W3:Y:S04]  /*501c0*/  LDL.LU.64 R12, [R1+0x5960] ;  /* 0x00596000010c7983 */ /* 0x000ee80000300a00 */
[----:B------:R-:W-:Y:S04]  /*501d0*/  STL [R1+0x585c], R5 ;  /* 0x00585c0501007387 */ /* 0x000fe80000100800 */
[----:B------:R-:W-:Y:S01]  /*501e0*/  STL [R1+0x5858], R28 ;  /* 0x0058581c01007387 */ /* 0x000fe20000100800 */
        /* <DEDUP_REMOVED lines=16> */
[----:B------:R-:W3:Y:S04]  /*502f0*/  LDL.LU.64 R10, [R1+0x5938] ;  /* 0x00593800010a7983 */ /* 0x000ee80000300a00 */
[----:B------:R-:W3:Y:S04]  /*50300*/  LDL.LU.64 R8, [R1+0x5930] ;  /* 0x0059300001087983 */ /* 0x000ee80000300a00 */
[----:B------:R0:W-:Y:S04]  /*50310*/  STL [R1+0x58f0], R19 ;  /* 0x0058f01301007387 */ /* 0x0001e80000100800 */
[----:B0-----:R-:W2:Y:S01]  /*50320*/  LDL.64 R18, [R1+0x158] ;  /* 0x0001580001127983 */ /* 0x001ea20000100a00 */
[----:B---3--:R-:W-:-:S15]  /*50330*/  HMMA.16816.F32 R8, R24, R14, R8 ;  /* 0x0000000e1808723c */ /* 0x008fde0000001808 */
[----:B------:R-:W-:-:S04]  /*50340*/  NOP ;  /* 0x0000000000007918 */ /* 0x000fc80000000000 */
[----:B------:R-:W-:Y:S04]  /*50350*/  STL.64 [R1+0x460], R8 ;  /* 0x0004600801007387 */ /* 0x000fe80000100a00 */
[----:B------:R0:W-:Y:S04]  /*50360*/  STL.64 [R1+0x468], R10 ;  /* 0x0004680a01007387 */ /* 0x0001e80000100a00 */
[----:B0-----:R-:W2:Y:S04]  /*50370*/  LDL.LU.64 R10, [R1+0x5928] ;  /* 0x00592800010a7983 */ /* 0x001ea80000300a00 */
[----:B------:R-:W3:Y:S04]  /*50380*/  LDL.LU R8, [R1+0x5920] ;  /* 0x0059200001087983 */ /* 0x000ee80000300800 */
        /* <DEDUP_REMOVED lines=10> */
[----:B0-----:R-:W2:Y:S04]  /*50430*/  LDL.LU.64 R22, [R1+0x5918] ;  /* 0x0059180001167983 */ /* 0x001ea80000300a00 */
[----:B------:R-:W2:Y:S04]  /*50440*/  LDL.LU.64 R20, [R1+0x5910] ;  /* 0x0059100001147983 */ /* 0x000ea80000300a00 */
[----:B------:R-:W-:Y:S04]  /*50450*/  STL.64 [R1+0x57f8], R10 ;  /* 0x0057f80a01007387 */ /* 0x000fe80000100a00 */
[----:B---3--:R0:W-:Y:S04]  /*50460*/  STL [R1+0x57f0], R8 ;  /* 0x0057f00801007387 */ /* 0x0081e80000100800 */
[----:B0-----:R-:W3:Y:S04]  /*50470*/  LDL.LU R8, [R1+0xa70] ;  /* 0x000a700001087983 */ /* 0x001ee80000300800 */
[----:B------:R-:W3:Y:S04]  /*50480*/  LDL.LU R9, [R1+0xa74] ;  /* 0x000a740001097983 */ /* 0x000ee80000300800 */
[----:B------:R-:W3:Y:S04]  /*50490*/  LDL.LU R10, [R1+0xa78] ;  /* 0x000a7800010a7983 */ /* 0x000ee80000300800 */
[----:B------:R-:W3:Y:S04]  /*504a0*/  LDL.LU R11, [R1+0xa7c] ;  /* 0x000a7c00010b7983 */ /* 0x000ee80000300800 */
[----:B----4-:R0:W-:Y:S01]  /*504b0*/  STL.64 [R1+0x58c8], R6 ;  /* 0x0058c80601007387 */ /* 0x0101e20000100a00 */
[----:B------:R-:W1:Y:S02]  /*504c0*/  S2R R17, SR_TID.X ;  /* 0x0000000000117919 */ /* 0x000e640000002100 */
[C---:B-1----:R-:W-:Y:S01]  /*504d0*/  LOP3.LUT R0, R17.reuse, 0x7, RZ, 0xc0, !PT ;  /* 0x0000000711007812 */ /* 0x042fe200078ec0ff */
[----:B------:R-:W-:-:S04]  /*504e0*/  IMAD.SHL.U32 R5, R17, 0x2, RZ ;  /* 0x0000000211057824 */ /* 0x000fc800078e00ff */
[----:B------:R-:W-:Y:S02]  /*504f0*/  IMAD R0, R0, 0x210, RZ ;  /* 0x0000021000007824 */ /* 0x000fe400078e02ff */
[----:B------:R-:W-:-:S03]  /*50500*/  IMAD.SHL.U32 R17, R17, 0x100, RZ ;  /* 0x0000010011117824 */ /* 0x000fc600078e00ff */
[----:B------:R-:W-:Y:S01]  /*50510*/  LOP3.LUT R0, R0, 0x10, R5, 0x78, !PT ;  /* 0x0000001000007812 */ /* 0x000fe200078e7805 */
[----:B--2---:R-:W-:Y:S01]  /*50520*/  HMMA.16816.F32 R20, R24, R6, R20 ;  /* 0x000000061814723c */ /* 0x004fe20000001814 */
[----:B0-----:R-:W3:Y:S02]  /*50530*/  LDL.64 R6, [R1+0x38] ;  /* 0x0000380001067983 */ /* 0x001ee40000100a00 */
[----:B------:R-:W-:-:S04]  /*50540*/  LOP3.LUT R0, R0, 0x1000, R17, 0xf8, !PT ;  /* 0x0000100000007812 */ /* 0x000fc800078ef811 */
[----:B------:R-:W-:-:S12]  /*50550*/  LOP3.LUT R0, R0, 0x60, RZ, 0x3c, !PT ;  /* 0x0000006000007812 */ /* 0x000fd800078e3cff */
[----:B------:R-:W-:Y:S04]  /*50560*/  STL.64 [R1+0x430], R20 ;  /* 0x0004301401007387 */ /* 0x000fe80000100a00 */
[----:B------:R-:W-:Y:S04]  /*50570*/  STL.64 [R1+0x438], R22 ;  /* 0x0004381601007387 */ /* 0x000fe80000100a00 */
[----:B------:R-:W0:Y:S04]  /*50580*/  LDSM.16.MT88.4 R20, [R0+UR5+0x2000] ;  /* 0x002000050014783b */ /* 0x000e280008004200 */
[----:B0-----:R0:W-:Y:S04]  /*50590*/  STL.64 [R1+0x5710], R22 ;  /* 0x0057101601007387 */ /* 0x0011e80000100a00 */
[----:B------:R-:W-:Y:S01]  /*505a0*/  STL.64 [R1+0x5708], R20 ;  /* 0x0057081401007387 */ /* 0x000fe20000100a00 */
[----:B0-----:R-:W-:-:S02]  /*505b0*/  IMAD.MOV.U32 R22, RZ, RZ, R16 ;  /* 0x000000ffff167224 */ /* 0x001fc400078e0010 */
[----:B------:R-:W-:-:S05]  /*505c0*/  IMAD.MOV.U32 R23, RZ, RZ, R4 ;  /* 0x000000ffff177224 */ /* 0x000fca00078e0004 */
[----:B------:R3:W-:Y:S02]  /*505d0*/  STL.64 [R1+0x58e8], R22 ;  /* 0x0058e81601007387 */ /* 0x0007e40000100a00 */
[----:B---3--:R-:W-:Y:S01]  /*505e0*/  HMMA.16816.F32 R20, R24, R6, R8 ;  /* 0x000000061814723c */ /* 0x008fe20000001808 */
[----:B------:R-:W-:Y:S02]  /*505f0*/  IMAD.MOV.U32 R9, RZ, RZ, R6 ;  /* 0x000000ffff097224 */ /* 0x000fe400078e0006 */
[----:B------:R-:W-:-:S05]  /*50600*/  IMAD.MOV.U32 R8, RZ, RZ, R7 ;  /* 0x000000ffff087224 */ /* 0x000fca00078e0007 */
[----:B------:R-:W-:Y:S01]  /*50610*/  HMMA.16816.F32 R4, R24, R18, R12 ;  /* 0x000000121804723c */ /* 0x000fe2000000180c */
[----:B------:R-:W-:Y:S02]  /*50620*/  IMAD.MOV.U32 R11, RZ, RZ, R18 ;  /* 0x000000ffff0b7224 */ /* 0x000fe400078e0012 */
[----:B------:R-:W-:-:S08]  /*50630*/  IMAD.MOV.U32 R10, RZ, RZ, R19 ;  /* 0x000000ffff0a7224 */ /* 0x000fd000078e0013 */
[----:B------:R-:W-:Y:S04]  /*50640*/  STL.64 [R1+0xad0], R20 ;  /* 0x000ad01401007387 */ /* 0x000fe80000100a00 */
[----:B------:R-:W-:Y:S04]  /*50650*/  STL.64 [R1+0xad8], R22 ;  /* 0x000ad81601007387 */ /* 0x000fe80000100a00 */
[----:B------:R-:W-:Y:S04]  /*50660*/  STL.64 [R1+0xf10], R4 ;  /* 0x000f100401007387 */ /* 0x000fe80000100a00 */
[----:B------:R-:W-:Y:S04]  /*50670*/  STL.64 [R1+0xf18], R6 ;  /* 0x000f180601007387 */ /* 0x000fe80000100a00 */
[----:B------:R-:W-:Y:S04]  /*50680*/  STL.64 [R1+0x5868], R10 ;  /* 0x0058680a01007387 */ /* 0x000fe80000100a00 */
[----:B------:R0:W-:Y:S04]  /*50690*/  STL.64 [R1+0x5860], R8 ;  /* 0x0058600801007387 */ /* 0x0001e80000100a00 */
[----:B0-----:R-:W2:Y:S04]  /*506a0*/  LDL.LU R8, [R1+0x420] ;  /* 0x0004200001087983 */ /* 0x001ea80000300800 */
[----:B------:R-:W2:Y:S04]  /*506b0*/  LDL.LU R9, [R1+0x424] ;  /* 0x0004240001097983 */ /* 0x000ea80000300800 */
[----:B------:R-:W3:Y:S04]  /*506c0*/  LDL.LU R10, [R1+0x428] ;  /* 0x00042800010a7983 */ /* 0x000ee80000300800 */
[----:B------:R-:W3:Y:S04]  /*506d0*/  LDL.LU R11, [R1+0x42c] ;  /* 0x00042c00010b7983 */ /* 0x000ee80000300800 */
[----:B------:R-:W4:Y:S04]  /*506e0*/  LDL.LU R12, [R1+0xa50] ;  /* 0x000a5000010c7983 */ /* 0x000f280000300800 */
[----:B------:R-:W4:Y:S04]  /*506f0*/  LDL.LU R13, [R1+0xa54] ;  /* 0x000a5400010d7983 */ /* 0x000f280000300800 */
[----:B------:R-:W4:Y:S04]  /*50700*/  LDL.LU R14, [R1+0xa58] ;  /* 0x000a5800010e7983 */ /* 0x000f280000300800 */
[----:B------:R-:W4:Y:S04]  /*50710*/  LDL.LU R15, [R1+0xa5c] ;  /* 0x000a5c00010f7983 */ /* 0x000f280000300800 */
[----:B---3--:R0:W-:Y:S04]  /*50720*/  STL.64 [R1+0x5878], R10 ;  /* 0x0058780a01007387 */ /* 0x0081e80000100a00 */
[----:B--2---:R-:W-:Y:S04]  /*50730*/  STL.64 [R1+0x5870], R8 ;  /* 0x0058700801007387 */ /* 0x004fe80000100a00 */
[----:B0-----:R-:W2:Y:S04]  /*50740*/  LDL.64 R10, [R1+0xe8] ;  /* 0x0000e800010a7983 */ /* 0x001ea80000100a00 */
[----:B--2---:R0:W-:Y:S04]  /*50750*/  STL.64 [R1+0x5890], R10 ;  /* 0x0058900a01007387 */ /* 0x0041e80000100a00 */
[----:B------:R-:W2:Y:S04]  /*50760*/  LDL.LU R4, [R1+0xa20] ;  /* 0x000a200001047983 */ /* 0x000ea80000300800 */
[----:B------:R-:W2:Y:S04]  /*50770*/  LDL.LU R5, [R1+0xa24] ;  /* 0x000a240001057983 */ /* 0x000ea80000300800 */
[----:B------:R-:W3:Y:S04]  /*50780*/  LDL.LU R6, [R1+0xa28] ;  /* 0x000a280001067983 */ /* 0x000ee80000300800 */
[----:B------:R-:W3:Y:S04]  /*50790*/  LDL.LU R7, [R1+0xa2c] ;  /* 0x000a2c0001077983 */ /* 0x000ee80000300800 */
[----:B------:R-:W2:Y:S04]  /*507a0*/  LDL.LU R16, [R1+0xa40] ;  /* 0x000a400001107983 */ /* 0x000ea80000300800 */
[----:B------:R-:W2:Y:S04]  /*507b0*/  LDL.LU R17, [R1+0xa44] ;  /* 0x000a440001117983 */ /* 0x000ea80000300800 */
[----:B------:R-:W2:Y:S04]  /*507c0*/  LDL.LU R18, [R1+0xa48] ;  /* 0x000a480001127983 */ /* 0x000ea80000300800 */
[----:B------:R-:W2:Y:S01]  /*507d0*/  LDL.LU R19, [R1+0xa4c] ;  /* 0x000a4c0001137983 */ /* 0x000ea20000300800 */
[----:B0-----:R-:W-:-:S02]  /*507e0*/  IMAD.MOV.U32 R10, RZ, RZ, R3 ;  /* 0x000000ffff0a7224 */ /* 0x001fc400078e0003 */
[----:B------:R-:W-:Y:S01]  /*507f0*/  IMAD.MOV.U32 R11, RZ, RZ, R2 ;  /* 0x000000ffff0b7224 */ /* 0x000fe200078e0002 */
[----:B--2---:R0:W-:Y:S04]  /*50800*/  STL.64 [R1+0x5900], R18 ;  /* 0x0059001201007387 */ /* 0x0041e80000100a00 */
[----:B------:R-:W-:Y:S04]  /*50810*/  STL.64 [R1+0x58f8], R16 ;  /* 0x0058f81001007387 */ /* 0x000fe80000100a00 */
[----:B------:R-:W2:Y:S04]  /*50820*/  LDL.64 R22, [R1+0x138] ;  /* 0x0001380001167983 */ /* 0x000ea80000100a00 */
[----:B0-----:R-:W4:Y:S04]  /*50830*/  LDL.64 R18, [R1+0x148] ;  /* 0x0001480001127983 */ /* 0x001f280000100a00 */
[----:B---3--:R0:W-:Y:S04]  /*50840*/  STL.64 [R1+0x58d8], R6 ;  /* 0x0058d80601007387 */ /* 0x0081e80000100a00 */
[----:B------:R-:W-:Y:S04]  /*50850*/  STL.64 [R1+0x58d0], R4 ;  /* 0x0058d00401007387 */ /* 0x000fe80000100a00 */
[----:B0-----:R-:W3:Y:S04]  /*50860*/  LDL.64 R6, [R1+0x128] ;  /* 0x0001280001067983 */ /* 0x001ee80000100a00 */
[----:B------:R0:W-:Y:S04]  /*50870*/  STL.64 [R1+0x58a8], R10 ;  /* 0x0058a80a01007387 */ /* 0x0001e80000100a00 */
[----:B0-----:R-:W2:Y:S04]  /*50880*/  LDL.64 R10, [R1+0x108] ;  /* 0x00010800010a7983 */ /* 0x001ea80000100a00 */
[----:B--2---:R0:W-:Y:S04]  /*50890*/  STL.64 [R1+0x58c0], R10 ;  /* 0x0058c00a01007387 */ /* 0x0041e80000100a00 */
[----:B0-----:R-:W2:Y:S01]  /*508a0*/  LDL.64 R10, [R1+0x118] ;  /* 0x00011800010a7983 */ /* 0x001ea20000100a00 */
[----:B----4-:R-:W-:Y:S03]  /*508b0*/  HMMA.16816.F32 R12, R24, R18, R12 ;  /* 0x00000012180c723c */ /* 0x010fe6000000180c */
[----:B--2---:R0:W-:Y:S04]  /*508c0*/  STL.64 [R1+0x58e0], R10 ;  /* 0x0058e00a01007387 */ /* 0x0041e80000100a00 */
[----:B------:R-:W3:Y:S04]  /*508d0*/  LDL.LU R8, [R1+0xa30] ;  /* 0x000a300001087983 */ /* 0x000ee80000300800 */
[----:B------:R-:W3:Y:S04]  /*508e0*/  LDL.LU R9, [R1+0xa34] ;  /* 0x000a340001097983 */ /* 0x000ee80000300800 */
[----:B0-----:R-:W3:Y:S04]  /*508f0*/  LDL.LU R10, [R1+0xa38] ;  /* 0x000a3800010a7983 */ /* 0x001ee80000300800 */
[----:B------:R-:W3:Y:S04]  /*50900*/  LDL.LU R11, [R1+0xa3c] ;  /* 0x000a3c00010b7983 */ /* 0x000ee80000300800 */
[----:B------:R0:W-:Y:S04]  /*50910*/  STL.64 [R1+0xf00], R12 ;  /* 0x000f000c01007387 */ /* 0x0001e80000100a00 */
[----:B------:R1:W-:Y:S04]  /*50920*/  STL.64 [R1+0xf08], R14 ;  /* 0x000f080e01007387 */ /* 0x0003e80000100a00 */
[----:B0-----:R-:W2:Y:S01]  /*50930*/  LDL.LU.64 R12, [R1+0x5908] ;  /* 0x00590800010c7983 */ /* 0x001ea20000300a00 */
[----:B-1----:R-:W-:-:S02]  /*50940*/  IMAD.MOV.U32 R15, RZ, RZ, R18 ;  /* 0x000000ffff0f7224 */ /* 0x002fc400078e0012 */
[----:B------:R-:W-:Y:S02]  /*50950*/  IMAD.MOV.U32 R14, RZ, RZ, R19 ;  /* 0x000000ffff0e7224 */ /* 0x000fe400078e0013 */
[----:B------:R-:W4:Y:S04]  /*50960*/  LDL.LU.64 R18, [R1+0x5900] ;  /* 0x0059000001127983 */ /* 0x000f280000300a00 */
[----:B------:R-:W4:Y:S04]  /*50970*/  LDL.LU.64 R16, [R1+0x58f8] ;  /* 0x0058f80001107983 */ /* 0x000f280000300a00 */
[----:B------:R-:W-:Y:S04]  /*50980*/  STL.64 [R1+0x5888], R14 ;  /* 0x0058880e01007387 */ /* 0x000fe80000100a00 */
[----:B--2---:R0:W-:Y:S04]  /*50990*/  STL.64 [R1+0x5880], R12 ;  /* 0x0058800c01007387 */ /* 0x0041e80000100a00 */
[----:B0-----:R-:W2:Y:S04]  /*509a0*/  LDL.LU R12, [R1+0x9f0] ;  /* 0x0009f000010c7983 */ /* 0x001ea80000300800 */
[----:B------:R-:W2:Y:S04]  /*509b0*/  LDL.LU R13, [R1+0x9f4] ;  /* 0x0009f400010d7983 */ /* 0x000ea80000300800 */
[----:B------:R-:W2:Y:S04]  /*509c0*/  LDL.LU R14, [R1+0x9f8] ;  /* 0x0009f800010e7983 */ /* 0x000ea80000300800 */
[----:B------:R-:W2:Y:S01]  /*509d0*/  LDL.LU R15, [R1+0x9fc] ;  /* 0x0009fc00010f7983 */ /* 0x000ea20000300800 */
[C---:B----4-:R-:W-:Y:S08]  /*509e0*/  HMMA.16816.F32 R16, R24.reuse, R22, R16 ;  /* 0x000000161810723c */ /* 0x050ff00000001810 */
[----:B---3--:R-:W-:Y:S01]  /*509f0*/  HMMA.16816.F32 R8, R24, R6, R8 ;  /* 0x000000061808723c */ /* 0x008fe20000001808 */
[----:B--2---:R-:W-:Y:S04]  /*50a00*/  STL.64 [R1+0x58a0], R14 ;  /* 0x0058a00e01007387 */ /* 0x004fe80000100a00 */
[----:B------:R0:W-:Y:S04]  /*50a10*/  STL.64 [R1+0x5898], R12 ;  /* 0x0058980c01007387 */ /* 0x0001e80000100a00 */
[----:B0-----:R-:W2:Y:S04]  /*50a20*/  LDL.LU R12, [R1+0xa00] ;  /* 0x000a0000010c7983 */ /* 0x001ea80000300800 */
[----:B------:R-:W2:Y:S04]  /*50a30*/  LDL.LU R13, [R1+0xa04] ;  /* 0x000a0400010d7983 */ /* 0x000ea80000300800 */
[----:B------:R-:W3:Y:S04]  /*50a40*/  LDL.LU R14, [R1+0xa08] ;  /* 0x000a0800010e7983 */ /* 0x000ee80000300800 */
[----:B------:R-:W3:Y:S01]  /*50a50*/  LDL.LU R15, [R1+0xa0c] ;  /* 0x000a0c00010f7983 */ /* 0x000ee20000300800 */
[----:B------:R-:W-:-:S03]  /*50a60*/  IMAD.MOV.U32 R21, RZ, RZ, R23 ;  /* 0x000000ffff157224 */ /* 0x000fc600078e0017 */
        /* <DEDUP_REMOVED lines=8> */
[----:B0-----:R-:W3:Y:S01]  /*50af0*/  LDL.LU R19, [R1+0x58f0] ;  /* 0x0058f00001137983 */ /* 0x001ee20000300800 */
[----:B------:R-:W-:-:S03]  /*50b00*/  IMAD.MOV.U32 R18, RZ, RZ, R22 ;  /* 0x000000ffff127224 */ /* 0x000fc600078e0016 */
[----:B------:R-:W4:Y:S04]  /*50b10*/  LDL.LU.64 R22, [R1+0x58e8] ;  /* 0x0058e80001167983 */ /* 0x000f280000300a00 */
[----:B------:R-:W-:Y:S04]  /*50b20*/  STL.64 [R1+0xee0], R8 ;  /* 0x000ee00801007387 */ /* 0x000fe80000100a00 */
[----:B------:R0:W-:Y:S01]  /*50b30*/  STL.64 [R1+0xee8], R10 ;  /* 0x000ee80a01007387 */ /* 0x0001e20000100a00 */
[----:B------:R-:W-:Y:S02]  /*50b40*/  IMAD.MOV.U32 R16, RZ, RZ, R6 ;  /* 0x000000ffff107224 */ /* 0x000fe400078e0006 */
[----:B------:R-:W-:Y:S01]  /*50b50*/  IMAD.MOV.U32 R17, RZ, RZ, R7 ;  /* 0x000000ffff117224 */ /* 0x000fe200078e0007 */
[----:B0-----:R-:W2:Y:S04]  /*50b60*/  LDL.LU.64 R10, [R1+0x58e0] ;  /* 0x0058e000010a7983 */ /* 0x001ea80000300a00 */
[----:B------:R-:W2:Y:S04]  /*50b70*/  LDL.LU.64 R6, [R1+0x58d8] ;  /* 0x0058d80001067983 */ /* 0x000ea80000300a00 */
[----:B------:R-:W2:Y:S02]  /*50b80*/  LDL.LU.64 R4, [R1+0x58d0] ;  /* 0x0058d00001047983 */ /* 0x000ea40000300a00 */
[----:B--2---:R-:W-:Y:S01]  /*50b90*/  HMMA.16816.F32 R4, R24, R10, R4 ;  /* 0x0000000a1804723c */ /* 0x004fe20000001804 */
[----:B------:R-:W-:-:S15]  /*50ba0*/  IMAD.MOV.U32 R28, RZ, RZ, R11 ;  /* 0x000000ffff1c7224 */ /* 0x000fde00078e000b */
[----:B------:R-:W-:-:S03]  /*50bb0*/  NOP ;  /* 0x0000000000007918 */ /* 0x000fc60000000000 */
[----:B------:R0:W-:Y:S04]  /*50bc0*/  STL.64 [R1+0xed0], R4 ;  /* 0x000ed00401007387 */ /* 0x0001e80000100a00 */
[----:B------:R1:W-:Y:S01]  /*50bd0*/  STL.64 [R1+0xed8], R6 ;  /* 0x000ed80601007387 */ /* 0x0003e20000100a00 */
[----:B0-----:R-:W-:-:S03]  /*50be0*/  IMAD.MOV.U32 R5, RZ, RZ, R10 ;  /* 0x000000ffff057224 */ /* 0x001fc600078e000a */
[----:B-1----:R-:W2:Y:S04]  /*50bf0*/  LDL.LU.64 R6, [R1+0x58c8] ;  /* 0x0058c80001067983 */ /* 0x002ea80000300a00 */
        /* <DEDUP_REMOVED lines=9> */
[----:B------:R-:W2:Y:S04]  /*50c90*/  LDL.LU.64 R10, [R1+0x58a8] ;  /* 0x0058a800010a7983 */ /* 0x000ea80000300a00 */
[----:B------:R-:W-:Y:S04]  /*50ca0*/  STL.64 [R1+0x57e8], R6 ;  /* 0x0057e80601007387 */ /* 0x000fe80000100a00 */
[----:B------:R-:W-:Y:S01]  /*50cb0*/  STL [R1+0x57e0], R4 ;  /* 0x0057e00401007387 */ /* 0x000fe20000100800 */
        /* <DEDUP_REMOVED lines=15> */
[----:B------:R-:W4:Y:S02]  /*50db0*/  LDL.LU.64 R8, [R1+0x5870] ;  /* 0x0058700001087983 */ /* 0x000f240000300a00 */
[----:B----4-:R-:W-:Y:S02]  /*50dc0*/  HMMA.16816.F32 R24, R24, R22, R8 ;  /* 0x000000161818723c */ /* 0x010fe40000001808 */
[----:B------:R-:W4:Y:S04]  /*50dd0*/  LDL.LU.64 R10, [R1+0x5868] ;  /* 0x00586800010a7983 */ /* 0x000f280000300a00 */
[----:B------:R-:W2:-:S13]  /*50de0*/  LDL.LU.64 R8, [R1+0x5860] ;  /* 0x0058600001087983 */ /* 0x000e9a0000300a00 */
[----:B------:R-:W-:Y:S04]  /*50df0*/  STL.64 [R1+0x420], R24 ;  /* 0x0004201801007387 */ /* 0x000fe80000100a00 */
[----:B------:R0:W-:Y:S04]  /*50e00*/  STL.64 [R1+0x428], R26 ;  /* 0x0004281a01007387 */ /* 0x0001e80000100a00 */
[----:B0-----:R-:W2:Y:S04]  /*50e10*/  LDL.64 R26, [R1+0xf8] ;  /* 0x0000f800011a7983 */ /* 0x001ea80000100a00 */
[----:B--2---:R0:W-:Y:S04]  /*50e20*/  STL.64 [R1+0x5740], R26 ;  /* 0x0057401a01007387 */ /* 0x0041e80000100a00 */
[----:B------:R-:W2:Y:S04]  /*50e30*/  LDL.LU R24, [R1+0x170] ;  /* 0x0001700001187983 */ /* 0x000ea80000300800 */
[----:B------:R-:W2:Y:S04]  /*50e40*/  LDL.LU R25, [R1+0x174] ;  /* 0x0001740001197983 */ /* 0x000ea80000300800 */
[----:B0-----:R-:W2:Y:S04]  /*50e50*/  LDL.LU R26, [R1+0x178] ;  /* 0x00017800011a7983 */ /* 0x001ea80000300800 */
[----:B------:R-:W2:Y:S04]  /*50e60*/  LDL.LU R27, [R1+0x17c] ;  /* 0x00017c00011b7983 */ /* 0x000ea80000300800 */
[----:B--2---:R0:W-:Y:S04]  /*50e70*/  STL.64 [R1+0x5750], R26 ;  /* 0x0057501a01007387 */ /* 0x0041e80000100a00 */
[----:B------:R-:W-:Y:S01]  /*50e80*/  STL.64 [R1+0x5748], R24 ;  /* 0x0057481801007387 */ /* 0x000fe20000100a00 */
        /* <DEDUP_REMOVED lines=13> */
[----:B------:R0:W-:Y:S02]  /*50f60*/  STL.64 [R1+0x5790], R26 ;  /* 0x0057901a01007387 */ /* 0x0001e40000100a00 */
[----:B0-----:R-:W-:Y:S02]  /*50f70*/  IMAD.MOV.U32 R26, RZ, RZ, R15 ;  /* 0x000000ffff1a7224 */ /* 0x001fe400078e000f */
[----:B------:R-:W-:-:S05]  /*50f80*/  IMAD.MOV.U32 R27, RZ, RZ, R14 ;  /* 0x000000ffff1b7224 */ /* 0x000fca00078e000e */
[----:B------:R-:W-:Y:S04]  /*50f90*/  STL.64 [R1+0x57a8], R26 ;  /* 0x0057a81a01007387 */ /* 0x000fe80000100a00 */
[----:B------:R-:W-:Y:S04]  /*50fa0*/  STL.64 [R1+0x5728], R22 ;  /* 0x0057281601007387 */ /* 0x000fe80000100a00 */
[----:B------:R0:W-:Y:S04]  /*50fb0*/  STL [R1+0x5758], R20 ;  /* 0x0057581401007387 */ /* 0x0001e80000100800 */
[----:B0-----:R-:W2:Y:S04]  /*50fc0*/  LDL.LU R20, [R1+0x180] ;  /* 0x0001800001147983 */ /* 0x001ea80000300800 */
[----:B------:R-:W2:Y:S04]  /*50fd0*/  LDL.LU R21, [R1+0x184] ;  /* 0x0001840001157983 */ /* 0x000ea80000300800 */
[----:B------:R-:W2:Y:S04]  /*50fe0*/  LDL.LU R22, [R1+0x188] ;  /* 0x0001880001167983 */ /* 0x000ea80000300800 */
[----:B------:R-:W2:Y:S01]  /*50ff0*/  LDL.LU R23, [R1+0x18c] ;  /* 0x00018c0001177983 */ /* 0x000ea20000300800 */
[----:B----4-:R-:W-:-:S02]  /*51000*/  IMAD.MOV.U32 R26, RZ, RZ, R11 ;  /* 0x000000ffff1a7224 */ /* 0x010fc400078e000b */
[----:B------:R-:W-:-:S05]  /*51010*/  IMAD.MOV.U32 R27, RZ, RZ, R10 ;  /* 0x000000ffff1b7224 */ /* 0x000fca00078e000a */
[----:B------:R0:W-:Y:S02]  /*51020*/  STL.64 [R1+0x57c0], R26 ;  /* 0x0057c01a01007387 */ /* 0x0001e40000100a00 */
[----:B0-----:R-:W-:Y:S02]  /*51030*/  IMAD.MOV.U32 R26, RZ, RZ, R9 ;  /* 0x000000ffff1a7224 */ /* 0x001fe400078e0009 */
[----:B------:R-:W-:Y:S01]  /*51040*/  IMAD.MOV.U32 R27, RZ, RZ, R8 ;  /* 0x000000ffff1b7224 */ /* 0x000fe200078e0008 */
[----:B--2---:R-:W-:Y:S04]  /*51050*/  STL.64 [R1+0x5770], R22 ;  /* 0x0057701601007387 */ /* 0x004fe80000100a00 */
[----:B------:R0:W-:Y:S04]  /*51060*/  STL.64 [R1+0x5768], R20 ;  /* 0x0057681401007387 */ /* 0x0001e80000100a00 */
[----:B0-----:R-:W2:Y:S04]  /*51070*/  LDL.LU R20, [R1+0x190] ;  /* 0x0001900001147983 */ /* 0x001ea80000300800 */
[----:B------:R-:W2:Y:S04]  /*51080*/  LDL.LU R21, [R1+0x194] ;  /* 0x0001940001157983 */ /* 0x000ea80000300800 */
[----:B------:R-:W4:Y:S04]  /*51090*/  LDL.LU R22, [R1+0x198] ;  /* 0x0001980001167983 */ /* 0x000f280000300800 */
[----:B------:R-:W4:Y:S04]  /*510a0*/  LDL.LU R23, [R1+0x19c] ;  /* 0x00019c0001177983 */ /* 0x000f280000300800 */
[----:B------:R0:W-:Y:S04]  /*510b0*/  STL.64 [R1+0x57d8], R26 ;  /* 0x0057d81a01007387 */ /* 0x0001e80000100a00 */
[----:B------:R-:W2:Y:S04]  /*510c0*/  LDL.LU R24, [R1+0x1e0] ;  /* 0x0001e00001187983 */ /* 0x000ea80000300800 */
[----:B------:R-:W2:Y:S04]  /*510d0*/  LDL.LU R25, [R1+0x1e4] ;  /* 0x0001e40001197983 */ /* 0x000ea80000300800 */
[----:B0-----:R-:W2:Y:S04]  /*510e0*/  LDL.LU R26, [R1+0x1e8] ;  /* 0x0001e800011a7983 */ /* 0x001ea80000300800 */
[----:B------:R-:W2:Y:S04]  /*510f0*/  LDL.LU R27, [R1+0x1ec] ;  /* 0x0001ec00011b7983 */ /* 0x000ea80000300800 */
[----:B--2---:R-:W-:Y:S04]  /*51100*/  STL.64 [R1+0x5810], R26 ;  /* 0x0058101a01007387 */ /* 0x004fe80000100a00 */
[----:B------:R-:W-:Y:S04]  /*51110*/  STL.64 [R1+0x5808], R24 ;  /* 0x0058081801007387 */ /* 0x000fe80000100a00 */
[----:B------:R-:W2:Y:S04]  /*51120*/  LDL.LU R8, [R1+0x200] ;  /* 0x0002000001087983 */ /* 0x000ea80000300800 */
[----:B------:R-:W2:Y:S04]  /*51130*/  LDL.LU R9, [R1+0x204] ;  /* 0x0002040001097983 */ /* 0x000ea80000300800 */
[----:B------:R-:W2:Y:S04]  /*51140*/  LDL.LU R10, [R1+0x208] ;  /* 0x00020800010a7983 */ /* 0x000ea80000300800 */
[----:B------:R-:W2:Y:S01]  /*51150*/  LDL.LU R11, [R1+0x20c] ;  /* 0x00020c00010b7983 */ /* 0x000ea20000300800 */
[----:B---3--:R-:W-:-:S02]  /*51160*/  IMAD.MOV.U32 R14, RZ, RZ, R19 ;  /* 0x000000ffff0e7224 */ /* 0x008fc400078e0013 */
[----:B------:R-:W-:Y:S01]  /*51170*/  IMAD.MOV.U32 R15, RZ, RZ, R29 ;  /* 0x000000ffff0f7224 */ /* 0x000fe200078e001d */
[----:B--2---:R0:W-:Y:S04]  /*51180*/  STL.64 [R1+0x5820], R10 ;  /* 0x0058200a01007387 */ /* 0x0041e80000100a00 */
[----:B------:R-:W-:Y:S04]  /*51190*/  STL.64 [R1+0x5818], R8 ;  /* 0x0058180801007387 */ /* 0x000fe80000100a00 */
[----:B------:R-:W2:Y:S04]  /*511a0*/  LDL.LU R19, [R1+0x5848] ;  /* 0x0058480001137983 */ /* 0x000ea80000300800 */
[----:B------:R1:W-:Y:S01]  /*511b0*/  STL.64 [R1+0x5828], R14 ;  /* 0x0058280e01007387 */ /* 0x0003e20000100a00 */
[----:B0-----:R-:W-:-:S02]  /*511c0*/  IMAD.MOV.U32 R10, RZ, RZ, R13 ;  /* 0x000000ffff0a7224 */ /* 0x001fc400078e000d */
[----:B------:R-:W-:-:S05]  /*511d0*/  IMAD.MOV.U32 R11, RZ, RZ, R12 ;  /* 0x000000ffff0b7224 */ /* 0x000fca00078e000c */
[----:B------:R0:W-:Y:S04]  /*511e0*/  STL.64 [R1+0x5830], R10 ;  /* 0x0058300a01007387 */ /* 0x0001e80000100a00 */
[----:B------:R-:W3:Y:S04]  /*511f0*/  LDL.LU R12, [R1+0x220] ;  /* 0x00022000010c7983 */ /* 0x000ee80000300800 */
[----:B------:R-:W3:Y:S04]  /*51200*/  LDL.LU R13, [R1+0x224] ;  /* 0x00022400010d7983 */ /* 0x000ee80000300800 */
[----:B-1----:R-:W2:Y:S04]  /*51210*/  LDL.LU R14, [R1+0x228] ;  /* 0x00022800010e7983 */ /* 0x002ea80000300800 */
[----:B------:R-:W2:Y:S01]  /*51220*/  LDL.LU R15, [R1+0x22c] ;  /* 0x00022c00010f7983 */ /* 0x000ea20000300800 */
[----:B0-----:R-:W-:-:S03]  /*51230*/  IMAD.MOV.U32 R11, RZ, RZ, R5 ;  /* 0x000000ffff0b7224 */ /* 0x001fc600078e0005 */
[----:B--2---:R-:W-:Y:S04]  /*51240*/  STL.64 [R1+0x5840], R14 ;  /* 0x0058400e01007387 */ /* 0x004fe80000100a00 */
[----:B---3--:R0:W-:Y:S04]  /*51250*/  STL.64 [R1+0x5838], R12 ;  /* 0x0058380c01007387 */ /* 0x0081e80000100a00 */
        /* <DEDUP_REMOVED lines=8> */
[----:B------:R-:W2:Y:S04]  /*512e0*/  LDL.LU R4, [R1+0x1f0] ;  /* 0x0001f00001047983 */ /* 0x000ea80000300800 */
[----:B------:R-:W2:Y:S04]  /*512f0*/  LDL.LU R5, [R1+0x1f4] ;  /* 0x0001f40001057983 */ /* 0x000ea80000300800 */
[----:B------:R-:W2:Y:S04]  /*51300*/  LDL.LU R6, [R1+0x1f8] ;  /* 0x0001f80001067983 */ /* 0x000ea80000300800 */
[----:B------:R-:W2:Y:S04]  /*51310*/  LDL.LU R7, [R1+0x1fc] ;  /* 0x0001fc0001077983 */ /* 0x000ea80000300800 */
[----:B----4-:R-:W-:Y:S04]  /*51320*/  STL.64 [R1+0x5788], R22 ;  /* 0x0057881601007387 */ /* 0x010fe80000100a00 */
[----:B------:R0:W-:Y:S04]  /*51330*/  STL.64 [R1+0x5780], R20 ;  /* 0x0057801401007387 */ /* 0x0001e80000100a00 */
[----:B0-----:R-:W4:Y:S04]  /*51340*/  LDL.LU R20, [R1+0x1a0] ;  /* 0x0001a00001147983 */ /* 0x001f280000300800 */
[----:B------:R-:W4:Y:S04]  /*51350*/  LDL.LU R21, [R1+0x1a4] ;  /* 0x0001a40001157983 */ /* 0x000f280000300800 */
[----:B------:R-:W2:Y:S04]  /*51360*/  LDL.LU R22, [R1+0x1a8] ;  /* 0x0001a80001167983 */ /* 0x000ea80000300800 */
[----:B------:R-:W2:Y:S04]  /*51370*/  LDL.LU R23, [R1+0x1ac] ;  /* 0x0001ac0001177983 */ /* 0x000ea80000300800 */
[----:B--2---:R-:W-:Y:S04]  /*51380*/  STL.64 [R1+0x57a0], R22 ;  /* 0x0057a01601007387 */ /* 0x004fe80000100a00 */
[----:B----4-:R0:W-:Y:S04]  /*51390*/  STL.64 [R1+0x5798], R20 ;  /* 0x0057981401007387 */ /* 0x0101e80000100a00 */
[----:B0-----:R-:W2:Y:S04]  /*513a0*/  LDL.LU R20, [R1+0x1b0] ;  /* 0x0001b00001147983 */ /* 0x001ea80000300800 */
[----:B------:R-:W2:Y:S04]  /*513b0*/  LDL.LU R21, [R1+0x1b4] ;  /* 0x0001b40001157983 */ /* 0x000ea80000300800 */
[----:B------:R-:W4:Y:S04]  /*513c0*/  LDL.LU R22, [R1+0x1b8] ;  /* 0x0001b80001167983 */ /* 0x000f280000300800 */
[----:B------:R-:W4:Y:S01]  /*513d0*/  LDL.LU R23, [R1+0x1bc] ;  /* 0x0001bc0001177983 */ /* 0x000f220000300800 */
[----:B------:R-:W-:-:S03]  /*513e0*/  IMAD.MOV.U32 R10, RZ, RZ, R28 ;  /* 0x000000ffff0a7224 */ /* 0x000fc600078e001c */
[----:B----4-:R-:W-:Y:S04]  /*513f0*/  STL.64 [R1+0x57b8], R22 ;  /* 0x0057b81601007387 */ /* 0x010fe80000100a00 */
[----:B--2---:R0:W-:Y:S04]  /*51400*/  STL.64 [R1+0x57b0], R20 ;  /* 0x0057b01401007387 */ /* 0x0041e80000100a00 */
[----:B0-----:R-:W2:Y:S04]  /*51410*/  LDL.LU R20, [R1+0x1c0] ;  /* 0x0001c00001147983 */ /* 0x001ea80000300800 */
[----:B------:R-:W2:Y:S04]  /*51420*/  LDL.LU R21, [R1+0x1c4] ;  /* 0x0001c40001157983 */ /* 0x000ea80000300800 */
[----:B------:R-:W4:Y:S04]  /*51430*/  LDL.LU R22, [R1+0x1c8] ;  /* 0x0001c80001167983 */ /* 0x000f280000300800 */
[----:B------:R-:W4:Y:S01]  /*51440*/  LDL.LU R23, [R1+0x1cc] ;  /* 0x0001cc0001177983 */ /* 0x000f220000300800 */
[C---:B------:R-:W-:Y:S03]  /*51450*/  HMMA.16816.F32 R8, R16.reuse, R10, R12 ;  /* 0x0000000a1008723c */ /* 0x040fe6000000180c */
[----:B----4-:R-:W-:Y:S04]  /*51460*/  STL.64 [R1+0x57d0], R22 ;  /* 0x0057d01601007387 */ /* 0x010fe80000100a00 */
[----:B--2---:R0:W-:Y:S04]  /*51470*/  STL.64 [R1+0x57c8], R20 ;  /* 0x0057c81401007387 */ /* 0x0041e80000100a00 */
[----:B0-----:R-:W2:Y:S04]  /*51480*/  LDL.LU R20, [R1+0x1d0] ;  /* 0x0001d00001147983 */ /* 0x001ea80000300800 */
[----:B------:R-:W2:Y:S04]  /*51490*/  LDL.LU R21, [R1+0x1d4] ;  /* 0x0001d40001157983 */ /* 0x000ea80000300800 */
[----:B------:R-:W2:Y:S04]  /*514a0*/  LDL.LU R22, [R1+0x1d8] ;  /* 0x0001d80001167983 */ /* 0x000ea80000300800 */
[----:B------:R-:W2:Y:S04]  /*514b0*/  LDL.LU R23, [R1+0x1dc] ;  /* 0x0001dc0001177983 */ /* 0x000ea80000300800 */
[----:B------:R-:W4:Y:S04]  /*514c0*/  LDL.LU.64 R14, [R1+0x5840] ;  /* 0x00584000010e7983 */ /* 0x000f280000300a00 */
[----:B------:R-:W4:Y:S04]  /*514d0*/  LDL.LU.64 R12, [R1+0x5838] ;  /* 0x00583800010c7983 */ /* 0x000f280000300a00 */
[----:B------:R-:W-:Y:S04]  /*514e0*/  STL.64 [R1+0x230], R8 ;  /* 0x0002300801007387 */ /* 0x000fe80000100a00 */
[----:B------:R0:W-:Y:S04]  /*514f0*/  STL.64 [R1+0x238], R10 ;  /* 0x0002380a01007387 */ /* 0x0001e80000100a00 */
[----:B0-----:R-:W4:Y:S02]  /*51500*/  LDL.LU.64 R10, [R1+0x5830] ;  /* 0x00583000010a7983 */ /* 0x001f240000300a00 */
[----:B----4-:R-:W-:Y:S02]  /*51510*/  HMMA.16816.F32 R8, R16, R10, R12 ;  /* 0x0000000a1008723c */ /* 0x010fe4000000180c */
[----:B------:R-:W3:-:S15]  /*51520*/  LDL.LU.64 R14, [R1+0x5828] ;  /* 0x00582800010e7983 */ /* 0x000ede0000300a00 */
[----:B------:R-:W-:Y:S02]  /*51530*/  NOP ;  /* 0x0000000000007918 */ /* 0x000fe40000000000 */
[----:B------:R-:W-:Y:S04]  /*51540*/  STL.64 [R1+0x220], R8 ;  /* 0x0002200801007387 */ /* 0x000fe80000100a00 */
[----:B------:R0:W-:Y:S04]  /*51550*/  STL.64 [R1+0x228], R10 ;  /* 0x0002280a01007387 */ /* 0x0001e80000100a00 */
[----:B0-----:R-:W4:Y:S04]  /*51560*/  LDL.LU.64 R10, [R1+0x5820] ;  /* 0x00582000010a7983 */ /* 0x001f280000300a00 */
[----:B------:R-:W4:Y:S01]  /*51570*/  LDL.LU.64 R8, [R1+0x5818] ;  /* 0x0058180001087983 */ /* 0x000f220000300a00 */
[----:B---3--:R-:W-:Y:S03]  /*51580*/  HMMA.16816.F32 R12, R16, R14, R24 ;  /* 0x0000000e100c723c */ /* 0x008fe60000001818 */
[----:B------:R-:W3:Y:S04]  /*51590*/  LDL.LU.64 R26, [R1+0x5810] ;  /* 0x00581000011a7983 */ /* 0x000ee80000300a00 */
[----:B------:R-:W3:-:S12]  /*515a0*/  LDL.LU.64 R24, [R1+0x5808] ;  /* 0x0058080001187983 */ /* 0x000ed80000300a00 */
[----:B------:R-:W-:Y:S04]  /*515b0*/  STL.64 [R1+0x210], R12 ;  /* 0x0002100c01007387 */ /* 0x000fe80000100a00 */
[----:B------:R0:W-:Y:S04]  /*515c0*/  STL.64 [R1+0x218], R14 ;  /* 0x0002180e01007387 */ /* 0x0001e80000100a00 */
[----:B0-----:R-:W4:Y:S02]  /*515d0*/  LDL.LU.64 R14, [R1+0x5800] ;  /* 0x00580000010e7983 */ /* 0x001f240000300a00 */
[----:B----4-:R-:W-:-:S15]  /*515e0*/  HMMA.16816.F32 R8, R16, R14, R8 ;  /* 0x0000000e1008723c */ /* 0x010fde0000001808 */
[----:B------:R-:W-:-:S04]  /*515f0*/  NOP ;  /* 0x0000000000007918 */ /* 0x000fc80000000000 */
[----:B------:R-:W-:Y:S04]  /*51600*/  STL.64 [R1+0x200], R8 ;  /* 0x0002000801007387 */ /* 0x000fe80000100a00 */
[----:B------:R0:W-:Y:S04]  /*51610*/  STL.64 [R1+0x208], R10 ;  /* 0x0002080a01007387 */ /* 0x0001e80000100a00 */
[----:B0-----:R-:W4:Y:S04]  /*51620*/  LDL.LU.64 R10, [R1+0x57f8] ;  /* 0x0057f800010a7983 */ /* 0x001f280000300a00 */
[----:B------:R-:W2:Y:S04]  /*51630*/  LDL.LU R8, [R1+0x57f0] ;  /* 0x0057f00001087983 */ /* 0x000ea80000300800 */
[----:B------:R0:W-:Y:S04]  /*51640*/  STL.64 [R1+0x56e8], R14 ;  /* 0x0056e80e01007387 */ /* 0x0001e80000100a00 */
[----:B------:R-:W2:Y:S04]  /*51650*/  LDL.LU R12, [R1+0x160] ;  /* 0x00016000010c7983 */ /* 0x000ea80000300800 */
[----:B------:R-:W2:Y:S04]  /*51660*/  LDL.LU R13, [R1+0x164] ;  /* 0x00016400010d7983 */ /* 0x000ea80000300800 */
[----:B0-----:R-:W2:Y:S04]  /*51670*/  LDL.LU R14, [R1+0x168] ;  /* 0x00016800010e7983 */ /* 0x001ea80000300800 */
[----:B------:R-:W2:Y:S01]  /*51680*/  LDL.LU R15, [R1+0x16c] ;  /* 0x00016c00010f7983 */ /* 0x000ea20000300800 */
[----:B----4-:R-:W-:-:S15]  /*51690*/  HMMA.16816.F32 R4, R16, R10, R4 ;  /* 0x0000000a1004723c */ /* 0x010fde0000001804 */
[----:B------:R-:W-:-:S04]  /*516a0*/  NOP ;  /* 0x0000000000007918 */ /* 0x000fc80000000000 */
[----:B------:R-:W-:Y:S04]  /*516b0*/  STL.64 [R1+0x1f0], R4 ;  /* 0x0001f00401007387 */ /* 0x000fe80000100a00 */
[----:B------:R0:W-:Y:S04]  /*516c0*/  STL.64 [R1+0x1f8], R6 ;  /* 0x0001f80601007387 */ /* 0x0001e80000100a00 */
[----:B0-----:R-:W3:Y:S04]  /*516d0*/  LDL.LU.64 R6, [R1+0x57e8] ;  /* 0x0057e80001067983 */ /* 0x001ee80000300a00 */
[----:B------:R-:W4:Y:S01]  /*516e0*/  LDL.LU R4, [R1+0x57e0] ;  /* 0x0057e00001047983 */ /* 0x000f220000300800 */
[----:B---3--:R-:W-:-:S15]  /*516f0*/  HMMA.16816.F32 R24, R16, R6, R24 ;  /* 0x000000061018723c */ /* 0x008fde0000001818 */
[----:B------:R-:W-:-:S04]  /*51700*/  NOP ;  /* 0x0000000000007918 */ /* 0x000fc80000000000 */
[----:B------:R-:W-:Y:S04]  /*51710*/  STL.64 [R1+0x1e0], R24 ;  /* 0x0001e01801007387 */ /* 0x000fe80000100a00 */
[----:B------:R0:W-:Y:S04]  /*51720*/  STL.64 [R1+0x1e8], R26 ;  /* 0x0001e81a01007387 */ /* 0x0001e80000100a00 */
[----:B0-----:R-:W2:Y:S04]  /*51730*/  LDL.LU.64 R26, [R1+0x57d8] ;  /* 0x0057d800011a7983 */ /* 0x001ea80000300a00 */
        /* <DEDUP_REMOVED lines=32> */
[----:B------:R-:W2:-:S15]  /*51940*/  LDL.LU R20, [R1+0x5758] ;  /* 0x0057580001147983 */ /* 0x000e9e0000300800 */
[----:B------:R-:W-:Y:S02]  /*51950*/  NOP ;  /* 0x0000000000007918 */ /* 0x000fe40000000000 */
[----:B------:R-:W-:Y:S04]  /*51960*/  STL.64 [R1+0xcb0], R24 ;  /* 0x000cb01801007387 */ /* 0x000fe80000100a00 */
[----:B------:R0:W-:Y:S04]  /*51970*/  STL.64 [R1+0xcb8], R26 ;  /* 0x000cb81a01007387 */ /* 0x0001e80000100a00 */
[----:B0-----:R-:W3:Y:S04]  /*51980*/  LDL.LU.64 R26, [R1+0x5750] ;  /* 0x00575000011a7983 */ /* 0x001ee80000300a00 */
[----:B------:R-:W3:Y:S01]  /*51990*/  LDL.LU.64 R24, [R1+0x5748] ;  /* 0x0057480001187983 */ /* 0x000ee20000300a00 */
[----:B----4-:R-:W-:-:S02]  /*519a0*/  IMAD.MOV.U32 R6, RZ, RZ, R4 ;  /* 0x000000ffff067224 */ /* 0x010fc400078e0004 */
[----:B------:R-:W-:-:S07]  /*519b0*/  IMAD.MOV.U32 R7, RZ, RZ, R2 ;  /* 0x000000ffff077224 */ /* 0x000fce00078e0002 */
[----:B---3--:R-:W-:Y:S01]  /*519c0*/  HMMA.16816.F32 R4, R16, R6, R24 ;  /* 0x000000061004723c */ /* 0x008fe20000001818 */
[----:B------:R-:W3:-:S15]  /*519d0*/  LDL.LU.64 R26, [R1+0x5740] ;  /* 0x00574000011a7983 */ /* 0x000ede0000300a00 */
[----:B------:R-:W-:-:S03]  /*519e0*/  NOP ;  /* 0x0000000000007918 */ /* 0x000fc60000000000 */
[----:B------:R-:W-:Y:S04]  /*519f0*/  STL.64 [R1+0xca0], R4 ;  /* 0x000ca00401007387 */ /* 0x000fe80000100a00 */
[----:B------:R3:W-:Y:S02]  /*51a00*/  STL.64 [R1+0xca8], R6 ;  /* 0x000ca80601007387 */ /* 0x0007e40000100a00 */
[----:B---3--:R-:W-:Y:S01]  /*51a10*/  HMMA.16816.F32 R4, R16, R26, R12 ;  /* 0x0000001a1004723c */ /* 0x008fe2000000180c */
[----:B------:R-:W-:-:S15]  /*51a20*/  IMAD.MOV.U32 R9, RZ, RZ, R26 ;  /* 0x000000ffff097224 */ /* 0x000fde00078e001a */
[----:B------:R-:W-:-:S03]  /*51a30*/  NOP ;  /* 0x0000000000007918 */ /* 0x000fc60000000000 */
[----:B------:R-:W-:Y:S04]  /*51a40*/  STL.64 [R1+0xc90], R4 ;  /* 0x000c900401007387 */ /* 0x000fe80000100a00 */
[----:B------:R-:W-:Y:S04]  /*51a50*/  STL.64 [R1+0xc98], R6 ;  /* 0x000c980601007387 */ /* 0x000fe80000100a00 */
        /* <DEDUP_REMOVED lines=20> */
[----:B------:R-:W-:-:S03]  /*51ba0*/  IMAD.MOV.U32 R2, RZ, RZ, R27 ;  /* 0x000000ffff027224 */ /* 0x000fc600078e001b */
[----:B------:R-:W0:Y:S04]  /*51bb0*/  LDSM.16.MT88.4 R24, [R0+UR5+0x2080] ;  /* 0x002080050018783b */ /* 0x000e280008004200 */
[----:B--2---:R-:W-:Y:S04]  /*51bc0*/  STL.64 [R1+0x5738], R6 ;  /* 0x0057380601007387 */ /* 0x004fe80000100a00 */
[----:B------:R1:W-:Y:S04]  /*51bd0*/  STL.64 [R1+0x5730], R4 ;  /* 0x0057300401007387 */ /* 0x0003e80000100a00 */
[----:B-1----:R-:W2:Y:S04]  /*51be0*/  LDL.LU R4, [R1+0x8c0] ;  /* 0x0008c00001047983 */ /* 0x002ea80000300800 */
[----:B------:R-:W2:Y:S04]  /*51bf0*/  LDL.LU R5, [R1+0x8c4] ;  /* 0x0008c40001057983 */ /* 0x000ea80000300800 */
[----:B------:R-:W2:Y:S04]  /*51c00*/  LDL.LU R6, [R1+0x8c8] ;  /* 0x0008c80001067983 */ /* 0x000ea80000300800 */
[----:B------:R-:W2:Y:S04]  /*51c10*/  LDL.LU R7, [R1+0x8cc] ;  /* 0x0008cc0001077983 */ /* 0x000ea80000300800 */
[----:B------:R1:W-:Y:S04]  /*51c20*/  STL.64 [R1+0x56f8], R14 ;  /* 0x0056f80e01007387 */ /* 0x0003e80000100a00 */
[----:B------:R-:W-:Y:S04]  /*51c30*/  STL.64 [R1+0x56f0], R12 ;  /* 0x0056f00c01007387 */ /* 0x000fe80000100a00 */
[----:B-1----:R-:W2:Y:S04]  /*51c40*/  LDL.64 R14, [R1+0x28] ;  /* 0x00002800010e7983 */ /* 0x002ea80000100a00 */
[----:B----4-:R1:W-:Y:S04]  /*51c50*/  STL.64 [R1+0x56c8], R10 ;  /* 0x0056c80a01007387 */ /* 0x0103e80000100a00 */
[----:B---3--:R-:W-:Y:S04]  /*51c60*/  STL.64 [R1+0x56c0], R8 ;  /* 0x0056c00801007387 */ /* 0x008fe80000100a00 */
[----:B-1----:R-:W3:Y:S04]  /*51c70*/  LDL.64 R10, [R1+0x8] ;  /* 0x00000800010a7983 */ /* 0x002ee80000100a00 */
[----:B---3--:R1:W-:Y:S04]  /*51c80*/  STL.64 [R1+0x56e0], R10 ;  /* 0x0056e00a01007387 */ /* 0x0083e80000100a00 */
[----:B-1----:R-:W3:Y:S04]  /*51c90*/  LDL.64 R10, [R1+0x18] ;  /* 0x00001800010a7983 */ /* 0x002ee80000100a00 */
[----:B0-----:R-:W-:Y:S04]  /*51ca0*/  STL [R1+0x55e8], R25 ;  /* 0x0055e81901007387 */ /* 0x001fe80000100800 */
[----:B------:R-:W-:Y:S04]  /*51cb0*/  STL [R1+0x55e4], R26 ;  /* 0x0055e41a01007387 */ /* 0x000fe80000100800 */
[----:B------:R0:W-:Y:S04]  /*51cc0*/  STL [R1+0x55e0], R27 ;  /* 0x0055e01b01007387 */ /* 0x0001e80000100800 */
[----:B------:R1:W-:Y:S04]  /*51cd0*/  STL [R1+0x5658], R24 ;  /* 0x0056581801007387 */ /* 0x0003e80000100800 */
[----:B0-----:R-:W4:Y:S01]  /*51ce0*/  LDL.64 R26, [R1+0x38] ;  /* 0x00003800011a7983 */ /* 0x001f220000100a00 */
[----:B------:R-:W-:-:S02]  /*51cf0*/  IMAD.MOV.U32 R22, RZ, RZ, R20 ;  /* 0x000000ffff167224 */ /* 0x000fc400078e0014 */
[----:B------:R-:W-:Y:S01]  /*51d00*/  IMAD.MOV.U32 R23, RZ, RZ, R3 ;  /* 0x000000ffff177224 */ /* 0x000fe200078e0003 */
[----:B----4-:R0:W-:Y:S04]  /*51d10*/  STL.64 [R1+0x56a8], R26 ;  /* 0x0056a81a01007387 */ /* 0x0101e80000100a00 */
[----:B-1----:R-:W4:Y:S04]  /*51d20*/  LDL.LU R24, [R1+0x720] ;  /* 0x0007200001187983 */ /* 0x002f280000300800 */
[----:B------:R-:W4:Y:S04]  /*51d30*/  LDL.LU R25, [R1+0x724] ;  /* 0x0007240001197983 */ /* 0x000f280000300800 */
[----:B0-----:R-:W3:Y:S04]  /*51d40*/  LDL.LU R26, [R1+0x728] ;  /* 0x00072800011a7983 */ /* 0x001ee80000300800 */
        /* <DEDUP_REMOVED lines=15> */
[----:B------:R-:W3:Y:S04]  /*51e40*/  LDL.LU.64 R4, [R1+0x5718] ;  /* 0x0057180001047983 */ /* 0x000ee80000300a00 */
[----:B------:R-:W3:Y:S04]  /*51e50*/  LDL.LU.64 R22, [R1+0x5710] ;  /* 0x0057100001167983 */ /* 0x000ee80000300a00 */
[----:B------:R-:W3:Y:S01]  /*51e60*/  LDL.LU.64 R20, [R1+0x5708] ;  /* 0x0057080001147983 */ /* 0x000ee20000300a00 */
[----:B------:R-:W-:-:S04]  /*51e70*/  IMAD.MOV.U32 R3, RZ, RZ, R15 ;  /* 0x000000ffff037224 */ /* 0x000fc800078e000f */
[----:B------:R0:W-:Y:S04]  /*51e80*/  STL.64 [R1+0x1d0], R16 ;  /* 0x0001d01001007387 */ /* 0x0001e80000100a00 */
[----:B------:R1:W-:Y:S04]  /*51e90*/  STL.64 [R1+0x1d8], R18 ;  /* 0x0001d81201007387 */ /* 0x0003e80000100a00 */
[----:B0-----:R-:W4:Y:S04]  /*51ea0*/  LDL.LU R16, [R1+0x700] ;  /* 0x0007000001107983 */ /* 0x001f280000300800 */
[----:B------:R-:W4:Y:S04]  /*51eb0*/  LDL.LU R17, [R1+0x704] ;  /* 0x0007040001117983 */ /* 0x000f280000300800 */
[----:B-1----:R-:W4:Y:S04]  /*51ec0*/  LDL.LU R18, [R1+0x708] ;  /* 0x0007080001127983 */ /* 0x002f280000300800 */
[----:B------:R-:W4:Y:S01]  /*51ed0*/  LDL.LU R19, [R1+0x70c] ;  /* 0x00070c0001137983 */ /* 0x000f220000300800 */
[----:B---3--:R-:W-:-:S15]  /*51ee0*/  HMMA.16816.F32 R4, R20, R14, R4 ;  /* 0x0000000e1404723c */ /* 0x008fde0000001804 */
[----:B------:R-:W-:-:S04]  /*51ef0*/  NOP ;  /* 0x0000000000007918 */ /* 0x000fc80000000000 */
[----:B------:R0:W-:Y:S04]  /*51f00*/  STL.64 [R1+0x7b0], R4 ;  /* 0x0007b00401007387 */ /* 0x0001e80000100a00 */
[----:B------:R1:W-:Y:S01]  /*51f10*/  STL.64 [R1+0x7b8], R6 ;  /* 0x0007b80601007387 */ /* 0x0003e20000100a00 */
[----:B0-----:R-:W-:-:S03]  /*51f20*/  IMAD.MOV.U32 R4, RZ, RZ, R14 ;  /* 0x000000ffff047224 */ /* 0x001fc600078e000e */
[----:B-1----:R-:W3:Y:S04]  /*51f30*/  LDL.LU.64 R6, [R1+0x5700] ;  /* 0x0057000001067983 */ /* 0x002ee80000300a00 */
[----:B------:R-:W2:Y:S04]  /*51f40*/  LDL.LU.64 R14, [R1+0x56f8] ;  /* 0x0056f800010e7983 */ /* 0x000ea80000300a00 */
[----:B------:R-:W2:Y:S01]  /*51f50*/  LDL.LU.64 R12, [R1+0x56f0] ;  /* 0x0056f000010c7983 */ /* 0x000ea20000300a00 */
[----:B------:R-:W-:Y:S01]  /*51f60*/  IMAD.MOV.U32 R5, RZ, RZ, R11 ;  /* 0x000000ffff057224 */ /* 0x000fe200078e000b */
[----:B--2---:R-:W-:-:S15]  /*51f70*/  HMMA.16816.F32 R12, R20, R10, R12 ;  /* 0x0000000a140c723c */ /* 0x004fde000000180c */
[----:B------:R-:W-:-:S04]  /*51f80*/  NOP ;  /* 0x0000000000007918 */ /* 0x000fc80000000000 */
        /* <DEDUP_REMOVED lines=14> */
[----:B------:R-:W2:Y:S02]  /*52070*/  LDL.LU.64 R8, [R1+0x56c0] ;  /* 0x0056c00001087983 */ /* 0x000ea40000300a00 */
[----:B--2---:R-:W-:-:S15]  /*52080*/  HMMA.16816.F32 R8, R20, R14, R8 ;  /* 0x0000000e1408723c */ /* 0x004fde0000001808 */
        /* <DEDUP_REMOVED lines=15> */
[----:B0-----:R-:W4:Y:S01]  /*52180*/  LDL.LU.64 R26, [R1+0x56a8] ;  /* 0x0056a800011a7983 */ /* 0x001f220000300a00 */
[C---:B---3--:R-:W-:Y:S03]  /*52190*/  HMMA.16816.F32 R12, R20.reuse, R6, R12 ;  /* 0x00000006140c723c */ /* 0x048fe6000000180c */
[----:B------:R-:W-:Y:S04]  /*521a0*/  STL.64 [R1+0x5590], R10 ;  /* 0x0055900a01007387 */ /* 0x000fe80000100a00 */
[----:B------:R-:W-:Y:S04]  /*521b0*/  STL [R1+0x5588], R8 ;  /* 0x0055880801007387 */ /* 0x000fe80000100800 */
[----:B------:R-:W-:Y:S08]  /*521c0*/  STL.64 [R1+0x5580], R6 ;  /* 0x0055800601007387 */ /* 0x000ff00000100a00 */
[----:B------:R-:W-:Y:S04]  /*521d0*/  STL.64 [R1+0x760], R12 ;  /* 0x0007600c01007387 */ /* 0x000fe80000100a00 */
[----:B------:R4:W-:Y:S02]  /*521e0*/  STL.64 [R1+0x768], R14 ;  /* 0x0007680e01007387 */ /* 0x0009e40000100a00 */
[----:B----4-:R-:W-:Y:S01]  /*521f0*/  HMMA.16816.F32 R12, R20, R26, R16 ;  /* 0x0000001a140c723c */ /* 0x010fe20000001810 */
[----:B------:R-:W-:-:S02]  /*52200*/  IMAD.MOV.U32 R7, RZ, RZ, R26 ;  /* 0x000000ffff077224 */ /* 0x000fc400078e001a */
[----:B------:R-:W-:Y:S01]  /*52210*/  IMAD.MOV.U32 R6, RZ, RZ, R27 ;  /* 0x000000ffff067224 */ /* 0x000fe200078e001b */
[----:B------:R-:W0:-:S15]  /*52220*/  LDSM.16.MT88.4 R16, [R0+UR5+0x2100] ;  /* 0x002100050010783b */ /* 0x000e1e0008004200 */
[----:B------:R-:W-:Y:S04]  /*52230*/  STL.64 [R1+0x12d0], R12 ;  /* 0x0012d00c01007387 */ /* 0x000fe80000100a00 */
[----:B------:R-:W-:Y:S04]  /*52240*/  STL.64 [R1+0x12d8], R14 ;  /* 0x0012d80e01007387 */ /* 0x000fe80000100a00 */
[----:B------:R-:W-:Y:S04]  /*52250*/  STL.64 [R1+0x55f8], R6 ;  /* 0x0055f80601007387 */ /* 0x000fe80000100a00 */
[----:B------:R1:W-:Y:S04]  /*52260*/  STL.64 [R1+0x55f0], R4 ;  /* 0x0055f00401007387 */ /* 0x0003e80000100a00 */
[----:B-1----:R-:W2:Y:S04]  /*52270*/  LDL.LU R4, [R1+0x6f0] ;  /* 0x0006f00001047983 */ /* 0x002ea80000300800 */
[----:B------:R-:W2:Y:S04]  /*52280*/  LDL.LU R5, [R1+0x6f4] ;  /* 0x0006f40001057983 */ /* 0x000ea80000300800 */
[----:B------:R-:W3:Y:S04]  /*52290*/  LDL.LU R6, [R1+0x6f8] ;  /* 0x0006f80001067983 */ /* 0x000ee80000300800 */
[----:B------:R-:W3:Y:S04]  /*522a0*/  LDL.LU R7, [R1+0x6fc] ;  /* 0x0006fc0001077983 */ /* 0x000ee80000300800 */
[----:B---3--:R1:W-:Y:S04]  /*522b0*/  STL.64 [R1+0x5608], R6 ;  /* 0x0056080601007387 */ /* 0x0083e80000100a00 */
[----:B--2---:R-:W-:Y:S04]  /*522c0*/  STL.64 [R1+0x5600], R4 ;  /* 0x0056000401007387 */ /* 0x004fe80000100a00 */
[----:B-1----:R-:W2:Y:S04]  /*522d0*/  LDL.64 R6, [R1+0xe8] ;  /* 0x0000e80001067983 */ /* 0x002ea80000100a00 */
[----:B--2---:R1:W-:Y:S02]  /*522e0*/  STL.64 [R1+0x5620], R6 ;  /* 0x0056200601007387 */ /* 0x0043e40000100a00 */
[----:B-1----:R-:W-:-:S02]  /*522f0*/  IMAD.MOV.U32 R6, RZ, RZ, R9 ;  /* 0x000000ffff067224 */ /* 0x002fc400078e0009 */
[----:B------:R-:W-:-:S05]  /*52300*/  IMAD.MOV.U32 R7, RZ, RZ, R2 ;  /* 0x000000ffff077224 */ /* 0x000fca00078e0002 */
[----:B------:R-:W-:Y:S04]  /*52310*/  STL.64 [R1+0x5638], R6 ;  /* 0x0056380601007387 */ /* 0x000fe80000100a00 */
[----:B------:R-:W2:Y:S04]  /*52320*/  LDL.LU R24, [R1+0xe70] ;  /* 0x000e700001187983 */ /* 0x000ea80000300800 */
[----:B------:R-:W2:Y:S04]  /*52330*/  LDL.LU R25, [R1+0xe74] ;  /* 0x000e740001197983 */ /* 0x000ea80000300800 */
[----:B------:R-:W3:Y:S04]  /*52340*/  LDL.LU R26, [R1+0xe78] ;  /* 0x000e7800011a7983 */ /* 0x000ee80000300800 */
[----:B------:R-:W3:Y:S04]  /*52350*/  LDL.LU R27, [R1+0xe7c] ;  /* 0x000e7c00011b7983 */ /* 0x000ee80000300800 */
[----:B------:R-:W4:Y:S04]  /*52360*/  LDL.LU R8, [R1+0xeb0] ;  /* 0x000eb00001087983 */ /* 0x000f280000300800 */
[----:B------:R-:W4:Y:S04]  /*52370*/  LDL.LU R9, [R1+0xeb4] ;  /* 0x000eb40001097983 */ /* 0x000f280000300800 */
[----:B------:R-:W4:Y:S04]  /*52380*/  LDL.LU R10, [R1+0xeb8] ;  /* 0x000eb800010a7983 */ /* 0x000f280000300800 */
[----:B------:R-:W4:Y:S04]  /*52390*/  LDL.LU R11, [R1+0xebc] ;  /* 0x000ebc00010b7983 */ /* 0x000f280000300800 */
[----:B------:R-:W2:Y:S04]  /*523a0*/  LDL.LU R12, [R1+0xe90] ;  /* 0x000e9000010c7983 */ /* 0x000ea80000300800 */
[----:B------:R-:W2:Y:S04]  /*523b0*/  LDL.LU R13, [R1+0xe94] ;  /* 0x000e9400010d7983 */ /* 0x000ea80000300800 */
[----:B------:R-:W2:Y:S04]  /*523c0*/  LDL.LU R14, [R1+0xe98] ;  /* 0x000e9800010e7983 */ /* 0x000ea80000300800 */
[----:B------:R-:W2:Y:S04]  /*523d0*/  LDL.LU R15, [R1+0xe9c] ;  /* 0x000e9c00010f7983 */ /* 0x000ea80000300800 */
[----:B--2---:R1:W-:Y:S04]  /*523e0*/  STL.64 [R1+0x5690], R14 ;  /* 0x0056900e01007387 */ /* 0x0043e80000100a00 */
[----:B------:R-:W-:Y:S04]  /*523f0*/  STL.64 [R1+0x5688], R12 ;  /* 0x0056880c01007387 */ /* 0x000fe80000100a00 */
[----:B-1----:R-:W2:Y:S04]  /*52400*/  LDL.64 R14, [R1+0x148] ;  /* 0x00014800010e7983 */ /* 0x002ea80000100a00 */
[----:B--2---:R1:W-:Y:S04]  /*52410*/  STL.64 [R1+0x56a0], R14 ;  /* 0x0056a00e01007387 */ /* 0x0043e80000100a00 */
[----:B-1----:R-:W4:Y:S04]  /*52420*/  LDL.64 R14, [R1+0x158] ;  /* 0x00015800010e7983 */ /* 0x002f280000100a00 */
[----:B---3--:R1:W-:Y:S04]  /*52430*/  STL.64 [R1+0x5668], R26 ;  /* 0x0056681a01007387 */ /* 0x0083e80000100a00 */
[----:B------:R-:W-:Y:S04]  /*52440*/  STL.64 [R1+0x5660], R24 ;  /* 0x0056601801007387 */ /* 0x000fe80000100a00 */
[----:B-1----:R-:W2:Y:S04]  /*52450*/  LDL.64 R26, [R1+0x128] ;  /* 0x00012800011a7983 */ /* 0x002ea80000100a00 */
[----:B--2---:R1:W-:Y:S04]  /*52460*/  STL.64 [R1+0x5678], R26 ;  /* 0x0056781a01007387 */ /* 0x0043e80000100a00 */
[----:B-1----:R-:W2:Y:S04]  /*52470*/  LDL.64 R26, [R1+0x138] ;  /* 0x00013800011a7983 */ /* 0x002ea80000100a00 */
[----:B--2---:R1:W-:Y:S04]  /*52480*/  STL.64 [R1+0x5698], R26 ;  /* 0x0056981a01007387 */ /* 0x0043e80000100a00 */
[----:B------:R-:W2:Y:S04]  /*52490*/  LDL.LU R24, [R1+0xea0] ;  /* 0x000ea00001187983 */ /* 0x000ea80000300800 */
[----:B------:R-:W2:Y:S04]  /*524a0*/  LDL.LU R25, [R1+0xea4] ;  /* 0x000ea40001197983 */ /* 0x000ea80000300800 */
[----:B-1----:R-:W2:Y:S04]  /*524b0*/  LDL.LU R26, [R1+0xea8] ;  /* 0x000ea800011a7983 */ /* 0x002ea80000300800 */
[----:B------:R-:W2:Y:S04]  /*524c0*/  LDL.LU R27, [R1+0xeac] ;  /* 0x000eac00011b7983 */ /* 0x000ea80000300800 */
[----:B------:R-:W3:Y:S01]  /*524d0*/  LDL.64 R6, [R1+0x108] ;  /* 0x0001080001067983 */ /* 0x000ee20000100a00 */
[----:B----4-:R-:W-:Y:S03]  /*524e0*/  HMMA.16816.F32 R8, R20, R14, R8 ;  /* 0x0000000e1408723c */ /* 0x010fe60000001808 */
[----:B---3--:R1:W-:Y:S04]  /*524f0*/  STL.64 [R1+0x5650], R6 ;  /* 0x0056500601007387 */ /* 0x0083e80000100a00 */
[----:B-1----:R-:W3:Y:S04]  /*52500*/  LDL.64 R6, [R1+0x118] ;  /* 0x0001180001067983 */ /* 0x002ee80000100a00 */
[----:B---3--:R1:W-:Y:S04]  /*52510*/  STL.64 [R1+0x5670], R6 ;  /* 0x0056700601007387 */ /* 0x0083e80000100a00 */
[----:B------:R-:W3:Y:S04]  /*52520*/  LDL.LU R4, [R1+0xe80] ;  /* 0x000e800001047983 */ /* 0x000ee80000300800 */
[----:B------:R-:W3:Y:S04]  /*52530*/  LDL.LU R5, [R1+0xe84] ;  /* 0x000e840001057983 */ /* 0x000ee80000300800 */
[----:B-1----:R-:W3:Y:S04]  /*52540*/  LDL.LU R6, [R1+0xe88] ;  /* 0x000e880001067983 */ /* 0x002ee80000300800 */
[----:B------:R-:W3:Y:S04]  /*52550*/  LDL.LU R7, [R1+0xe8c] ;  /* 0x000e8c0001077983 */ /* 0x000ee80000300800 */
[----:B0-----:R0:W-:Y:S04]  /*52560*/  STL.64 [R1+0x54b0], R18 ;  /* 0x0054b01201007387 */ /* 0x0011e80000100a00 */
[----:B------:R-:W-:Y:S04]  /*52570*/  STL.64 [R1+0x54a8], R16 ;  /* 0x0054a81001007387 */ /* 0x000fe80000100a00 */
[----:B0-----:R-:W4:Y:S04]  /*52580*/  LDL.64 R18, [R1+0xd8] ;  /* 0x0000d80001127983 */ /* 0x001f280000100a00 */
[----:B------:R0:W-:Y:S04]  /*52590*/  STL.64 [R1+0x12c0], R8 ;  /* 0x0012c00801007387 */ /* 0x0001e80000100a00 */
[----:B------:R1:W-:Y:S01]  /*525a0*/  STL.64 [R1+0x12c8], R10 ;  /* 0x0012c80a01007387 */ /* 0x0003e20000100a00 */
[----:B0-----:R-:W-:-:S02]  /*525b0*/  IMAD.MOV.U32 R9, RZ, RZ, R14 ;  /* 0x000000ffff097224 */ /* 0x001fc400078e000e */
[----:B------:R-:W-:Y:S02]  /*525c0*/  IMAD.MOV.U32 R8, RZ, RZ, R15 ;  /* 0x000000ffff087224 */ /* 0x000fe400078e000f */
[----:B------:R-:W2:Y:S02]  /*525d0*/  LDL.LU.64 R14, [R1+0x56a0] ;  /* 0x0056a000010e7983 */ /* 0x000ea40000300a00 */
[----:B--2---:R-:W-:Y:S01]  /*525e0*/  HMMA.16816.F32 R24, R20, R14, R24 ;  /* 0x0000000e1418723c */ /* 0x004fe20000001818 */
[----:B-1----:R-:W-:Y:S02]  /*525f0*/  IMAD.MOV.U32 R11, RZ, RZ, R14 ;  /* 0x000000ffff0b7224 */ /* 0x002fe400078e000e */
        /* <DEDUP_REMOVED lines=26> */
[----:B------:R0:W-:Y:S04]  /*527a0*/  STL.64 [R1+0x12a0], R12 ;  /* 0x0012a00c01007387 */ /* 0x0001e80000100a00 */
[----:B------:R1:W-:Y:S04]  /*527b0*/  STL.64 [R1+0x12a8], R14 ;  /* 0x0012a80e01007387 */ /* 0x0003e80000100a00 */
[----:B0-----:R-:W2:Y:S01]  /*527c0*/  LDL.LU.64 R12, [R1+0x5680] ;  /* 0x00568000010c7983 */ /* 0x001ea20000300a00 */
[----:B-1----:R-:W-:-:S02]  /*527d0*/  IMAD.MOV.U32 R15, RZ, RZ, R26 ;  /* 0x000000ffff0f7224 */ /* 0x002fc400078e001a */
[----:B------:R-:W-:Y:S02]  /*527e0*/  IMAD.MOV.U32 R14, RZ, RZ, R27 ;  /* 0x000000ffff0e7224 */ /* 0x000fe400078e001b */
        /* <DEDUP_REMOVED lines=9> */
[----:B------:R-:W3:Y:S02]  /*52880*/  LDL.LU.64 R24, [R1+0x5660] ;  /* 0x0056600001187983 */ /* 0x000ee40000300a00 */
[----:B---3--:R-:W-:Y:S01]  /*52890*/  HMMA.16816.F32 R24, R20, R6, R24 ;  /* 0x000000061418723c */ /* 0x008fe20000001818 */
[----:B------:R-:W-:-:S15]  /*528a0*/  IMAD.MOV.U32 R29, RZ, RZ, R7 ;  /* 0x000000ffff1d7224 */ /* 0x000fde00078e0007 */
[----:B------:R-:W-:-:S03]  /*528b0*/  NOP ;  /* 0x0000000000007918 */ /* 0x000fc60000000000 */
[----:B------:R0:W-:Y:S04]  /*528c0*/  STL.64 [R1+0x1280], R24 ;  /* 0x0012801801007387 */ /* 0x0001e80000100a00 */
[----:B------:R1:W-:Y:S04]  /*528d0*/  STL.64 [R1+0x1288], R26 ;  /* 0x0012881a01007387 */ /* 0x0003e80000100a00 */
[----:B0-----:R-:W3:Y:S01]  /*528e0*/  LDL.LU R24, [R1+0x5658] ;  /* 0x0056580001187983 */ /* 0x001ee20000300800 */
[----:B-1----:R-:W-:-:S03]  /*528f0*/  IMAD.MOV.U32 R27, RZ, RZ, R6 ;  /* 0x000000ffff1b7224 */ /* 0x002fc600078e0006 */
        /* <DEDUP_REMOVED lines=30> */
[----:B------:R-:W-:Y:S04]  /*52ae0*/  STL.64 [R1+0x758], R22 ;  /* 0x0007581601007387 */ /* 0x000fe80000100a00 */
[----:B------:R0:W-:Y:S04]  /*52af0*/  STL.64 [R1+0x54b8], R18 ;  /* 0x0054b81201007387 */ /* 0x0001e80000100a00 */
[----:B0-----:R-:W2:Y:S01]  /*52b00*/  LDL.64 R18, [R1+0xf8] ;  /* 0x0000f80001127983 */ /* 0x001ea20000100a00 */
[----:B------:R-:W0:Y:S02]  /*52b10*/  S2R R22, SR_TID.X ;  /* 0x0000000000167919 */ /* 0x000e240000002100 */
[C---:B0-----:R-:W-:Y:S01]  /*52b20*/  LOP3.LUT R23, R22.reuse, 0x7, RZ, 0xc0, !PT ;  /* 0x0000000716177812 */ /* 0x041fe200078ec0ff */
[----:B------:R-:W-:-:S04]  /*52b30*/  IMAD.SHL.U32 R21, R22, 0x2, RZ ;  /* 0x0000000216157824 */ /* 0x000fc800078e00ff */
[----:B------:R-:W-:Y:S02]  /*52b40*/  IMAD R23, R23, 0x210, RZ ;  /* 0x0000021017177824 */ /* 0x000fe400078e02ff */
[----:B------:R-:W-:-:S03]  /*52b50*/  IMAD.SHL.U32 R22, R22, 0x100, RZ ;  /* 0x0000010016167824 */ /* 0x000fc600078e00ff */
[----:B------:R-:W-:-:S04]  /*52b60*/  LOP3.LUT R23, R23, 0x10, R21, 0x78, !PT ;  /* 0x0000001017177812 */ /* 0x000fc800078e7815 */
[----:B------:R-:W-:-:S04]  /*52b70*/  LOP3.LUT R23, R23, 0x1000, R22, 0xf8, !PT ;  /* 0x0000100017177812 */ /* 0x000fc800078ef816 */
[----:B------:R-:W-:-:S06]  /*52b80*/  LOP3.LUT R23, R23, 0x60, RZ, 0x3c, !PT ;  /* 0x0000006017177812 */ /* 0x000fcc00078e3cff */
[----:B------:R-:W0:Y:S04]  /*52b90*/  LDSM.16.MT88.4 R20, [R23+UR5+0x2180] ;  /* 0x002180051714783b */ /* 0x000e280008004200 */
[----:B--2---:R1:W-:Y:S02]  /*52ba0*/  STL.64 [R1+0x54d0], R18 ;  /* 0x0054d01201007387 */ /* 0x0043e40000100a00 */
[----:B-1----:R-:W-:Y:S02]  /*52bb0*/  IMAD.MOV.U32 R18, RZ, RZ, R25 ;  /* 0x000000ffff127224 */ /* 0x002fe400078e0019 */
[----:B------:R-:W-:Y:S01]  /*52bc0*/  IMAD.MOV.U32 R19, RZ, RZ, R26 ;  /* 0x000000ffff137224 */ /* 0x000fe200078e001a */
[----:B------:R-:W3:Y:S04]  /*52bd0*/  LDL.LU R25, [R1+0x55e8] ;  /* 0x0055e80001197983 */ /* 0x000ee80000300800 */
[----:B------:R-:W3:Y:S04]  /*52be0*/  LDL.LU R26, [R1+0x55e4] ;  /* 0x0055e400011a7983 */ /* 0x000ee80000300800 */
[----:B------:R-:W-:Y:S04]  /*52bf0*/  STL.64 [R1+0x54e8], R18 ;  /* 0x0054e81201007387 */ /* 0x000fe80000100a00 */
[----:B0-----:R-:W-:Y:S04]  /*52c00*/  STL [R1+0x534c], R23 ;  /* 0x00534c1701007387 */ /* 0x001fe80000100800 */
[----:B------:R-:W-:Y:S04]  /*52c10*/  STL [R1+0x5430], R22 ;  /* 0x0054301601007387 */ /* 0x000fe80000100800 */
[----:B------:R0:W-:Y:S04]  /*52c20*/  STL.64 [R1+0x5428], R20 ;  /* 0x0054281401007387 */ /* 0x0001e80000100a00 */
[----:B0-----:R-:W2:Y:S04]  /*52c30*/  LDL.LU R20, [R1+0x580] ;  /* 0x0005800001147983 */ /* 0x001ea80000300800 */
[----:B------:R-:W2:Y:S04]  /*52c40*/  LDL.LU R21, [R1+0x584] ;  /* 0x0005840001157983 */ /* 0x000ea80000300800 */
[----:B------:R-:W2:Y:S04]  /*52c50*/  LDL.LU R22, [R1+0x588] ;  /* 0x0005880001167983 */ /* 0x000ea80000300800 */
[----:B------:R-:W2:Y:S01]  /*52c60*/  LDL.LU R23, [R1+0x58c] ;  /* 0x00058c0001177983 */ /* 0x000ea20000300800 */
[----:B------:R-:W-:-:S02]  /*52c70*/  IMAD.MOV.U32 R18, RZ, RZ, R27 ;  /* 0x000000ffff127224 */ /* 0x000fc400078e001b */
[----:B------:R-:W-:Y:S01]  /*52c80*/  IMAD.MOV.U32 R19, RZ, RZ, R29 ;  /* 0x000000ffff137224 */ /* 0x000fe200078e001d */
        /* <DEDUP_REMOVED lines=9> */
[----:B------:R-:W-:-:S05]  /*52d20*/  IMAD.MOV.U32 R19, RZ, RZ, R16 ;  /* 0x000000ffff137224 */ /* 0x000fca00078e0010 */
[----:B------:R0:W-:Y:S02]  /*52d30*/  STL.64 [R1+0x5518], R18 ;  /* 0x0055181201007387 */ /* 0x0001e40000100a00 */
[----:B0-----:R-:W-:Y:S02]  /*52d40*/  IMAD.MOV.U32 R18, RZ, RZ, R15 ;  /* 0x000000ffff127224 */ /* 0x001fe400078e000f */
[----:B------:R-:W-:-:S05]  /*52d50*/  IMAD.MOV.U32 R19, RZ, RZ, R14 ;  /* 0x000000ffff137224 */ /* 0x000fca00078e000e */
        /* <DEDUP_REMOVED lines=19> */
[----:B----4-:R-:W-:Y:S02]  /*52e90*/  IMAD.MOV.U32 R18, RZ, RZ, R7 ;  /* 0x000000ffff127224 */ /* 0x010fe400078e0007 */
        /* <DEDUP_REMOVED lines=18> */
[----:B------:R-:W-:-:S02]  /*52fc0*/  IMAD.MOV.U32 R14, RZ, RZ, R28 ;  /* 0x000000ffff0e7224 */ /* 0x000fc400078e001c */
[----:B------:R-:W-:Y:S01]  /*52fd0*/  IMAD.MOV.U32 R15, RZ, RZ, R13 ;  /* 0x000000ffff0f7224 */ /* 0x000fe200078e000d */
[----:B--2---:R0:W-:Y:S04]  /*52fe0*/  STL.64 [R1+0x55b8], R10 ;  /* 0x0055b80a01007387 */ /* 0x0041e80000100a00 */
[----:B------:R-:W-:Y:S04]  /*52ff0*/  STL.64 [R1+0x55b0], R8 ;  /* 0x0055b00801007387 */ /* 0x000fe80000100a00 */
[----:B------:R1:W-:Y:S01]  /*53000*/  STL.64 [R1+0x55c0], R14 ;  /* 0x0055c00e01007387 */ /* 0x0003e20000100a00 */
[----:B0-----:R-:W-:-:S02]  /*53010*/  IMAD.MOV.U32 R10, RZ, RZ, R12 ;  /* 0x000000ffff0a7224 */ /* 0x001fc400078e000c */
[----:B------:R-:W-:-:S05]  /*53020*/  IMAD.MOV.U32 R11, RZ, RZ, R5 ;  /* 0x000000ffff0b7224 */ /* 0x000fca00078e0005 */
[----:B------:R0:W-:Y:S04]  /*53030*/  STL.64 [R1+0x55c8], R10 ;  /* 0x0055c80a01007387 */ /* 0x0001e80000100a00 */
[----:B------:R-:W2:Y:S04]  /*53040*/  LDL.LU R12, [R1+0xc70] ;  /* 0x000c7000010c7983 */ /* 0x000ea80000300800 */
[----:B------:R-:W2:Y:S04]  /*53050*/  LDL.LU R13, [R1+0xc74] ;  /* 0x000c7400010d7983 */ /* 0x000ea80000300800 */
[----:B-1----:R-:W2:Y:S04]  /*53060*/  LDL.LU R14, [R1+0xc78] ;  /* 0x000c7800010e7983 */ /* 0x002ea80000300800 */
[----:B------:R-:W2:Y:S01]  /*53070*/  LDL.LU R15, [R1+0xc7c] ;  /* 0x000c7c00010f7983 */ /* 0x000ea20000300800 */
[----:B0-----:R-:W-:-:S03]  /*53080*/  IMAD.MOV.U32 R10, RZ, RZ, R4 ;  /* 0x000000ffff0a7224 */ /* 0x001fc600078e0004 */
[----:B--2---:R-:W-:Y:S04]  /*53090*/  STL.64 [R1+0x55d8], R14 ;  /* 0x0055d80e01007387 */ /* 0x004fe80000100a00 */
[----:B------:R0:W-:Y:S04]  /*530a0*/  STL.64 [R1+0x55d0], R12 ;  /* 0x0055d00c01007387 */ /* 0x0001e80000100a00 */
[----:B0-----:R-:W3:Y:S04]  /*530b0*/  LDL.LU R12, [R1+0xc80] ;  /* 0x000c8000010c7983 */ /* 0x001ee80000300800 */
[----:B------:R-:W3:Y:S04]  /*530c0*/  LDL.LU R13, [R1+0xc84] ;  /* 0x000c8400010d7983 */ /* 0x000ee80000300800 */
[----:B------:R-:W3:Y:S04]  /*530d0*/  LDL.LU R14, [R1+0xc88] ;  /* 0x000c8800010e7983 */ /* 0x000ee80000300800 */
[----:B------:R-:W3:Y:S04]  /*530e0*/  LDL.LU R15, [R1+0xc8c] ;  /* 0x000c8c00010f7983 */ /* 0x000ee80000300800 */
        /* <DEDUP_REMOVED lines=27> */
[C---:B---3--:R-:W-:Y:S03]  /*532a0*/  HMMA.16816.F32 R8, R24.reuse, R10, R12 ;  /* 0x0000000a1808723c */ /* 0x048fe6000000180c */
[----:B----4-:R-:W-:Y:S04]  /*532b0*/  STL.64 [R1+0x5570], R22 ;  /* 0x0055701601007387 */ /* 0x010fe80000100a00 */
[----:B--2---:R0:W-:Y:S04]  /*532c0*/  STL.64 [R1+0x5568], R20 ;  /* 0x0055681401007387 */ /* 0x0041e80000100a00 */
        /* <DEDUP_REMOVED lines=28> */
[----:B------:R-:W-:Y:S01]  /*53490*/  STL.64 [R1+0x5460], R14 ;  /* 0x0054600e01007387 */ /* 0x000fe20000100a00 */
[----:B----4-:R-:W-:-:S15]  /*534a0*/  HMMA.16816.F32 R4, R24, R10, R4 ;  /* 0x0000000a1804723c */ /* 0x010fde0000001804 */
[----:B------:R-:W-:-:S04]  /*534b0*/  NOP ;  /* 0x0000000000007918 */ /* 0x000fc80000000000 */
[----:B------:R-:W-:Y:S04]  /*534c0*/  STL.64 [R1+0xc40], R4 ;  /* 0x000c400401007387 */ /* 0x000fe80000100a00 */
[----:B------:R0:W-:Y:S04]  /*534d0*/  STL.64 [R1+0xc48], R6 ;  /* 0x000c480601007387 */ /* 0x0001e80000100a00 */
[----:B0-----:R-:W3:Y:S02]  /*534e0*/  LDL.LU.64 R6, [R1+0x5580] ;  /* 0x0055800001067983 */ /* 0x001ee40000300a00 */
[----:B---3--:R-:W-:-:S15]  /*534f0*/  HMMA.16816.F32 R16, R24, R6, R16 ;  /* 0x000000061810723c */ /* 0x008fde0000001810 */
[----:B------:R-:W-:-:S04]  /*53500*/  NOP ;  /* 0x0000000000007918 */ /* 0x000fc80000000000 */
[----:B------:R-:W-:Y:S04]  /*53510*/  STL.64 [R1+0x5f0], R16 ;  /* 0x0005f01001007387 */ /* 0x000fe80000100a00 */
[----:B------:R0:W-:Y:S04]  /*53520*/  STL.64 [R1+0x5f8], R18 ;  /* 0x0005f81201007387 */ /* 0x0001e80000100a00 */
[----:B0-----:R-:W2:Y:S04]  /*53530*/  LDL.LU.64 R18, [R1+0x5578] ;  /* 0x0055780001127983 */ /* 0x001ea80000300a00 */
[----:B------:R0:W-:Y:S04]  /*53540*/  STL.64 [R1+0x5448], R6 ;  /* 0x0054480601007387 */ /* 0x0001e80000100a00 */
[----:B------:R-:W3:Y:S04]  /*53550*/  LDL.LU R4, [R1+0xba0] ;  /* 0x000ba00001047983 */ /* 0x000ee80000300800 */
[----:B------:R-:W3:Y:S04]  /*53560*/  LDL.LU R5, [R1+0xba4] ;  /* 0x000ba40001057983 */ /* 0x000ee80000300800 */
[----:B0-----:R-:W3:Y:S04]  /*53570*/  LDL.LU R6, [R1+0xba8] ;  /* 0x000ba80001067983 */ /* 0x001ee80000300800 */
        /* <DEDUP_REMOVED lines=42> */
[----:B0-----:R-:W2:Y:S01]  /*53820*/  LDL.LU.64 R18, [R1+0x54d0] ;  /* 0x0054d00001127983 */ /* 0x001ea20000300a00 */
[----:B------:R-:W-:Y:S01]  /*53830*/  IMAD.MOV.U32 R14, RZ, RZ, R2 ;  /* 0x000000ffff0e7224 */ /* 0x000fe200078e0002 */
        /* <DEDUP_REMOVED lines=8> */
[----:B------:R-:W2:Y:S01]  /*538c0*/  LDL.LU.64 R18, [R1+0x54b8] ;  /* 0x0054b80001127983 */ /* 0x000ea20000300a00 */
[----:B------:R-:W-:-:S03]  /*538d0*/  IMAD.MOV.U32 R15, RZ, RZ, R0 ;  /* 0x000000ffff0f7224 */ /* 0x000fc600078e0000 */
[----:B------:R-:W-:Y:S04]  /*538e0*/  STL.64 [R1+0x5458], R10 ;  /* 0x0054580a01007387 */ /* 0x000fe80000100a00 */
[----:B------:R3:W-:Y:S02]  /*538f0*/  STL.64 [R1+0x5450], R8 ;  /* 0x0054500801007387 */ /* 0x0007e40000100a00 */
[----:B---3--:R-:W-:Y:S02]  /*53900*/  HMMA.16816.F32 R8, R24, R14, R4 ;  /* 0x0000000e1808723c */ /* 0x008fe40000001804 */
[----:B------:R0:W-:-:S15]  /*53910*/  STL [R1+0x53e0], R2 ;  /* 0x0053e00201007387 */ /* 0x0001de0000100800 */
[----:B------:R-:W-:Y:S02]  /*53920*/  NOP ;  /* 0x0000000000007918 */ /* 0x000fe40000000000 */
[----:B------:R1:W-:Y:S04]  /*53930*/  STL.64 [R1+0xc00], R8 ;  /* 0x000c000801007387 */ /* 0x0003e80000100a00 */
[----:B------:R3:W-:Y:S01]  /*53940*/  STL.64 [R1+0xc08], R10 ;  /* 0x000c080a01007387 */ /* 0x0007e20000100a00 */
[----:B--2---:R-:W-:Y:S01]  /*53950*/  HMMA.16816.F32 R4, R24, R18, R20 ;  /* 0x000000121804723c */ /* 0x004fe20000001814 */
[----:B0-----:R-:W-:Y:S02]  /*53960*/  IMAD.MOV.U32 R2, RZ, RZ, R19 ;  /* 0x000000ffff027224 */ /* 0x001fe400078e0013 */
[----:B------:R-:W2:-:S15]  /*53970*/  LDL.LU.64 R18, [R1+0x54b0] ;  /* 0x0054b00001127983 */ /* 0x000e9e0000300a00 */
[----:B------:R-:W-:Y:S01]  /*53980*/  NOP ;  /* 0x0000000000007918 */ /* 0x000fe20000000000 */
[----:B------:R-:W-:Y:S04]  /*53990*/  STL.64 [R1+0x440], R4 ;  /* 0x0004400401007387 */ /* 0x000fe80000100a00 */
[----:B------:R-:W-:Y:S04]  /*539a0*/  STL.64 [R1+0x448], R6 ;  /* 0x0004480601007387 */ /* 0x000fe80000100a00 */
[----:B------:R-:W2:Y:S04]  /*539b0*/  LDL.LU.64 R16, [R1+0x54a8] ;  /* 0x0054a80001107983 */ /* 0x000ea80000300a00 */
[----:B-1----:R-:W4:Y:S04]  /*539c0*/  LDL.LU R8, [R1+0x3e0] ;  /* 0x0003e00001087983 */ /* 0x002f280000300800 */
[----:B------:R-:W4:Y:S04]  /*539d0*/  LDL.LU R9, [R1+0x3e4] ;  /* 0x0003e40001097983 */ /* 0x000f280000300800 */
[----:B---3--:R-:W3:Y:S04]  /*539e0*/  LDL.LU R10, [R1+0x3e8] ;  /* 0x0003e800010a7983 */ /* 0x008ee80000300800 */
[----:B------:R-:W3:Y:S04]  /*539f0*/  LDL.LU R11, [R1+0x3ec] ;  /* 0x0003ec00010b7983 */ /* 0x000ee80000300800 */
[----:B---3--:R-:W-:Y:S04]  /*53a00*/  STL.64 [R1+0x5470], R10 ;  /* 0x0054700a01007387 */ /* 0x008fe80000100a00 */
[----:B----4-:R0:W-:Y:S04]  /*53a10*/  STL.64 [R1+0x5468], R8 ;  /* 0x0054680801007387 */ /* 0x0101e80000100a00 */
[----:B0-----:R-:W3:Y:S04]  /*53a20*/  LDL.LU R8, [R1+0x3f0] ;  /* 0x0003f00001087983 */ /* 0x001ee80000300800 */
[----:B------:R-:W3:Y:S04]  /*53a30*/  LDL.LU R9, [R1+0x3f4] ;  /* 0x0003f40001097983 */ /* 0x000ee80000300800 */
[----:B------:R-:W4:Y:S04]  /*53a40*/  LDL.LU R10, [R1+0x3f8] ;  /* 0x0003f800010a7983 */ /* 0x000f280000300800 */
[----:B------:R-:W4:Y:S04]  /*53a50*/  LDL.LU R11, [R1+0x3fc] ;  /* 0x0003fc00010b7983 */ /* 0x000f280000300800 */
[----:B----4-:R0:W-:Y:S04]  /*53a60*/  STL.64 [R1+0x5480], R10 ;  /* 0x0054800a01007387 */ /* 0x0101e80000100a00 */
[----:B---3--:R-:W-:Y:S04]  /*53a70*/  STL.64 [R1+0x5478], R8 ;  /* 0x0054780801007387 */ /* 0x008fe80000100a00 */
[----:B0-----:R-:W3:Y:S04]  /*53a80*/  LDL.64 R10, [R1+0x18] ;  /* 0x00001800010a7983 */ /* 0x001ee80000100a00 */
[----:B---3--:R0:W-:Y:S04]  /*53a90*/  STL.64 [R1+0x5490], R10 ;  /* 0x0054900a01007387 */ /* 0x0081e80000100a00 */
[----:B0-----:R-:W2:Y:S04]  /*53aa0*/  LDL.LU.64 R10, [R1+0x28] ;  /* 0x00002800010a7983 */ /* 0x001ea80000300a00 */
[----:B------:R-:W3:Y:S04]  /*53ab0*/  LDL.LU.64 R14, [R1+0x8] ;  /* 0x00000800010e7983 */ /* 0x000ee80000300a00 */
[----:B---3--:R0:W-:Y:S04]  /*53ac0*/  STL.64 [R1+0x5488], R14 ;  /* 0x0054880e01007387 */ /* 0x0081e80000100a00 */
[----:B------:R-:W3:Y:S04]  /*53ad0*/  LDL.LU R12, [R1+0x400] ;  /* 0x00040000010c7983 */ /* 0x000ee80000300800 */
[----:B------:R-:W3:Y:S04]  /*53ae0*/  LDL.LU R13, [R1+0x404] ;  /* 0x00040400010d7983 */ /* 0x000ee80000300800 */
[----:B0-----:R-:W4:Y:S04]  /*53af0*/  LDL.LU R14, [R1+0x408] ;  /* 0x00040800010e7983 */ /* 0x001f280000300800 */
[----:B------:R-:W4:Y:S04]  /*53b00*/  LDL.LU R15, [R1+0x40c] ;  /* 0x00040c00010f7983 */ /* 0x000f280000300800 */
[----:B----4-:R-:W-:Y:S04]  /*53b10*/  STL.64 [R1+0x54a0], R14 ;  /* 0x0054a00e01007387 */ /* 0x010fe80000100a00 */
        /* <DEDUP_REMOVED lines=9> */
[----:B------:R-:W4:Y:S04]  /*53bb0*/  LDL.LU R20, [R1+0x3b0] ;  /* 0x0003b00001147983 */ /* 0x000f280000300800 */
[----:B------:R-:W4:Y:S04]  /*53bc0*/  LDL.LU R21, [R1+0x3b4] ;  /* 0x0003b40001157983 */ /* 0x000f280000300800 */
[----:B------:R-:W2:Y:S04]  /*53bd0*/  LDL.LU R22, [R1+0x3b8] ;  /* 0x0003b80001167983 */ /* 0x000ea80000300800 */
[----:B------:R-:W2:Y:S04]  /*53be0*/  LDL.LU R23, [R1+0x3bc] ;  /* 0x0003bc0001177983 */ /* 0x000ea80000300800 */
[----:B--2---:R-:W-:Y:S04]  /*53bf0*/  STL.64 [R1+0x5440], R22 ;  /* 0x0054401601007387 */ /* 0x004fe80000100a00 */
[----:B----4-:R0:W-:Y:S04]  /*53c00*/  STL.64 [R1+0x5438], R20 ;  /* 0x0054381401007387 */ /* 0x0101e80000100a00 */
[----:B0-----:R-:W2:Y:S04]  /*53c10*/  LDL.LU R20, [R1+0x3c0] ;  /* 0x0003c00001147983 */ /* 0x001ea80000300800 */
[----:B------:R-:W2:Y:S04]  /*53c20*/  LDL.LU R21, [R1+0x3c4] ;  /* 0x0003c40001157983 */ /* 0x000ea80000300800 */
[----:B------:R-:W2:Y:S04]  /*53c30*/  LDL.LU R22, [R1+0x3c8] ;  /* 0x0003c80001167983 */ /* 0x000ea80000300800 */
[----:B------:R-:W2:Y:S04]  /*53c40*/  LDL.LU R23, [R1+0x3cc] ;  /* 0x0003cc0001177983 */ /* 0x000ea80000300800 */
[----:B------:R-:W4:Y:S01]  /*53c50*/  LDL.LU.64 R26, [R1+0x148] ;  /* 0x00014800011a7983 */ /* 0x000f220000300a00 */
[----:B------:R-:W-:Y:S03]  /*53c60*/  HMMA.16816.F32 R12, R16, R10, R12 ;  /* 0x0000000a100c723c */ /* 0x000fe6000000180c */
[----:B----4-:R0:W-:Y:S04]  /*53c70*/  STL.64 [R1+0x5410], R26 ;  /* 0x0054101a01007387 */ /* 0x0101e80000100a00 */
[----:B------:R-:W4:Y:S04]  /*53c80*/  LDL.LU R24, [R1+0x3a0] ;  /* 0x0003a00001187983 */ /* 0x000f280000300800 */
[----:B------:R-:W4:Y:S04]  /*53c90*/  LDL.LU R25, [R1+0x3a4] ;  /* 0x0003a40001197983 */ /* 0x000f280000300800 */
[----:B0-----:R-:W2:Y:S04]  /*53ca0*/  LDL.LU R26, [R1+0x3a8] ;  /* 0x0003a800011a7983 */ /* 0x001ea80000300800 */
[----:B------:R-:W2:Y:S01]  /*53cb0*/  LDL.LU R27, [R1+0x3ac] ;  /* 0x0003ac00011b7983 */ /* 0x000ea20000300800 */
[----:B------:R-:W-:-:S02]  /*53cc0*/  IMAD.MOV.U32 R28, RZ, RZ, R10 ;  /* 0x000000ffff1c7224 */ /* 0x000fc400078e000a */
[----:B------:R-:W-:Y:S01]  /*53cd0*/  IMAD.MOV.U32 R29, RZ, RZ, R11 ;  /* 0x000000ffff1d7224 */ /* 0x000fe200078e000b */
[----:B--2---:R0:W-:Y:S04]  /*53ce0*/  STL.64 [R1+0x5420], R26 ;  /* 0x0054201a01007387 */ /* 0x0041e80000100a00 */
[----:B----4-:R-:W-:Y:S04]  /*53cf0*/  STL.64 [R1+0x5418], R24 ;  /* 0x0054181801007387 */ /* 0x010fe80000100a00 */
[----:B0-----:R-:W2:Y:S04]  /*53d00*/  LDL.LU.64 R26, [R1+0x38] ;  /* 0x00003800011a7983 */ /* 0x001ea80000300a00 */
[----:B------:R-:W-:Y:S04]  /*53d10*/  STL [R1+0x53f0], R2 ;  /* 0x0053f00201007387 */ /* 0x000fe80000100800 */
[----:B------:R-:W-:Y:S04]  /*53d20*/  STL.64 [R1+0x410], R12 ;  /* 0x0004100c01007387 */ /* 0x000fe80000100a00 */
[----:B------:R0:W-:Y:S04]  /*53d30*/  STL.64 [R1+0x418], R14 ;  /* 0x0004180e01007387 */ /* 0x0001e80000100a00 */
[----:B0-----:R-:W4:Y:S04]  /*53d40*/  LDL.LU.64 R14, [R1+0x54a0] ;  /* 0x0054a000010e7983 */ /* 0x001f280000300a00 */
[----:B------:R-:W4:Y:S04]  /*53d50*/  LDL.LU.64 R12, [R1+0x5498] ;  /* 0x00549800010c7983 */ /* 0x000f280000300a00 */
[----:B------:R-:W4:Y:S04]  /*53d60*/  LDL.LU.64 R10, [R1+0x5490] ;  /* 0x00549000010a7983 */ /* 0x000f280000300a00 */
[----:B------:R-:W-:Y:S01]  /*53d70*/  STL [R1+0x53f4], R28 ;  /* 0x0053f41c01007387 */ /* 0x000fe20000100800 */
[----:B----4-:R-:W-:Y:S01]  /*53d80*/  HMMA.16816.F32 R12, R16, R10, R12 ;  /* 0x0000000a100c723c */ /* 0x010fe2000000180c */
[----:B------:R-:W-:-:S15]  /*53d90*/  IMAD.MOV.U32 R0, RZ, RZ, R11 ;  /* 0x000000ffff007224 */ /* 0x000fde00078e000b */
[----:B------:R-:W-:-:S03]  /*53da0*/  NOP ;  /* 0x0000000000007918 */ /* 0x000fc60000000000 */
[----:B------:R-:W-:Y:S04]  /*53db0*/  STL.64 [R1+0x400], R12 ;  /* 0x0004000c01007387 */ /* 0x000fe80000100a00 */
[----:B------:R0:W-:Y:S04]  /*53dc0*/  STL.64 [R1+0x408], R14 ;  /* 0x0004080e01007387 */ /* 0x0001e80000100a00 */
[----:B0-----:R-:W4:Y:S04]  /*53dd0*/  LDL.LU.64 R14, [R1+0x5488] ;  /* 0x00548800010e7983 */ /* 0x001f280000300a00 */
[----:B------:R-:W4:Y:S04]  /*53de0*/  LDL.LU.64 R10, [R1+0x5480] ;  /* 0x00548000010a7983 */ /* 0x000f280000300a00 */
[----:B------:R-:W4:Y:S02]  /*53df0*/  LDL.LU.64 R8, [R1+0x5478] ;  /* 0x0054780001087983 */ /* 0x000f240000300a00 */
        /* <DEDUP_REMOVED lines=13> */
[----:B0-----:R-:W3:Y:S04]  /*53ed0*/  LDL.LU.64 R10, [R1+0x5458] ;  /* 0x00545800010a7983 */ /* 0x001ee80000300a00 */
[----:B------:R-:W4:Y:S01]  /*53ee0*/  LDL.LU.64 R8, [R1+0x5450] ;  /* 0x0054500001087983 */ /* 0x000f220000300a00 */
[----:B---3--:R-:W-:-:S15]  /*53ef0*/  HMMA.16816.F32 R4, R16, R10, R4 ;  /* 0x0000000a1004723c */ /* 0x008fde0000001804 */
[----:B------:R-:W-:-:S04]  /*53f00*/  NOP ;  /* 0x0000000000007918 */ /* 0x000fc80000000000 */
[----:B------:R-:W-:Y:S04]  /*53f10*/  STL.64 [R1+0x3d0], R4 ;  /* 0x0003d00401007387 */ /* 0x000fe80000100a00 */
[----:B------:R0:W-:Y:S04]  /*53f20*/  STL.64 [R1+0x3d8], R6 ;  /* 0x0003d80601007387 */ /* 0x0001e80000100a00 */
[----:B0-----:R-:W3:Y:S04]  /*53f30*/  LDL.LU.64 R6, [R1+0x5448] ;  /* 0x0054480001067983 */ /* 0x001ee80000300a00 */
[----:B------:R-:W-:Y:S04]  /*53f40*/  STL.64 [R1+0x53b0], R10 ;  /* 0x0053b00a01007387 */ /* 0x000fe80000100a00 */
[----:B----4-:R0:W-:Y:S04]  /*53f50*/  STL [R1+0x53a8], R8 ;  /* 0x0053a80801007387 */ /* 0x0101e80000100800 */
[----:B------:R1:W-:Y:S04]  /*53f60*/  STL [R1+0x53f8], R9 ;  /* 0x0053f80901007387 */ /* 0x0003e80000100800 */
[----:B0-----:R-:W4:Y:S04]  /*53f70*/  LDL.LU R8, [R1+0x380] ;  /* 0x0003800001087983 */ /* 0x001f280000300800 */
[----:B-1----:R-:W4:Y:S04]  /*53f80*/  LDL.LU R9, [R1+0x384] ;  /* 0x0003840001097983 */ /* 0x002f280000300800 */
[----:B------:R-:W2:Y:S04]  /*53f90*/  LDL.LU R10, [R1+0x388] ;  /* 0x00038800010a7983 */ /* 0x000ea80000300800 */
[----:B------:R-:W2:Y:S01]  /*53fa0*/  LDL.LU R11, [R1+0x38c] ;  /* 0x00038c00010b7983 */ /* 0x000ea20000300800 */
        /* <DEDUP_REMOVED lines=15> */
[----:B0-----:R-:W3:Y:S04]  /*540a0*/  LDL.LU R22, [R1+0x5430] ;  /* 0x0054300001167983 */ /* 0x001ee80000300800 */
[----:B------:R-:W4:Y:S01]  /*540b0*/  LDL.LU.64 R20, [R1+0x5428] ;  /* 0x0054280001147983 */ /* 0x000f220000300a00 */
[----:B------:R-:W-:-:S02]  /*540c0*/  IMAD.MOV.U32 R23, RZ, RZ, R26 ;  /* 0x000000ffff177224 */ /* 0x000fc400078e001a */
[----:B------:R-:W-:Y:S02]  /*540d0*/  IMAD.MOV.U32 R3, RZ, RZ, R27 ;  /* 0x000000ffff037224 */ /* 0x000fe400078e001b */
[----:B------:R-:W2:Y:S04]  /*540e0*/  LDL.LU.64 R26, [R1+0x5420] ;  /* 0x00542000011a7983 */ /* 0x000ea80000300a00 */
[----:B------:R-:W2:Y:S04]  /*540f0*/  LDL.LU.64 R24, [R1+0x5418] ;  /* 0x0054180001187983 */ /* 0x000ea80000300a00 */
[----:B---3--:R0:W-:Y:S04]  /*54100*/  STL.64 [R1+0x5358], R22 ;  /* 0x0053581601007387 */ /* 0x0081e80000100a00 */
[----:B----4-:R-:W-:Y:S04]  /*54110*/  STL.64 [R1+0x5350], R20 ;  /* 0x0053501401007387 */ /* 0x010fe80000100a00 */
[----:B0-----:R-:W2:Y:S02]  /*54120*/  LDL.LU.64 R22, [R1+0x158] ;  /* 0x0001580001167983 */ /* 0x001ea40000300a00 */
[----:B--2---:R-:W-:-:S15]  /*54130*/  HMMA.16816.F32 R24, R16, R22, R24 ;  /* 0x000000161018723c */ /* 0x004fde0000001818 */
[----:B------:R-:W-:-:S04]  /*54140*/  NOP ;  /* 0x0000000000007918 */ /* 0x000fc80000000000 */
[----:B------:R-:W-:Y:S04]  /*54150*/  STL.64 [R1+0x11b0], R24 ;  /* 0x0011b01801007387 */ /* 0x000fe80000100a00 */
[----:B------:R0:W-:Y:S04]  /*54160*/  STL.64 [R1+0x11b8], R26 ;  /* 0x0011b81a01007387 */ /* 0x0001e80000100a00 */
[----:B0-----:R-:W2:Y:S01]  /*54170*/  LDL.LU.64 R26, [R1+0x5410] ;  /* 0x00541000011a7983 */ /* 0x001ea20000300a00 */
[----:B------:R-:W-:Y:S02]  /*54180*/  IMAD.MOV.U32 R5, RZ, RZ, R23 ;  /* 0x000000ffff057224 */ /* 0x000fe400078e0017 */
[----:B------:R-:W-:-:S02]  /*54190*/  IMAD.MOV.U32 R13, RZ, RZ, R22 ;  /* 0x000000ffff0d7224 */ /* 0x000fc400078e0016 */
[----:B------:R-:W3:Y:S04]  /*541a0*/  LDL.LU.64 R22, [R1+0x128] ;  /* 0x0001280001167983 */ /* 0x000ee80000300a00 */
        /* <DEDUP_REMOVED lines=10> */
[----:B------:R-:W4:Y:S04]  /*54250*/  LDL.LU R24, [R1+0x50] ;  /* 0x0000500001187983 */ /* 0x000f280000300800 */
[----:B------:R-:W4:Y:S04]  /*54260*/  LDL.LU R25, [R1+0x54] ;  /* 0x0000540001197983 */ /* 0x000f280000300800 */
[----:B------:R-:W2:Y:S04]  /*54270*/  LDL.LU R26, [R1+0x58] ;  /* 0x00005800011a7983 */ /* 0x000ea80000300800 */
[----:B------:R-:W2:Y:S04]  /*54280*/  LDL.LU R27, [R1+0x5c] ;  /* 0x00005c00011b7983 */ /* 0x000ea80000300800 */
[----:B--2---:R0:W-:Y:S04]  /*54290*/  STL.64 [R1+0x52f0], R26 ;  /* 0x0052f01a01007387 */ /* 0x0041e80000100a00 */
[----:B----4-:R-:W-:Y:S04]  /*542a0*/  STL.64 [R1+0x52e8], R24 ;  /* 0x0052e81801007387 */ /* 0x010fe80000100a00 */
[----:B0-----:R-:W2:Y:S04]  /*542b0*/  LDL R26, [R1+0x138] ;  /* 0x00013800011a7983 */ /* 0x001ea80000100800 */
[----:B------:R-:W2:Y:S04]  /*542c0*/  LDL R27, [R1+0x13c] ;  /* 0x00013c00011b7983 */ /* 0x000ea80000100800 */
[----:B------:R0:W-:Y:S04]  /*542d0*/  STL [R1+0x52dc], R12 ;  /* 0x0052dc0c01007387 */ /* 0x0001e80000100800 */
[----:B------:R1:W-:Y:S04]  /*542e0*/  STL.64 [R1+0x53e8], R14 ;  /* 0x0053e80e01007387 */ /* 0x0003e80000100a00 */
[----:B0-----:R-:W3:Y:S04]  /*542f0*/  LDL.LU R12, [R1+0x370] ;  /* 0x00037000010c7983 */ /* 0x001ee80000300800 */
[----:B------:R-:W3:Y:S04]  /*54300*/  LDL.LU R13, [R1+0x374] ;  /* 0x00037400010d7983 */ /* 0x000ee80000300800 */
[----:B-1----:R-:W3:Y:S04]  /*54310*/  LDL.LU R14, [R1+0x378] ;  /* 0x00037800010e7983 */ /* 0x002ee80000300800 */
[----:B------:R-:W3:Y:S04]  /*54320*/  LDL.LU R15, [R1+0x37c] ;  /* 0x00037c00010f7983 */ /* 0x000ee80000300800 */
[----:B------:R-:W-:Y:S01]  /*54330*/  STL [R1+0x52d8], R4 ;  /* 0x0052d80401007387 */ /* 0x000fe20000100800 */
[----:B--2---:R-:W-:Y:S03]  /*54340*/  HMMA.16816.F32 R24, R16, R26, R8 ;  /* 0x0000001a1018723c */ /* 0x004fe60000001808 */
[----:B------:R-:W2:-:S15]  /*54350*/  LDL.LU R9, [R1+0x53f8] ;  /* 0x0053f80001097983 */ /* 0x000e9e0000300800 */
[----:B------:R-:W-:Y:S01]  /*54360*/  NOP ;  /* 0x0000000000007918 */ /* 0x000fe20000000000 */
[----:B------:R0:W-:Y:S04]  /*54370*/  STL.64 [R1+0x1190], R24 ;  /* 0x0011901801007387 */ /* 0x0001e80000100a00 */
[----:B------:R1:W-:Y:S04]  /*54380*/  STL.64 [R1+0x1198], R26 ;  /* 0x0011981a01007387 */ /* 0x0003e80000100a00 */
[----:B0-----:R-:W4:Y:S04]  /*54390*/  LDL.LU R24, [R1+0x70] ;  /* 0x0000700001187983 */ /* 0x001f280000300800 */
[----:B------:R-:W4:Y:S04]  /*543a0*/  LDL.LU R25, [R1+0x74] ;  /* 0x0000740001197983 */ /* 0x000f280000300800 */
[----:B-1----:R-:W2:Y:S04]  /*543b0*/  LDL.LU R26, [R1+0x78] ;  /* 0x00007800011a7983 */ /* 0x002ea80000300800 */
[----:B------:R-:W2:Y:S04]  /*543c0*/  LDL.LU R27, [R1+0x7c] ;  /* 0x00007c00011b7983 */ /* 0x000ea80000300800 */
[----:B------:R-:W2:Y:S01]  /*543d0*/  LDL.64 R10, [R1+0x108] ;  /* 0x00010800010a7983 */ /* 0x000ea20000100a00 */
[----:B---3--:R-:W-:Y:S01]  /*543e0*/  HMMA.16816.F32 R12, R16, R22, R12 ;  /* 0x00000016100c723c */ /* 0x008fe2000000180c */
[----:B------:R-:W-:-:S02]  /*543f0*/  IMAD.MOV.U32 R4, RZ, RZ, R23 ;  /* 0x000000ffff047224 */ /* 0x000fc400078e0017 */
[----:B--2---:R-:W-:Y:S04]  /*54400*/  STL.64 [R1+0x53d8], R10 ;  /* 0x0053d80a01007387 */ /* 0x004fe80000100a00 */
[----:B------:R0:W-:Y:S04]  /*54410*/  STL [R1+0x53d0], R9 ;  /* 0x0053d00901007387 */ /* 0x0001e80000100800 */
[----:B------:R-:W2:Y:S04]  /*54420*/  LDL.LU R8, [R1+0x360] ;  /* 0x0003600001087983 */ /* 0x000ea80000300800 */
[----:B0-----:R-:W2:Y:S04]  /*54430*/  LDL.LU R9, [R1+0x364] ;  /* 0x0003640001097983 */ /* 0x001ea80000300800 */
[----:B------:R-:W2:Y:S04]  /*54440*/  LDL.LU R10, [R1+0x368] ;  /* 0x00036800010a7983 */ /* 0x000ea80000300800 */
[----:B------:R-:W2:Y:S04]  /*54450*/  LDL.LU R11, [R1+0x36c] ;  /* 0x00036c00010b7983 */ /* 0x000ea80000300800 */
[----:B------:R0:W-:Y:S04]  /*54460*/  STL.64 [R1+0x5300], R26 ;  /* 0x0053001a01007387 */ /* 0x0001e80000100a00 */
[----:B----4-:R-:W-:Y:S01]  /*54470*/  STL.64 [R1+0x52f8], R24 ;  /* 0x0052f81801007387 */ /* 0x010fe20000100a00 */
[----:B0-----:R-:W-:-:S02]  /*54480*/  IMAD.MOV.U32 R26, RZ, RZ, R28 ;  /* 0x000000ffff1a7224 */ /* 0x001fc400078e001c */
[----:B------:R-:W-:Y:S01]  /*54490*/  IMAD.MOV.U32 R27, RZ, RZ, R2 ;  /* 0x000000ffff1b7224 */ /* 0x000fe200078e0002 */
[----:B------:R-:W3:Y:S04]  /*544a0*/  LDL.LU R28, [R1+0x53f4] ;  /* 0x0053f400011c7983 */ /* 0x000ee80000300800 */
[----:B------:R-:W4:Y:S04]  /*544b0*/  LDL.LU R2, [R1+0x53f0] ;  /* 0x0053f00001027983 */ /* 0x000f280000300800 */
[----:B------:R0:W-:Y:S04]  /*544c0*/  STL.64 [R1+0x5318], R26 ;  /* 0x0053181a01007387 */ /* 0x0001e80000100a00 */
[----:B0-----:R-:W2:Y:S04]  /*544d0*/  LDL R26, [R1+0x118] ;  /* 0x00011800011a7983 */ /* 0x001ea80000100800 */
[----:B------:R-:W2:Y:S04]  /*544e0*/  LDL R27, [R1+0x11c] ;  /* 0x00011c00011b7983 */ /* 0x000ea80000100800 */
[----:B------:R-:W-:Y:S04]  /*544f0*/  STL.64 [R1+0x1180], R12 ;  /* 0x0011800c01007387 */ /* 0x000fe80000100a00 */
[----:B------:R0:W-:Y:S04]  /*54500*/  STL.64 [R1+0x1188], R14 ;  /* 0x0011880e01007387 */ /* 0x0001e80000100a00 */
[----:B0-----:R-:W2:Y:S04]  /*54510*/  LDL.LU.64 R14, [R1+0x53e8] ;  /* 0x0053e800010e7983 */ /* 0x001ea80000300a00 */
[----:B------:R-:W-:Y:S04]  /*54520*/  STL.64 [R1+0x5388], R6 ;  /* 0x0053880601007387 */ /* 0x000fe80000100a00 */
[----:B------:R0:W-:Y:S04]  /*54530*/  STL [R1+0x5380], R4 ;  /* 0x0053800401007387 */ /* 0x0001e80000100800 */
        /* <DEDUP_REMOVED lines=10> */
[----:B------:R-:W-:Y:S01]  /*545e0*/  IMAD.MOV.U32 R12, RZ, RZ, R22 ;  /* 0x000000ffff0c7224 */ /* 0x000fe200078e0016 */
[----:B------:R-:W-:Y:S01]  /*545f0*/  HMMA.16816.F32 R24, R16, R26, R8 ;  /* 0x0000001a1018723c */ /* 0x000fe20000001808 */
[----:B----4-:R-:W-:Y:S01]  /*54600*/  IMAD.MOV.U32 R23, RZ, RZ, R2 ;  /* 0x000000ffff177224 */ /* 0x010fe200078e0002 */
[----:B--2---:R-:W-:Y:S04]  /*54610*/  STL.64 [R1+0x53c0], R6 ;  /* 0x0053c00601007387 */ /* 0x004fe80000100a00 */
[----:B------:R0:W-:Y:S04]  /*54620*/  STL.64 [R1+0x53b8], R4 ;  /* 0x0053b80401007387 */ /* 0x0001e80000100a00 */
[----:B0-----:R-:W2:Y:S04]  /*54630*/  LDL.LU R4, [R1+0x350] ;  /* 0x0003500001047983 */ /* 0x001ea80000300800 */
[----:B------:R-:W2:Y:S04]  /*54640*/  LDL.LU R5, [R1+0x354] ;  /* 0x0003540001057983 */ /* 0x000ea80000300800 */
[----:B------:R-:W2:Y:S04]  /*54650*/  LDL.LU R6, [R1+0x358] ;  /* 0x0003580001067983 */ /* 0x000ea80000300800 */
[----:B------:R-:W2:Y:S04]  /*54660*/  LDL.LU R7, [R1+0x35c] ;  /* 0x00035c0001077983 */ /* 0x000ea80000300800 */
[----:B------:R0:W-:Y:S04]  /*54670*/  STL.64 [R1+0x5378], R14 ;  /* 0x0053780e01007387 */ /* 0x0001e80000100a00 */
[----:B------:R-:W-:Y:S04]  /*54680*/  STL [R1+0x5370], R12 ;  /* 0x0053700c01007387 */ /* 0x000fe80000100800 */
[----:B0-----:R-:W4:Y:S04]  /*54690*/  LDL.LU.64 R14, [R1+0xe8] ;  /* 0x0000e800010e7983 */ /* 0x001f280000300a00 */
[----:B------:R-:W2:Y:S04]  /*546a0*/  LDL R22, [R1+0xd8] ;  /* 0x0000d80001167983 */ /* 0x000ea80000100800 */
[----:B------:R-:W2:Y:S04]  /*546b0*/  LDL.LU R2, [R1+0x53e0] ;  /* 0x0053e00001027983 */ /* 0x000ea80000300800 */
[----:B------:R-:W2:Y:S04]  /*546c0*/  LDL.LU.64 R10, [R1+0x53d8] ;  /* 0x0053d800010a7983 */ /* 0x000ea80000300a00 */
[----:B------:R-:W3:Y:S04]  /*546d0*/  LDL.LU R9, [R1+0x53d0] ;  /* 0x0053d00001097983 */ /* 0x000ee80000300800 */
[----:B------:R-:W-:Y:S04]  /*546e0*/  STL.64 [R1+0x1170], R24 ;  /* 0x0011701801007387 */ /* 0x000fe80000100a00 */
[----:B------:R0:W-:Y:S04]  /*546f0*/  STL.64 [R1+0x1178], R26 ;  /* 0x0011781a01007387 */ /* 0x0001e80000100a00 */
[----:B0-----:R-:W3:Y:S01]  /*54700*/  LDL.LU R26, [R1+0x18] ;  /* 0x00001800011a7983 */ /* 0x001ee20000300800 */
[----:B------:R-:W-:-:S03]  /*54710*/  IMAD.MOV.U32 R27, RZ, RZ, R0 ;  /* 0x000000ffff1b7224 */ /* 0x000fc600078e0000 */
[----:B------:R-:W4:Y:S01]  /*54720*/  LDL.LU R0, [R1+0x53cc] ;  /* 0x0053cc0001007983 */ /* 0x000f220000300800 */
[----:B--2---:R-:W-:Y:S03]  /*54730*/  HMMA.16816.F32 R4, R16, R10, R4 ;  /* 0x0000000a1004723c */ /* 0x004fe60000001804 */
[----:B---3--:R0:W-:Y:S02]  /*54740*/  STL.64 [R1+0x5330], R26 ;  /* 0x0053301a01007387 */ /* 0x0081e40000100a00 */
[----:B0-----:R-:W-:Y:S02]  /*54750*/  IMAD.MOV.U32 R26, RZ, RZ, R2 ;  /* 0x000000ffff1a7224 */ /* 0x001fe400078e0002 */
[----:B------:R-:W2:-:S12]  /*54760*/  LDL.LU R2, [R1+0x53c8] ;  /* 0x0053c80001027983 */ /* 0x000e980000300800 */
[----:B------:R-:W-:Y:S04]  /*54770*/  STL.64 [R1+0x1160], R4 ;  /* 0x0011600401007387 */ /* 0x000fe80000100a00 */
[----:B------:R0:W-:Y:S01]  /*54780*/  STL.64 [R1+0x1168], R6 ;  /* 0x0011680601007387 */ /* 0x0001e20000100a00 */
[----:B------:R-:W-:Y:S02]  /*54790*/  IMAD.MOV.U32 R27, RZ, RZ, R9 ;  /* 0x000000ffff1b7224 */ /* 0x000fe400078e0009 */
[----:B------:R-:W-:Y:S01]  /*547a0*/  IMAD.MOV.U32 R9, RZ, RZ, R11 ;  /* 0x000000ffff097224 */ /* 0x000fe200078e000b */
[----:B0-----:R-:W3:Y:S04]  /*547b0*/  LDL.LU.64 R6, [R1+0x53c0] ;  /* 0x0053c00001067983 */ /* 0x001ee80000300a00 */
[----:B------:R-:W3:Y:S04]  /*547c0*/  LDL.LU.64 R4, [R1+0x53b8] ;  /* 0x0053b80001047983 */ /* 0x000ee80000300a00 */
[----:B------:R-:W2:Y:S04]  /*547d0*/  LDL.LU.64 R10, [R1+0x53b0] ;  /* 0x0053b000010a7983 */ /* 0x000ea80000300a00 */
[----:B------:R-:W3:Y:S04]  /*547e0*/  LDL.LU R8, [R1+0x53a8] ;  /* 0x0053a80001087983 */ /* 0x000ee80000300800 */
[----:B--2---:R-:W-:Y:S04]  /*547f0*/  STL.64 [R1+0x5368], R10 ;  /* 0x0053680a01007387 */ /* 0x004fe80000100a00 */
[----:B---3--:R0:W-:Y:S01]  /*54800*/  STL.64 [R1+0x5360], R8 ;  /* 0x0053600801007387 */ /* 0x0081e20000100a00 */
[----:B------:R-:W-:Y:S03]  /*54810*/  HMMA.16816.F32 R24, R16, R26, R4 ;  /* 0x0000001a1018723c */ /* 0x000fe60000001804 */
[----:B0-----:R-:W2:Y:S04]  /*54820*/  LDL.LU R8, [R1+0xb0] ;  /* 0x0000b00001087983 */ /* 0x001ea80000300800 */
[----:B------:R-:W2:Y:S04]  /*54830*/  LDL.LU R9, [R1+0xb4] ;  /* 0x0000b40001097983 */ /* 0x000ea80000300800 */
[----:B------:R-:W2:Y:S04]  /*54840*/  LDL.LU R10, [R1+0xb8] ;  /* 0x0000b800010a7983 */ /* 0x000ea80000300800 */
[----:B------:R-:W2:Y:S04]  /*54850*/  LDL.LU R11, [R1+0xbc] ;  /* 0x0000bc00010b7983 */ /* 0x000ea80000300800 */
[----:B------:R-:W3:Y:S04]  /*54860*/  LDL.LU.64 R6, [R1+0x53a0] ;  /* 0x0053a00001067983 */ /* 0x000ee80000300a00 */
[----:B------:R-:W3:Y:S04]  /*54870*/  LDL.LU.64 R4, [R1+0x5398] ;  /* 0x0053980001047983 */ /* 0x000ee80000300a00 */
[----:B------:R-:W-:Y:S04]  /*54880*/  STL.64 [R1+0x1150], R24 ;  /* 0x0011501801007387 */ /* 0x000fe80000100a00 */
[----:B------:R0:W-:Y:S01]  /*54890*/  STL.64 [R1+0x1158], R26 ;  /* 0x0011581a01007387 */ /* 0x0001e20000100a00 */
[----:B----4-:R-:W-:-:S02]  /*548a0*/  IMAD.MOV.U32 R13, RZ, RZ, R15 ;  /* 0x000000ffff0d7224 */ /* 0x010fc400078e000f */
[----:B0-----:R-:W-:Y:S02]  /*548b0*/  IMAD.MOV.U32 R26, RZ, RZ, R28 ;  /* 0x000000ffff1a7224 */ /* 0x001fe400078e001c */
[----:B------:R-:W-:Y:S01]  /*548c0*/  IMAD.MOV.U32 R27, RZ, RZ, R29 ;  /* 0x000000ffff1b7224 */ /* 0x000fe200078e001d */
[----:B------:R-:W4:Y:S04]  /*548d0*/  LDL.LU R28, [R1+0x5394] ;  /* 0x00539400011c7983 */ /* 0x000f280000300800 */
[----:B------:R-:W2:Y:S01]  /*548e0*/  LDL.LU R29, [R1+0x5390] ;  /* 0x00539000011d7983 */ /* 0x000ea20000300800 */
[----:B---3--:R-:W-:-:S15]  /*548f0*/  HMMA.16816.F32 R4, R16, R14, R4 ;  /* 0x0000000e1004723c */ /* 0x008fde0000001804 */
[----:B------:R-:W-:-:S04]  /*54900*/  NOP ;  /* 0x0000000000007918 */ /* 0x000fc80000000000 */
[----:B------:R0:W-:Y:S04]  /*54910*/  STL.64 [R1+0x1140], R4 ;  /* 0x0011400401007387 */ /* 0x0001e80000100a00 */
[----:B------:R1:W-:Y:S01]  /*54920*/  STL.64 [R1+0x1148], R6 ;  /* 0x0011480601007387 */ /* 0x0003e20000100a00 */
[----:B0-----:R-:W-:-:S03]  /*54930*/  IMAD.MOV.U32 R5, RZ, RZ, R14 ;  /* 0x000000ffff057224 */ /* 0x001fc600078e000e */
[----:B-1----:R-:W3:Y:S04]  /*54940*/  LDL.LU.64 R6, [R1+0x5388] ;  /* 0x0053880001067983 */ /* 0x002ee80000300a00 */
[----:B------:R-:W2:Y:S04]  /*54950*/  LDL.LU R4, [R1+0x5380] ;  /* 0x0053800001047983 */ /* 0x000ea80000300800 */
[----:B------:R-:W2:Y:S04]  /*54960*/  LDL.LU.64 R14, [R1+0x5378] ;  /* 0x00537800010e7983 */ /* 0x000ea80000300a00 */
[----:B------:R-:W3:Y:S04]  /*54970*/  LDL.LU R12, [R1+0x5370] ;  /* 0x00537000010c7983 */ /* 0x000ee80000300800 */
[----:B--2---:R-:W-:Y:S04]  /*54980*/  STL.64 [R1+0x5328], R14 ;  /* 0x0053280e01007387 */ /* 0x004fe80000100a00 */
[----:B---3--:R0:W-:Y:S04]  /*54990*/  STL.64 [R1+0x5320], R12 ;  /* 0x0053200c01007387 */ /* 0x0081e80000100a00 */
        /* <DEDUP_REMOVED lines=11> */
[----:B------:R0:W-:Y:S04]  /*54a50*/  STL.64 [R1+0x5310], R6 ;  /* 0x0053100601007387 */ /* 0x0001e80000100a00 */
[----:B------:R1:W-:Y:S04]  /*54a60*/  STL.64 [R1+0x5308], R4 ;  /* 0x0053080401007387 */ /* 0x0003e80000100a00 */
[----:B------:R-:W3:Y:S04]  /*54a70*/  LDL.LU.64 R10, [R1+0x5368] ;  /* 0x00536800010a7983 */ /* 0x000ee80000300a00 */
[----:B------:R-:W2:Y:S04]  /*54a80*/  LDL.LU.64 R8, [R1+0x5360] ;  /* 0x0053600001087983 */ /* 0x000ea80000300a00 */
[----:B------:R-:W2:Y:S04]  /*54a90*/  LDL.LU.64 R22, [R1+0x5358] ;  /* 0x0053580001167983 */ /* 0x000ea80000300a00 */
[----:B------:R-:W3:Y:S01]  /*54aa0*/  LDL.LU.64 R20, [R1+0x5350] ;  /* 0x0053500001147983 */ /* 0x000ee20000300a00 */
[----:B0-----:R-:W-:-:S02]  /*54ab0*/  IMAD.MOV.U32 R6, RZ, RZ, R2 ;  /* 0x000000ffff067224 */ /* 0x001fc400078e0002 */
[----:B------:R-:W-:Y:S02]  /*54ac0*/  IMAD.MOV.U32 R2, RZ, RZ, R18 ;  /* 0x000000ffff027224 */ /* 0x000fe400078e0012 */
[----:B--2---:R-:W-:Y:S02]  /*54ad0*/  IMAD.MOV.U32 R18, RZ, RZ, R23 ;  /* 0x000000ffff127224 */ /* 0x004fe400078e0017 */
[----:B------:R-:W3:Y:S01]  /*54ae0*/  LDL.LU R23, [R1+0x534c] ;  /* 0x00534c0001177983 */ /* 0x000ee20000300800 */
[----:B------:R-:W-:Y:S02]  /*54af0*/  IMAD.MOV.U32 R7, RZ, RZ, R0 ;  /* 0x000000ffff077224 */ /* 0x000fe400078e0000 */
[----:B------:R-:W-:Y:S02]  /*54b00*/  IMAD.MOV.U32 R0, RZ, RZ, R19 ;  /* 0x000000ffff007224 */ /* 0x000fe400078e0013 */
[----:B------:R-:W-:Y:S02]  /*54b10*/  IMAD.MOV.U32 R19, RZ, RZ, R3 ;  /* 0x000000ffff137224 */ /* 0x000fe400078e0003 */
[----:B-1----:R-:W-:Y:S01]  /*54b20*/  IMAD.MOV.U32 R4, RZ, RZ, R29 ;  /* 0x000000ffff047224 */ /* 0x002fe200078e001d */
[----:B------:R-:W2:Y:S01]  /*54b30*/  LDL.LU R3, [R1+0x5348] ;  /* 0x0053480001037983 */ /* 0x000ea20000300800 */
[----:B----4-:R-:W-:-:S02]  /*54b40*/  IMAD.MOV.U32 R5, RZ, RZ, R28 ;  /* 0x000000ffff057224 */ /* 0x010fc400078e001c */
[----:B------:R-:W-:Y:S01]  /*54b50*/  IMAD.MOV.U32 R29, RZ, RZ, R16 ;  /* 0x000000ffff1d7224 */ /* 0x000fe200078e0010 */
[----:B------:R0:W-:Y:S01]  /*54b60*/  STL.64 [R1+0x52e0], R18 ;  /* 0x0052e01201007387 */ /* 0x0001e20000100a00 */
[----:B------:R-:W-:-:S03]  /*54b70*/  IMAD.MOV.U32 R28, RZ, RZ, R17 ;  /* 0x000000ffff1c7224 */ /* 0x000fc600078e0011 */
[----:B------:R-:W4:Y:S04]  /*54b80*/  LDL.LU R16, [R1+0x60] ;  /* 0x0000600001107983 */ /* 0x000f280000300800 */
[----:B------:R-:W4:Y:S04]  /*54b90*/  LDL.LU R17, [R1+0x64] ;  /* 0x0000640001117983 */ /* 0x000f280000300800 */
[----:B0-----:R-:W4:Y:S01]  /*54ba0*/  LDL.LU R18, [R1+0x68] ;  /* 0x0000680001127983 */ /* 0x001f220000300800 */
[----:B------:R-:W-:-:S03]  /*54bb0*/  IMAD.MOV.U32 R19, RZ, RZ, R8 ;  /* 0x000000ffff137224 */ /* 0x000fc600078e0008 */
[----:B------:R-:W2:Y:S04]  /*54bc0*/  LDL R8, [R1+0x1d84] ;  /* 0x001d840001087983 */ /* 0x000ea80000100800 */
[----:B------:R-:W-:Y:S04]  /*54bd0*/  STL [R1+0x429c], R0 ;  /* 0x00429c0001007387 */ /* 0x000fe80000100800 */
[----:B------:R-:W-:Y:S04]  /*54be0*/  STL [R1+0x4298], R2 ;  /* 0x0042980201007387 */ /* 0x000fe80000100800 */
[----:B------:R-:W-:Y:S04]  /*54bf0*/  STL [R1+0x41f4], R28 ;  /* 0x0041f41c01007387 */ /* 0x000fe80000100800 */
[----:B------:R-:W-:Y:S01]  /*54c00*/  STL [R1+0x41f0], R29 ;  /* 0x0041f01d01007387 */ /* 0x000fe20000100800 */
[----:B---3--:R-:W-:Y:S03]  /*54c10*/  HMMA.16816.F32 R24, R20, R26, R12 ;  /* 0x0000001a1418723c */ /* 0x008fe6000000180c */
[----:B------:R-:W3:Y:S04]  /*54c20*/  LDL.LU.64 R14, [R1+0x5340] ;  /* 0x00534000010e7983 */ /* 0x000ee80000300a00 */
[----:B------:R-:W3:-:S12]  /*54c30*/  LDL.LU.64 R12, [R1+0x5338] ;  /* 0x00533800010c7983 */ /* 0x000ed80000300a00 */
[----:B------:R-:W-:Y:S04]  /*54c40*/  STL.64 [R1+0x1c0], R24 ;  /* 0x0001c01801007387 */ /* 0x000fe80000100a00 */
[----:B------:R0:W-:Y:S04]  /*54c50*/  STL.64 [R1+0x1c8], R26 ;  /* 0x0001c81a01007387 */ /* 0x0001e80000100a00 */
[----:B0-----:R-:W3:Y:S02]  /*54c60*/  LDL.LU.64 R26, [R1+0x5330] ;  /* 0x00533000011a7983 */ /* 0x001ee40000300a00 */
[----:B---3--:R-:W-:Y:S02]  /*54c70*/  HMMA.16816.F32 R24, R20, R26, R12 ;  /* 0x0000001a1418723c */ /* 0x008fe4000000180c */
[----:B------:R-:W3:Y:S04]  /*54c80*/  LDL.LU.64 R14, [R1+0x5328] ;  /* 0x00532800010e7983 */ /* 0x000ee80000300a00 */
        /* <DEDUP_REMOVED lines=16> */
[----:B------:R-:W2:Y:S01]  /*54d90*/  LDL.LU.64 R24, [R1+0x52e8] ;  /* 0x0052e80001187983 */ /* 0x000ea20000300a00 */
[----:B----4-:R-:W-:-:S15]  /*54da0*/  HMMA.16816.F32 R16, R20, R10, R16 ;  /* 0x0000000a1410723c */ /* 0x010fde0000001810 */
[----:B------:R-:W-:-:S04]  /*54db0*/  NOP ;  /* 0x0000000000007918 */ /* 0x000fc80000000000 */
[----:B------:R-:W-:Y:S04]  /*54dc0*/  STL.64 [R1+0x180], R16 ;  /* 0x0001801001007387 */ /* 0x000fe80000100a00 */
[----:B------:R2:W-:Y:S02]  /*54dd0*/  STL.64 [R1+0x188], R18 ;  /* 0x0001881201007387 */ /* 0x0005e40000100a00 */
[----:B--2---:R-:W-:Y:S02]  /*54de0*/  HMMA.16816.F32 R16, R20, R6, R24 ;  /* 0x000000061410723c */ /* 0x004fe40000001818 */
[----:B------:R-:W0:Y:S04]  /*54df0*/  LDSM.16.MT88.4 R24, [R3+UR5+0x4000] ;  /* 0x004000050318783b */ /* 0x000e280008004200 */
[----:B0-----:R-:W-:-:S13]  /*54e00*/  STL.64 [R1+0x5230], R26 ;  /* 0x0052301a01007387 */ /* 0x001fda0000100a00 */
[----:B------:R-:W-:Y:S04]  /*54e10*/  STL.64 [R1+0x170], R16 ;  /* 0x0001701001007387 */ /* 0x000fe80000100a00 */
[----:B------:R-:W-:Y:S04]  /*54e20*/  STL.64 [R1+0x178], R18 ;  /* 0x0001781201007387 */ /* 0x000fe80000100a00 */
[----:B------:R-:W0:Y:S04]  /*54e30*/  LDSM.16.M88.4 R16, [R8+UR5+0x8000] ;  /* 0x008000050810783b */ /* 0x000e280008000200 */
[----:B------:R-:W-:Y:S04]  /*54e40*/  STL.64 [R1+0x5228], R24 ;  /* 0x0052281801007387 */ /* 0x000fe80000100a00 */
[----:B0-----:R-:W-:Y:S01]  /*54e50*/  STL.64 [R1+0xc0], R16 ;  /* 0x0000c01001007387 */ /* 0x001fe20000100a00 */
[----:B------:R-:W-:-:S03]  /*54e60*/  IMAD.MOV.U32 R27, RZ, RZ, R16 ;  /* 0x000000ffff1b7224 */ /* 0x000fc600078e0010 */
[----:B------:R-:W-:Y:S01]  /*54e70*/  STL.64 [R1+0xc8], R18 ;  /* 0x0000c81201007387 */ /* 0x000fe20000100a00 */
[----:B------:R-:W-:-:S03]  /*54e80*/  IMAD.MOV.U32 R26, RZ, RZ, R17 ;  /* 0x000000ffff1a7224 */ /* 0x000fc600078e0011 */
[----:B------:R-:W0:Y:S04]  /*54e90*/  LDSM.16.M88.4 R16, [R8+UR5+0x8800] ;  /* 0x008800050810783b */ /* 0x000e280008000200 */
[----:B------:R-:W-:Y:S04]  /*54ea0*/  STL [R1+0x5240], R27 ;  /* 0x0052401b01007387 */ /* 0x000fe80000100800 */
[----:B0-----:R-:W-:Y:S04]  /*54eb0*/  STL.64 [R1+0xb0], R16 ;  /* 0x0000b01001007387 */ /* 0x001fe80000100a00 */
[----:B------:R-:W-:Y:S04]  /*54ec0*/  STL.64 [R1+0xb8], R18 ;  /* 0x0000b81201007387 */ /* 0x000fe80000100a00 */
[----:B------:R-:W0:Y:S04]  /*54ed0*/  LDSM.16.M88.4 R16, [R8+UR5+0x9000] ;  /* 0x009000050810783b */ /* 0x000e280008000200 */
        /* <DEDUP_REMOVED lines=13> */
[----:B------:R-:W-:Y:S04]  /*54fb0*/  STL.64 [R1+0x5250], R26 ;  /* 0x0052501a01007387 */ /* 0x000fe80000100a00 */
[----:B------:R1:W-:Y:S04]  /*54fc0*/  STL.64 [R1+0x5248], R24 ;  /* 0x0052481801007387 */ /* 0x0003e80000100a00 */
[----:B-1----:R-:W2:Y:S04]  /*54fd0*/  LDL.LU R24, [R1+0x1070] ;  /* 0x0010700001187983 */ /* 0x002ea80000300800 */
[----:B------:R-:W2:Y:S04]  /*54fe0*/  LDL.LU R25, [R1+0x1074] ;  /* 0x0010740001197983 */ /* 0x000ea80000300800 */
[----:B------:R-:W2:Y:S04]  /*54ff0*/  LDL.LU R26, [R1+0x1078] ;  /* 0x00107800011a7983 */ /* 0x000ea80000300800 */
[----:B------:R-:W2:Y:S04]  /*55000*/  LDL.LU R27, [R1+0x107c] ;  /* 0x00107c00011b7983 */ /* 0x000ea80000300800 */
[----:B0-----:R-:W-:Y:S04]  /*55010*/  STL.64 [R1+0x70], R16 ;  /* 0x0000701001007387 */ /* 0x001fe80000100a00 */
[----:B------:R0:W-:Y:S04]  /*55020*/  STL.64 [R1+0x78], R18 ;  /* 0x0000781201007387 */ /* 0x0001e80000100a00 */
[----:B0-----:R-:W2:Y:S01]  /*55030*/  LDL.LU.64 R18, [R1+0x52e0] ;  /* 0x0052e00001127983 */ /* 0x001ea20000300a00 */
[----:B------:R-:W-:-:S02]  /*55040*/  IMAD.MOV.U32 R2, RZ, RZ, R16 ;  /* 0x000000ffff027224 */ /* 0x000fc400078e0010 */
[----:B------:R-:W-:Y:S01]  /*55050*/  IMAD.MOV.U32 R0, RZ, RZ, R17 ;  /* 0x000000ffff007224 */ /* 0x000fe200078e0011 */
[----:B--2---:R-:W-:Y:S01]  /*55060*/  HMMA.16816.F32 R24, R20, R18, R24 ;  /* 0x000000121418723c */ /* 0x004fe20000001818 */
[----:B------:R-:W0:-:S15]  /*55070*/  LDSM.16.M88.4 R16, [R8+UR5+0xb000] ;  /* 0x00b000050810783b */ /* 0x000e1e0008000200 */
[----:B------:R-:W-:-:S03]  /*55080*/  NOP ;  /* 0x0000000000007918 */ /* 0x000fc60000000000 */
[----:B------:R-:W-:Y:S04]  /*55090*/  STL.64 [R1+0x160], R24 ;  /* 0x0001601801007387 */ /* 0x000fe80000100a00 */
[----:B------:R-:W-:Y:S04]  /*550a0*/  STL.64 [R1+0x168], R26 ;  /* 0x0001681a01007387 */ /* 0x000fe80000100a00 */
[----:B------:R-:W-:Y:S04]  /*550b0*/  LDSM.16.M88.4 R24, [R8+UR5+0xb800] ;  /* 0x00b800050818783b */ /* 0x000fe80008000200 */
[----:B0-----:R-:W-:Y:S04]  /*550c0*/  STL.64 [R1+0x60], R16 ;  /* 0x0000601001007387 */ /* 0x001fe80000100a00 */
[----:B------:R-:W-:Y:S04]  /*550d0*/  STL.64 [R1+0x68], R18 ;  /* 0x0000681201007387 */ /* 0x000fe80000100a00 */
[----:B------:R-:W0:Y:S04]  /*550e0*/  LDSM.16.M88.4 R16, [R8+UR5+0xc000] ;  /* 0x00c000050810783b */ /* 0x000e280008000200 */
[----:B0-----:R-:W-:Y:S04]  /*550f0*/  STL.64 [R1+0x40], R16 ;  /* 0x0000401001007387 */ /* 0x001fe80000100a00 */
[----:B------:R-:W-:Y:S04]  /*55100*/  STL.64 [R1+0x50], R24 ;  /* 0x0000501801007387 */ /* 0x000fe80000100a00 */
[----:B------:R-:W-:Y:S04]  /*55110*/  STL.64 [R1+0x58], R26 ;  /* 0x0000581a01007387 */ /* 0x000fe80000100a00 */
[----:B------:R-:W0:Y:S04]  /*55120*/  LDSM.16.M88.4 R24, [R8+UR5+0xc800] ;  /* 0x00c800050818783b */ /* 0x000e280008000200 */
[----:B------:R-:W-:Y:S01]  /*55130*/  STL.64 [R1+0x48], R18 ;  /* 0x0000481201007387 */ /* 0x000fe20000100a00 */
[----:B------:R-:W-:-:S03]  /*55140*/  IMAD.MOV.U32 R28, RZ, RZ, R17 ;  /* 0x000000ffff1c7224 */ /* 0x000fc600078e0011 */
[----:B------:R-:W1:Y:S04]  /*55150*/  LDSM.16.M88.4 R16, [R8+UR5+0xd000] ;  /* 0x00d000050810783b */ /* 0x000e680008000200 */
[----:B0-----:R0:W-:Y:S04]  /*55160*/  STL.64 [R1+0x30], R24 ;  /* 0x0000301801007387 */ /* 0x0011e80000100a00 */
[----:B------:R2:W-:Y:S04]  /*55170*/  STL.64 [R1+0x38], R26 ;  /* 0x0000381a01007387 */ /* 0x0005e80000100a00 */
[----:B0-----:R-:W3:Y:S04]  /*55180*/  LDL.LU R24, [R1+0x1430] ;  /* 0x0014300001187983 */ /* 0x001ee80000300800 */
[----:B-1----:R-:W-:Y:S04]  /*55190*/  STL.64 [R1+0x20], R16 ;  /* 0x0000201001007387 */ /* 0x002fe80000100a00 */
[----:B------:R-:W-:Y:S04]  /*551a0*/  STL.64 [R1+0x28], R18 ;  /* 0x0000281201007387 */ /* 0x000fe80000100a00 */
[----:B------:R-:W3:Y:S04]  /*551b0*/  LDL.LU R25, [R1+0x1434] ;  /* 0x0014340001197983 */ /* 0x000ee80000300800 */
[----:B--2---:R-:W2:Y:S04]  /*551c0*/  LDL.LU R26, [R1+0x1438] ;  /* 0x00143800011a7983 */ /* 0x004ea80000300800 */
[----:B------:R-:W2:Y:S04]  /*551d0*/  LDL.LU R27, [R1+0x143c] ;  /* 0x00143c00011b7983 */ /* 0x000ea80000300800 */
[----:B------:R-:W-:Y:S04]  /*551e0*/  LDSM.16.M88.4 R16, [R8+UR5+0xe000] ;  /* 0x00e000050810783b */ /* 0x000fe80008000200 */
[----:B--2---:R0:W-:Y:S04]  /*551f0*/  STL.64 [R1+0x5260], R26 ;  /* 0x0052601a01007387 */ /* 0x0041e80000100a00 */
[----:B---3--:R-:W-:Y:S01]  /*55200*/  STL.64 [R1+0x5258], R24 ;  /* 0x0052581801007387 */ /* 0x008fe20000100a00 */
[----:B0-----:R-:W-:-:S02]  /*55210*/  IMAD.MOV.U32 R26, RZ, RZ, R12 ;  /* 0x000000ffff1a7224 */ /* 0x001fc400078e000c */
[----:B------:R-:W-:Y:S01]  /*55220*/  IMAD.MOV.U32 R27, RZ, RZ, R4 ;  /* 0x000000ffff1b7224 */ /* 0x000fe200078e0004 */
[----:B------:R-:W2:Y:S04]  /*55230*/  LDL.LU R12, [R1+0x52dc] ;  /* 0x0052dc00010c7983 */ /* 0x000ea80000300800 */
[----:B------:R-:W3:Y:S04]  /*55240*/  LDL.LU R4, [R1+0x52d8] ;  /* 0x0052d80001047983 */ /* 0x000ee80000300800 */
[----:B------:R-:W-:Y:S04]  /*55250*/  STL.64 [R1+0x5270], R26 ;  /* 0x0052701a01007387 */ /* 0x000fe80000100a00 */
[----:B------:R-:W0:Y:S04]  /*55260*/  LDSM.16.M88.4 R24, [R8+UR5+0xd800] ;  /* 0x00d800050818783b */ /* 0x000e280008000200 */
[----:B0-----:R-:W-:Y:S04]  /*55270*/  STL.64 [R1+0x10], R24 ;  /* 0x0000101801007387 */ /* 0x001fe80000100a00 */
[----:B------:R0:W-:Y:S04]  /*55280*/  STL.64 [R1+0x18], R26 ;  /* 0x0000181a01007387 */ /* 0x0001e80000100a00 */
[----:B0-----:R-:W4:Y:S04]  /*55290*/  LDL.LU R26, [R1+0x138] ;  /* 0x00013800011a7983 */ /* 0x001f280000300800 */
[----:B------:R-:W-:Y:S04]  /*552a0*/  STL.64 [R1], R16 ;  /* 0x0000001001007387 */ /* 0x000fe80000100a00 */
[----:B------:R-:W-:Y:S04]  /*552b0*/  STL.64 [R1+0x8], R18 ;  /* 0x0000081201007387 */ /* 0x000fe80000100a00 */
[----:B------:R-:W4:Y:S04]  /*552c0*/  LDL.LU R27, [R1+0x13c] ;  /* 0x00013c00011b7983 */ /* 0x000f280000300800 */
[----:B------:R-:W0:Y:S04]  /*552d0*/  LDSM.16.M88.4 R16, [R8+UR5+0xe800] ;  /* 0x00e800050810783b */ /* 0x000e280008000200 */
[----:B----4-:R-:W-:Y:S04]  /*552e0*/  STL.64 [R1+0x5288], R26 ;  /* 0x0052881a01007387 */ /* 0x010fe80000100a00 */
[----:B0-----:R0:W-:Y:S04]  /*552f0*/  STL [R1+0x40b8], R19 ;  /* 0x0040b81301007387 */ /* 0x0011e80000100800 */
[----:B------:R1:W-:Y:S04]  /*55300*/  STL [R1+0x5200], R18 ;  /* 0x0052001201007387 */ /* 0x0003e80000100800 */
[----:B------:R4:W-:Y:S01]  /*55310*/  STL.64 [R1+0x51f8], R16 ;  /* 0x0051f81001007387 */ /* 0x0009e20000100a00 */
[----:B0-----:R-:W-:-:S02]  /*55320*/  IMAD.MOV.U32 R19, RZ, RZ, R13 ;  /* 0x000000ffff137224 */ /* 0x001fc400078e000d */
[----:B-1----:R-:W-:Y:S02]  /*55330*/  IMAD.MOV.U32 R18, RZ, RZ, R5 ;  /* 0x000000ffff127224 */ /* 0x002fe400078e0005 */
[----:B---3--:R-:W-:Y:S02]  /*55340*/  IMAD.MOV.U32 R26, RZ, RZ, R4 ;  /* 0x000000ffff1a7224 */ /* 0x008fe400078e0004 */
[----:B--2---:R-:W-:Y:S01]  /*55350*/  IMAD.MOV.U32 R27, RZ, RZ, R12 ;  /* 0x000000ffff1b7224 */ /* 0x004fe200078e000c */
[----:B------:R-:W2:Y:S04]  /*55360*/  LDL.LU R5, [R1+0x52d4] ;  /* 0x0052d40001057983 */ /* 0x000ea80000300800 */
[----:B------:R-:W3:Y:S04]  /*55370*/  LDL.LU R13, [R1+0x52d0] ;  /* 0x0052d000010d7983 */ /* 0x000ee80000300800 */
[----:B------:R-:W2:Y:S04]  /*55380*/  LDL.LU R4, [R1+0x52cc] ;  /* 0x0052cc0001047983 */ /* 0x000ea80000300800 */
[----:B------:R-:W2:Y:S04]  /*55390*/  LDL.LU R12, [R1+0x52c8] ;  /* 0x0052c800010c7983 */ /* 0x000ea80000300800 */
[----:B------:R-:W-:Y:S04]  /*553a0*/  STL.64 [R1+0x52a0], R26 ;  /* 0x0052a01a01007387 */ /* 0x000fe80000100a00 */
[----:B------:R0:W-:Y:S04]  /*553b0*/  STL.64 [R1+0x5268], R18 ;  /* 0x0052681201007387 */ /* 0x0001e80000100a00 */
[----:B----4-:R-:W4:Y:S04]  /*553c0*/  LDL.LU R16, [R1+0x1130] ;  /* 0x0011300001107983 */ /* 0x010f280000300800 */
[----:B------:R-:W4:Y:S04]  /*553d0*/  LDL.LU R17, [R1+0x1134] ;  /* 0x0011340001117983 */ /* 0x000f280000300800 */
[----:B0-----:R-:W4:Y:S04]  /*553e0*/  LDL.LU R18, [R1+0x1138] ;  /* 0x0011380001127983 */ /* 0x001f280000300800 */
[----:B------:R-:W4:Y:S01]  /*553f0*/  LDL.LU R19, [R1+0x113c] ;  /* 0x00113c0001137983 */ /* 0x000f220000300800 */
[----:B---3--:R-:W-:-:S02]  /*55400*/  IMAD.MOV.U32 R26, RZ, RZ, R13 ;  /* 0x000000ffff1a7224 */ /* 0x008fc400078e000d */
[----:B--2---:R-:W-:Y:S01]  /*55410*/  IMAD.MOV.U32 R27, RZ, RZ, R5 ;  /* 0x000000ffff1b7224 */ /* 0x004fe200078e0005 */
[----:B------:R-:W2:Y:S04]  /*55420*/  LDL.LU R13, [R1+0x52c4] ;  /* 0x0052c400010d7983 */ /* 0x000ea80000300800 */
[----:B------:R-:W3:Y:S04]  /*55430*/  LDL.LU R5, [R1+0x52c0] ;  /* 0x0052c00001057983 */ /* 0x000ee80000300800 */
[----:B----4-:R-:W-:Y:S04]  /*55440*/  STL.64 [R1+0x5280], R18 ;  /* 0x0052801201007387 */ /* 0x010fe80000100a00 */
[----:B------:R0:W-:Y:S04]  /*55450*/  STL.64 [R1+0x5278], R16 ;  /* 0x0052781001007387 */ /* 0x0001e80000100a00 */
[----:B0-----:R-:W4:Y:S04]  /*55460*/  LDL.LU R16, [R1+0x10a0] ;  /* 0x0010a00001107983 */ /* 0x001f280000300800 */
[----:B------:R-:W4:Y:S01]  /*55470*/  LDL.LU R17, [R1+0x10a4] ;  /* 0x0010a40001117983 */ /* 0x000f220000300800 */
[----:B------:R-:W-:-:S03]  /*55480*/  IMAD.MOV.U32 R18, RZ, RZ, R12 ;  /* 0x000000ffff127224 */ /* 0x000fc600078e000c */
[----:B------:R-:W3:Y:S01]  /*55490*/  LDL.LU R12, [R1+0x52bc] ;  /* 0x0052bc00010c7983 */ /* 0x000ee20000300800 */
[----:B--2---:R-:W-:-:S03]  /*554a0*/  IMAD.MOV.U32 R19, RZ, RZ, R13 ;  /* 0x000000ffff137224 */ /* 0x004fc600078e000d */
[----:B------:R-:W2:Y:S04]  /*554b0*/  LDL.LU R13, [R1+0x52b8] ;  /* 0x0052b800010d7983 */ /* 0x000ea80000300800 */
[----:B------:R-:W-:Y:S04]  /*554c0*/  STL.64 [R1+0x5298], R18 ;  /* 0x0052981201007387 */ /* 0x000fe80000100a00 */
[----:B----4-:R0:W-:Y:S04]  /*554d0*/  STL.64 [R1+0x5290], R16 ;  /* 0x0052901001007387 */ /* 0x0101e80000100a00 */
[----:B0-----:R-:W4:Y:S04]  /*554e0*/  LDL.LU R16, [R1+0x1090] ;  /* 0x0010900001107983 */ /* 0x001f280000300800 */
[----:B------:R-:W4:Y:S04]  /*554f0*/  LDL.LU R17, [R1+0x1094] ;  /* 0x0010940001117983 */ /* 0x000f280000300800 */
[----:B------:R-:W2:Y:S04]  /*55500*/  LDL.LU R18, [R1+0x1098] ;  /* 0x0010980001127983 */ /* 0x000ea80000300800 */
[----:B------:R-:W2:Y:S04]  /*55510*/  LDL.LU R19, [R1+0x109c] ;  /* 0x00109c0001137983 */ /* 0x000ea80000300800 */
[----:B--2---:R-:W-:Y:S04]  /*55520*/  STL.64 [R1+0x52b0], R18 ;  /* 0x0052b01201007387 */ /* 0x004fe80000100a00 */
[----:B----4-:R0:W-:Y:S04]  /*55530*/  STL.64 [R1+0x52a8], R16 ;  /* 0x0052a81001007387 */ /* 0x0101e80000100a00 */
[----:B0-----:R-:W2:Y:S04]  /*55540*/  LDL.LU R16, [R1+0x1080] ;  /* 0x0010800001107983 */ /* 0x001ea80000300800 */
[----:B------:R-:W2:Y:S01]  /*55550*/  LDL.LU R17, [R1+0x1084] ;  /* 0x0010840001117983 */ /* 0x000ea20000300800 */
[----:B------:R-:W-:-:S02]  /*55560*/  IMAD.MOV.U32 R18, RZ, RZ, R13 ;  /* 0x000000ffff127224 */ /* 0x000fc400078e000d */
[----:B---3--:R-:W-:Y:S02]  /*55570*/  IMAD.MOV.U32 R19, RZ, RZ, R12 ;  /* 0x000000ffff137224 */ /* 0x008fe400078e000c */
[----:B------:R-:W0:Y:S04]  /*55580*/  LDSM.16.M88.4 R12, [R8+UR5+0xf000] ;  /* 0x00f00005080c783b */ /* 0x000e280008000200 */
[----:B0-----:R-:W-:Y:S04]  /*55590*/  STL [R1+0x4424], R14 ;  /* 0x0044240e01007387 */ /* 0x001fe80000100800 */
[----:B------:R0:W-:Y:S02]  /*555a0*/  STL [R1+0x4420], R15 ;  /* 0x0044200f01007387 */ /* 0x0001e40000100800 */
[----:B0-----:R-:W-:-:S02]  /*555b0*/  IMAD.MOV.U32 R15, RZ, RZ, R9 ;  /* 0x000000ffff0f7224 */ /* 0x001fc400078e0009 */
[----:B------:R-:W0:Y:S04]  /*555c0*/  LDSM.16.M88.4 R8, [R8+UR5+0xf800] ;  /* 0x00f800050808783b */ /* 0x000e280008000200 */
[----:B------:R-:W-:Y:S04]  /*555d0*/  STL.64 [R1+0x5168], R12 ;  /* 0x0051680c01007387 */ /* 0x000fe80000100a00 */
[----:B------:R-:W3:Y:S04]  /*555e0*/  LDL.LU R14, [R1+0x108] ;  /* 0x00010800010e7983 */ /* 0x000ee80000300800 */
[----:B0-----:R0:W-:Y:S02]  /*555f0*/  STL.64 [R1+0x5128], R10 ;  /* 0x0051280a01007387 */ /* 0x0011e40000100a00 */
[----:B0-----:R-:W-:-:S02]  /*55600*/  IMAD.MOV.U32 R10, RZ, RZ, R5 ;  /* 0x000000ffff0a7224 */ /* 0x001fc400078e0005 */
[----:B------:R-:W-:Y:S02]  /*55610*/  IMAD.MOV.U32 R11, RZ, RZ, R4 ;  /* 0x000000ffff0b7224 */ /* 0x000fe400078e0004 */
[----:B------:R-:W0:Y:S04]  /*55620*/  LDSM.16.MT88.4 R4, [R3+UR5+0x4080] ;  /* 0x004080050304783b */ /* 0x000e280008004200 */
[----:B------:R1:W-:Y:S04]  /*55630*/  STL.64 [R1+0x5120], R8 ;  /* 0x0051200801007387 */ /* 0x0003e80000100a00 */
[----:B-1----:R-:W3:Y:S04]  /*55640*/  LDL.LU R8, [R1+0x1420] ;  /* 0x0014200001087983 */ /* 0x002ee80000300800 */
[----:B------:R-:W3:Y:S04]  /*55650*/  LDL.LU R9, [R1+0x1424] ;  /* 0x0014240001097983 */ /* 0x000ee80000300800 */
[----:B0-----:R0:W-:Y:S04]  /*55660*/  STL.64 [R1+0x5118], R6 ;  /* 0x0051180601007387 */ /* 0x0011e80000100a00 */
[----:B------:R-:W-:Y:S04]  /*55670*/  STL.64 [R1+0x5110], R4 ;  /* 0x0051100401007387 */ /* 0x000fe80000100a00 */
[----:B0-----:R-:W4:Y:S04]  /*55680*/  LDL.LU R6, [R1+0x118] ;  /* 0x0001180001067983 */ /* 0x001f280000300800 */
[----:B------:R-:W4:Y:S01]  /*55690*/  LDL.LU R7, [R1+0x11c] ;  /* 0x00011c0001077983 */ /* 0x000f220000300800 */
        /* <DEDUP_REMOVED lines=27> */
[----:B------:R-:W2:-:S13]  /*55850*/  LDL.LU.64 R24, [R1+0x5248] ;  /* 0x0052480001187983 */ /* 0x000e9a0000300a00 */
[----:B------:R0:W-:Y:S04]  /*55860*/  STL.64 [R1+0x110], R4 ;  /* 0x0001100401007387 */ /* 0x0001e80000100a00 */
[----:B------:R-:W-:Y:S04]  /*55870*/  STL.64 [R1+0x118], R6 ;  /* 0x0001180601007387 */ /* 0x000fe80000100a00 */
[----:B0-----:R-:W2:Y:S01]  /*55880*/  LDL.64 R4, [R1+0x30] ;  /* 0x0000300001047983 */ /* 0x001ea20000100a00 */
[----:B---3--:R-:W-:Y:S03]  /*55890*/  HMMA.16816.F32 R8, R20, R14, R8 ;  /* 0x0000000e1408723c */ /* 0x008fe60000001808 */
[----:B--2---:R0:W-:-:S15]  /*558a0*/  STL.64 [R1+0x5170], R4 ;  /* 0x0051700401007387 */ /* 0x0041de0000100a00 */
[----:B------:R-:W-:Y:S01]  /*558b0*/  NOP ;  /* 0x0000000000007918 */ /* 0x000fe20000000000 */
[----:B------:R1:W-:Y:S04]  /*558c0*/  STL.64 [R1+0x100], R8 ;  /* 0x0001000801007387 */ /* 0x0003e80000100a00 */
[----:B------:R2:W-:Y:S04]  /*558d0*/  STL.64 [R1+0x108], R10 ;  /* 0x0001080a01007387 */ /* 0x0005e80000100a00 */
[----:B0-----:R-:W3:Y:S04]  /*558e0*/  LDL.LU R4, [R1+0x1400] ;  /* 0x0014000001047983 */ /* 0x001ee80000300800 */
[----:B------:R-:W3:Y:S04]  /*558f0*/  LDL.LU R5, [R1+0x1404] ;  /* 0x0014040001057983 */ /* 0x000ee80000300800 */
[----:B------:R-:W3:Y:S04]  /*55900*/  LDL.LU R6, [R1+0x1408] ;  /* 0x0014080001067983 */ /* 0x000ee80000300800 */
[----:B------:R-:W3:Y:S04]  /*55910*/  LDL.LU R7, [R1+0x140c] ;  /* 0x00140c0001077983 */ /* 0x000ee80000300800 */
[----:B-1----:R-:W3:Y:S04]  /*55920*/  LDL.LU R8, [R1+0x13b0] ;  /* 0x0013b00001087983 */ /* 0x002ee80000300800 */
[----:B------:R-:W3:Y:S04]  /*55930*/  LDL.LU R9, [R1+0x13b4] ;  /* 0x0013b40001097983 */ /* 0x000ee80000300800 */
[----:B--2---:R-:W2:Y:S04]  /*55940*/  LDL.LU R10, [R1+0x13b8] ;  /* 0x0013b800010a7983 */ /* 0x004ea80000300800 */
[----:B------:R-:W2:Y:S04]  /*55950*/  LDL.LU R11, [R1+0x13bc] ;  /* 0x0013bc00010b7983 */ /* 0x000ea80000300800 */
[----:B--2---:R0:W-:Y:S04]  /*55960*/  STL.64 [R1+0x5180], R10 ;  /* 0x0051800a01007387 */ /* 0x0041e80000100a00 */
[----:B---3--:R-:W-:Y:S04]  /*55970*/  STL.64 [R1+0x5178], R8 ;  /* 0x0051780801007387 */ /* 0x008fe80000100a00 */
[----:B0-----:R-:W2:Y:S04]  /*55980*/  LDL.LU R10, [R1+0xf8] ;  /* 0x0000f800010a7983 */ /* 0x001ea80000300800 */
[----:B------:R-:W2:Y:S04]  /*55990*/  LDL.LU R11, [R1+0xfc] ;  /* 0x0000fc00010b7983 */ /* 0x000ea80000300800 */
[----:B------:R-:W3:Y:S04]  /*559a0*/  LDL.64 R12, [R1+0x20] ;  /* 0x00002000010c7983 */ /* 0x000ee80000100a00 */
[----:B---3--:R0:W-:Y:S04]  /*559b0*/  STL.64 [R1+0x5188], R12 ;  /* 0x0051880c01007387 */ /* 0x0081e80000100a00 */
[----:B0-----:R-:W2:Y:S04]  /*559c0*/  LDL.LU R12, [R1+0x1410] ;  /* 0x00141000010c7983 */ /* 0x001ea80000300800 */
[----:B------:R-:W2:Y:S04]  /*559d0*/  LDL.LU R13, [R1+0x1414] ;  /* 0x00141400010d7983 */ /* 0x000ea80000300800 */
[----:B------:R-:W2:Y:S04]  /*559e0*/  LDL.LU R14, [R1+0x1418] ;  /* 0x00141800010e7983 */ /* 0x000ea80000300800 */
[----:B------:R-:W2:Y:S01]  /*559f0*/  LDL.LU R15, [R1+0x141c] ;  /* 0x00141c00010f7983 */ /* 0x000ea20000300800 */
[C---:B------:R-:W-:Y:S08]  /*55a00*/  HMMA.16816.F32 R4, R20.reuse, R18, R4 ;  /* 0x000000121404723c */ /* 0x040ff00000001804 */
[----:B--2---:R-:W-:Y:S01]  /*55a10*/  HMMA.16816.F32 R8, R20, R10, R12 ;  /* 0x0000000a1408723c */ /* 0x004fe2000000180c */
[----:B------:R-:W2:-:S15]  /*55a20*/  LDL.LU R12, [R1+0x13e0] ;  /* 0x0013e000010c7983 */ /* 0x000e9e0000300800 */
[----:B------:R-:W-:-:S03]  /*55a30*/  NOP ;  /* 0x0000000000007918 */ /* 0x000fc60000000000 */
[----:B------:R-:W-:Y:S04]  /*55a40*/  STL.64 [R1+0xf0], R8 ;  /* 0x0000f00801007387 */ /* 0x000fe80000100a00 */
[----:B------:R-:W-:Y:S04]  /*55a50*/  STL.64 [R1+0xf8], R10 ;  /* 0x0000f80a01007387 */ /* 0x000fe80000100a00 */
[----:B------:R-:W-:Y:S04]  /*55a60*/  STL.64 [R1+0xe0], R4 ;  /* 0x0000e00401007387 */ /* 0x000fe80000100a00 */
[----:B------:R-:W-:Y:S04]  /*55a70*/  STL.64 [R1+0xe8], R6 ;  /* 0x0000e80601007387 */ /* 0x000fe80000100a00 */
[----:B------:R-:W2:Y:S04]  /*55a80*/  LDL.LU R13, [R1+0x13e4] ;  /* 0x0013e400010d7983 */ /* 0x000ea80000300800 */
[----:B------:R-:W3:Y:S04]  /*55a90*/  LDL.LU R14, [R1+0x13e8] ;  /* 0x0013e800010e7983 */ /* 0x000ee80000300800 */
[----:B------:R-:W3:Y:S04]  /*55aa0*/  LDL.LU R15, [R1+0x13ec] ;  /* 0x0013ec00010f7983 */ /* 0x000ee80000300800 */
[----:B---3--:R-:W-:Y:S04]  /*55ab0*/  STL.64 [R1+0x5198], R14 ;  /* 0x0051980e01007387 */ /* 0x008fe80000100a00 */
        /* <DEDUP_REMOVED lines=12> */
[----:B--2---:R4:W-:Y:S02]  /*55b80*/  STL.64 [R1+0x51b0], R12 ;  /* 0x0051b00c01007387 */ /* 0x0049e40000100a00 */
[----:B----4-:R-:W-:-:S02]  /*55b90*/  IMAD.MOV.U32 R12, RZ, RZ, R27 ;  /* 0x000000ffff0c7224 */ /* 0x010fc400078e001b */
[----:B------:R-:W2:Y:S04]  /*55ba0*/  LDL.LU R27, [R1+0x5240] ;  /* 0x00524000011b7983 */ /* 0x000ea80000300800 */
[----:B------:R-:W3:Y:S04]  /*55bb0*/  LDL.LU R16, [R1+0x1100] ;  /* 0x0011000001107983 */ /* 0x000ee80000300800 */
[----:B------:R-:W3:Y:S04]  /*55bc0*/  LDL.LU R17, [R1+0x1104] ;  /* 0x0011040001117983 */ /* 0x000ee80000300800 */
[----:B------:R-:W4:Y:S04]  /*55bd0*/  LDL.LU R18, [R1+0x1108] ;  /* 0x0011080001127983 */ /* 0x000f280000300800 */
[----:B------:R-:W4:Y:S01]  /*55be0*/  LDL.LU R19, [R1+0x110c] ;  /* 0x00110c0001137983 */ /* 0x000f220000300800 */
[----:B------:R-:W-:-:S03]  /*55bf0*/  IMAD.MOV.U32 R13, RZ, RZ, R29 ;  /* 0x000000ffff0d7224 */ /* 0x000fc600078e001d */
[----:B----4-:R-:W-:Y:S04]  /*55c00*/  STL.64 [R1+0x5218], R18 ;  /* 0x0052181201007387 */ /* 0x010fe80000100a00 */
[----:B---3--:R2:W-:Y:S02]  /*55c10*/  STL.64 [R1+0x5210], R16 ;  /* 0x0052101001007387 */ /* 0x0085e40000100a00 */
[----:B--2---:R-:W-:Y:S02]  /*55c20*/  IMAD.MOV.U32 R16, RZ, RZ, R27 ;  /* 0x000000ffff107224 */ /* 0x004fe400078e001b */
[----:B------:R-:W-:-:S05]  /*55c30*/  IMAD.MOV.U32 R17, RZ, RZ, R26 ;  /* 0x000000ffff117224 */ /* 0x000fca00078e001a */
[----:B------:R0:W-:Y:S04]  /*55c40*/  STL.64 [R1+0x5238], R16 ;  /* 0x0052381001007387 */ /* 0x0001e80000100a00 */
[----:B------:R-:W2:Y:S04]  /*55c50*/  LDL.LU R26, [R1+0xd8] ;  /* 0x0000d800011a7983 */ /* 0x000ea80000300800 */
[----:B------:R-:W2:Y:S04]  /*55c60*/  LDL.LU R27, [R1+0xdc] ;  /* 0x0000dc00011b7983 */ /* 0x000ea80000300800 */
[----:B0-----:R-:W2:Y:S04]  /*55c70*/  LDL.LU R16, [R1+0x1120] ;  /* 0x0011200001107983 */ /* 0x001ea80000300800 */
[----:B------:R-:W2:Y:S04]  /*55c80*/  LDL.LU R17, [R1+0x1124] ;  /* 0x0011240001117983 */ /* 0x000ea80000300800 */
[----:B------:R-:W2:Y:S04]  /*55c90*/  LDL.LU R18, [R1+0x1128] ;  /* 0x0011280001127983 */ /* 0x000ea80000300800 */
[----:B------:R-:W2:Y:S04]  /*55ca0*/  LDL.LU R19, [R1+0x112c] ;  /* 0x00112c0001137983 */ /* 0x000ea80000300800 */
[----:B------:R0:W-:Y:S04]  /*55cb0*/  STL.64 [R1+0x51c8], R12 ;  /* 0x0051c80c01007387 */ /* 0x0001e80000100a00 */
[----:B0-----:R-:W3:Y:S04]  /*55cc0*/  LDL.64 R12, [R1+0x90] ;  /* 0x00009000010c7983 */ /* 0x001ee80000100a00 */
[----:B---3--:R0:W-:Y:S02]  /*55cd0*/  STL.64 [R1+0x51e0], R12 ;  /* 0x0051e00c01007387 */ /* 0x0081e40000100a00 */
[----:B0-----:R-:W-:-:S02]  /*55ce0*/  IMAD.MOV.U32 R12, RZ, RZ, R25 ;  /* 0x000000ffff0c7224 */ /* 0x001fc400078e0019 */
[----:B------:R-:W-:-:S05]  /*55cf0*/  IMAD.MOV.U32 R13, RZ, RZ, R24 ;  /* 0x000000ffff0d7224 */ /* 0x000fca00078e0018 */
[----:B------:R0:W-:Y:S04]  /*55d00*/  STL.64 [R1+0x5208], R12 ;  /* 0x0052080c01007387 */ /* 0x0001e80000100a00 */
[----:B0-----:R-:W3:Y:S04]  /*55d10*/  LDL.64 R12, [R1+0xb0] ;  /* 0x0000b000010c7983 */ /* 0x001ee80000100a00 */
[----:B---3--:R0:W-:Y:S04]  /*55d20*/  STL.64 [R1+0x5220], R12 ;  /* 0x0052200c01007387 */ /* 0x0081e80000100a00 */
[----:B0-----:R-:W3:Y:S04]  /*55d30*/  LDL.LU R12, [R1+0x1110] ;  /* 0x00111000010c7983 */ /* 0x001ee80000300800 */
[----:B------:R-:W3:Y:S04]  /*55d40*/  LDL.LU R13, [R1+0x1114] ;  /* 0x00111400010d7983 */ /* 0x000ee80000300800 */
[----:B------:R-:W3:Y:S04]  /*55d50*/  LDL.LU R14, [R1+0x1118] ;  /* 0x00111800010e7983 */ /* 0x000ee80000300800 */
[----:B------:R-:W3:Y:S04]  /*55d60*/  LDL.LU R15, [R1+0x111c] ;  /* 0x00111c00010f7983 */ /* 0x000ee80000300800 */
[----:B------:R-:W4:Y:S04]  /*55d70*/  LDL.64 R8, [R1+0x50] ;  /* 0x0000500001087983 */ /* 0x000f280000100a00 */
        /* <DEDUP_REMOVED lines=11> */
[----:B------:R-:W-:Y:S03]  /*55e30*/  HMMA.16816.F32 R20, R20, R26, R16 ;  /* 0x0000001a1414723c */ /* 0x000fe60000001810 */
        /* <DEDUP_REMOVED lines=8> */
[----:B------:R-:W4:Y:S04]  /*55ec0*/  LDL.LU R6, [R1+0x13d8] ;  /* 0x0013d80001067983 */ /* 0x000f280000300800 */
[----:B------:R-:W4:Y:S04]  /*55ed0*/  LDL.LU R7, [R1+0x13dc] ;  /* 0x0013dc0001077983 */ /* 0x000f280000300800 */
[----:B------:R-:W3:Y:S04]  /*55ee0*/  LDL.LU.64 R16, [R1+0x5238] ;  /* 0x0052380001107983 */ /* 0x000ee80000300a00 */
[----:B------:R-:W3:Y:S04]  /*55ef0*/  LDL.LU.64 R26, [R1+0x5230] ;  /* 0x00523000011a7983 */ /* 0x000ee80000300a00 */
[----:B------:R-:W3:Y:S04]  /*55f00*/  LDL.LU.64 R24, [R1+0x5228] ;  /* 0x0052280001187983 */ /* 0x000ee80000300a00 */
[----:B------:R-:W-:Y:S04]  /*55f10*/  STL.64 [R1+0xd0], R20 ;  /* 0x0000d01401007387 */ /* 0x000fe80000100a00 */
[----:B------:R-:W-:Y:S01]  /*55f20*/  STL.64 [R1+0xd8], R22 ;  /* 0x0000d81601007387 */ /* 0x000fe20000100a00 */
        /* <DEDUP_REMOVED lines=8> */
[----:B--2---:R-:W-:Y:S02]  /*55fb0*/  HMMA.16816.F32 R16, R24, R12, R16 ;  /* 0x0000000c1810723c */ /* 0x004fe40000001810 */
[----:B------:R-:W2:-:S15]  /*55fc0*/  LDL.LU.64 R12, [R1+0x5208] ;  /* 0x00520800010c7983 */ /* 0x000e9e0000300a00 */
[----:B------:R-:W-:Y:S02]  /*55fd0*/  NOP ;  /* 0x0000000000007918 */ /* 0x000fe40000000000 */
[----:B------:R-:W-:Y:S04]  /*55fe0*/  STL [R1+0x904], R17 ;  /* 0x0009041101007387 */ /* 0x000fe80000100800 */
[----:B------:R0:W-:Y:S02]  /*55ff0*/  STL.64 [R1+0x908], R18 ;  /* 0x0009081201007387 */ /* 0x0001e40000100a00 */
[----:B0-----:R-:W-:Y:S02]  /*56000*/  IMAD.MOV.U32 R19, RZ, RZ, R16 ;  /* 0x000000ffff137224 */ /* 0x001fe400078e0010 */
[----:B------:R-:W3:Y:S04]  /*56010*/  LDL.LU R18, [R1+0x5200] ;  /* 0x0052000001127983 */ /* 0x000ee80000300800 */
[----:B------:R-:W4:Y:S01]  /*56020*/  LDL.LU.64 R16, [R1+0x51f8] ;  /* 0x0051f80001107983 */ /* 0x000f220000300a00 */
[----:B--2---:R-:W-:Y:S03]  /*56030*/  HMMA.16816.F32 R12, R24, R12, R8 ;  /* 0x0000000c180c723c */ /* 0x004fe60000001808 */
        /* <DEDUP_REMOVED lines=8> */
[----:B------:R0:W-:Y:S04]  /*560c0*/  STL.64 [R1+0x8f0], R12 ;  /* 0x0008f00c01007387 */ /* 0x0001e80000100a00 */
[----:B------:R-:W-:Y:S04]  /*560d0*/  STL.64 [R1+0x8f8], R14 ;  /* 0x0008f80e01007387 */ /* 0x000fe80000100a00 */
[----:B0-----:R-:W3:Y:S01]  /*560e0*/  LDL.LU.64 R12, [R1+0x51e0] ;  /* 0x0051e000010c7983 */ /* 0x001ee20000300a00 */
[----:B------:R-:W-:-:S02]  /*560f0*/  IMAD.MOV.U32 R20, RZ, RZ, R2 ;  /* 0x000000ffff147224 */ /* 0x000fc400078e0002 */
[----:B------:R-:W-:Y:S01]  /*56100*/  IMAD.MOV.U32 R21, RZ, RZ, R0 ;  /* 0x000000ffff157224 */ /* 0x000fe200078e0000 */
        /* <DEDUP_REMOVED lines=14> */
[----:B0-----:R-:W4:Y:S04]  /*561f0*/  LDL.LU.64 R14, [R1+0x51b8] ;  /* 0x0051b800010e7983 */ /* 0x001f280000300a00 */
[----:B------:R-:W4:Y:S02]  /*56200*/  LDL.LU.64 R12, [R1+0x51b0] ;  /* 0x0051b000010c7983 */ /* 0x000f240000300a00 */
[----:B----4-:R-:W-:Y:S02]  /*56210*/  HMMA.16816.F32 R20, R24, R20, R12 ;  /* 0x000000141814723c */ /* 0x010fe4000000180c */
[----:B------:R-:W4:Y:S04]  /*56220*/  LDL.LU.64 R14, [R1+0x51a8] ;  /* 0x0051a800010e7983 */ /* 0x000f280000300a00 */
[----:B------:R-:W4:-:S13]  /*56230*/  LDL.LU.64 R12, [R1+0x51a0] ;  /* 0x0051a000010c7983 */ /* 0x000f1a0000300a00 */
[----:B------:R-:W-:Y:S04]  /*56240*/  STL.64 [R1+0x8c0], R20 ;  /* 0x0008c01401007387 */ /* 0x000fe80000100a00 */
[----:B------:R-:W-:Y:S04]  /*56250*/  STL.64 [R1+0x8c8], R22 ;  /* 0x0008c81601007387 */ /* 0x000fe80000100a00 */
[----:B------:R-:W0:Y:S04]  /*56260*/  LDSM.16.MT88.4 R20, [R3+UR5+0x4100] ;  /* 0x004100050314783b */ /* 0x000e280008004200 */
[----:B------:R-:W-:Y:S04]  /*56270*/  STL [R1+0x50b0], R3 ;  /* 0x0050b00301007387 */ /* 0x000fe80000100800 */
[----:B0-----:R-:W-:Y:S04]  /*56280*/  STL.64 [R1+0x4ff0], R22 ;  /* 0x004ff01601007387 */ /* 0x001fe80000100a00 */
[----:B------:R0:W-:Y:S04]  /*56290*/  STL.64 [R1+0x4fe8], R20 ;  /* 0x004fe81401007387 */ /* 0x0001e80000100a00 */
[----:B0-----:R-:W4:Y:S04]  /*562a0*/  LDL R20, [R1+0x60] ;  /* 0x0000600001147983 */ /* 0x001f280000100800 */
[----:B------:R-:W4:Y:S02]  /*562b0*/  LDL R21, [R1+0x64] ;  /* 0x0000640001157983 */ /* 0x000f240000100800 */
[----:B----4-:R-:W-:-:S15]  /*562c0*/  HMMA.16816.F32 R12, R24, R20, R12 ;  /* 0x00000014180c723c */ /* 0x010fde000000180c */
[----:B------:R-:W-:-:S04]  /*562d0*/  NOP ;  /* 0x0000000000007918 */ /* 0x000fc80000000000 */
[----:B------:R-:W-:Y:S04]  /*562e0*/  STL.64 [R1+0x10c0], R12 ;  /* 0x0010c00c01007387 */ /* 0x000fe80000100a00 */
[----:B------:R0:W-:Y:S04]  /*562f0*/  STL.64 [R1+0x10c8], R14 ;  /* 0x0010c80e01007387 */ /* 0x0001e80000100a00 */
[----:B0-----:R-:W4:Y:S04]  /*56300*/  LDL.LU.64 R14, [R1+0x5198] ;  /* 0x00519800010e7983 */ /* 0x001f280000300a00 */
[----:B------:R-:W4:Y:S04]  /*56310*/  LDL.LU.64 R12, [R1+0x5190] ;  /* 0x00519000010c7983 */ /* 0x000f280000300a00 */
[----:B------:R0:W-:Y:S04]  /*56320*/  STL.64 [R1+0x50a8], R20 ;  /* 0x0050a81401007387 */ /* 0x0001e80000100a00 */
[----:B0-----:R-:W2:Y:S01]  /*56330*/  LDL R20, [R1+0x40] ;  /* 0x0000400001147983 */ /* 0x001ea20000100800 */
[----:B------:R-:W-:-:S02]  /*56340*/  IMAD.MOV.U32 R21, RZ, RZ, R28 ;  /* 0x000000ffff157224 */ /* 0x000fc400078e001c */
[----:B---3--:R-:W-:Y:S02]  /*56350*/  IMAD.MOV.U32 R3, RZ, RZ, R8 ;  /* 0x000000ffff037224 */ /* 0x008fe400078e0008 */
[----:B------:R-:W-:Y:S01]  /*56360*/  IMAD.MOV.U32 R28, RZ, RZ, R9 ;  /* 0x000000ffff1c7224 */ /* 0x000fe200078e0009 */
[C---:B----4-:R-:W-:Y:S08]  /*56370*/  HMMA.16816.F32 R12, R24.reuse, R8, R12 ;  /* 0x00000008180c723c */ /* 0x050ff0000000180c */
[C---:B--2---:R-:W-:Y:S11]  /*56380*/  HMMA.16816.F32 R20, R24.reuse, R20, R4 ;  /* 0x000000141814723c */ /* 0x044ff60000001804 */
[----:B------:R0:W-:Y:S04]  /*56390*/  STL.64 [R1+0x10b0], R12 ;  /* 0x0010b00c01007387 */ /* 0x0001e80000100a00 */
[----:B------:R-:W-:Y:S04]  /*563a0*/  STL.64 [R1+0x10b8], R14 ;  /* 0x0010b80e01007387 */ /* 0x000fe80000100a00 */
[----:B0-----:R-:W2:Y:S04]  /*563b0*/  LDL.LU.64 R12, [R1+0x5188] ;  /* 0x00518800010c7983 */ /* 0x001ea80000300a00 */
[----:B------:R-:W2:Y:S04]  /*563c0*/  LDL.LU.64 R10, [R1+0x5180] ;  /* 0x00518000010a7983 */ /* 0x000ea80000300a00 */
[----:B------:R-:W2:Y:S04]  /*563d0*/  LDL.LU.64 R8, [R1+0x5178] ;  /* 0x0051780001087983 */ /* 0x000ea80000300a00 */
[----:B------:R-:W3:Y:S04]  /*563e0*/  LDL.LU.64 R4, [R1+0x5170] ;  /* 0x0051700001047983 */ /* 0x000ee80000300a00 */
[----:B------:R0:W-:Y:S04]  /*563f0*/  STL.64 [R1+0x10a0], R20 ;  /* 0x0010a01401007387 */ /* 0x0001e80000100a00 */
[----:B------:R-:W-:Y:S01]  /*56400*/  STL.64 [R1+0x10a8], R22 ;  /* 0x0010a81601007387 */ /* 0x000fe20000100a00 */
[----:B---3--:R-:W-:Y:S01]  /*56410*/  HMMA.16816.F32 R16, R24, R4, R16 ;  /* 0x000000041810723c */ /* 0x008fe20000001810 */
[----:B0-----:R-:W-:-:S02]  /*56420*/  IMAD.MOV.U32 R21, RZ, RZ, R4 ;  /* 0x000000ffff157224 */ /* 0x001fc400078e0004 */
[----:B------:R-:W-:-:S05]  /*56430*/  IMAD.MOV.U32 R20, RZ, RZ, R5 ;  /* 0x000000ffff147224 */ /* 0x000fca00078e0005 */
[----:B--2---:R-:W-:Y:S11]  /*56440*/  HMMA.16816.F32 R4, R24, R12, R8 ;  /* 0x0000000c1804723c */ /* 0x004ff60000001808 */
[----:B------:R0:W-:Y:S04]  /*56450*/  STL.64 [R1+0x1090], R16 ;  /* 0x0010901001007387 */ /* 0x0001e80000100a00 */
[----:B------:R-:W-:Y:S04]  /*56460*/  STL.64 [R1+0x1098], R18 ;  /* 0x0010981201007387 */ /* 0x000fe80000100a00 */
[----:B------:R-:W-:Y:S04]  /*56470*/  STL.64 [R1+0x1080], R4 ;  /* 0x0010800401007387 */ /* 0x000fe80000100a00 */
[----:B------:R-:W-:Y:S04]  /*56480*/  STL.64 [R1+0x1088], R6 ;  /* 0x0010880601007387 */ /* 0x000fe80000100a00 */
[----:B0-----:R-:W2:Y:S04]  /*56490*/  LDL R16, [R1] ;  /* 0x0000000001107983 */ /* 0x001ea80000100800 */
[----:B------:R-:W2:Y:S01]  /*564a0*/  LDL R17, [R1+0x4] ;  /* 0x0000040001117983 */ /* 0x000ea20000100800 */
[----:B------:R-:W-:-:S02]  /*564b0*/  IMAD.MOV.U32 R23, RZ, RZ, R12 ;  /* 0x000000ffff177224 */ /* 0x000fc400078e000c */
[----:B------:R-:W-:Y:S01]  /*564c0*/  IMAD.MOV.U32 R22, RZ, RZ, R13 ;  /* 0x000000ffff167224 */ /* 0x000fe200078e000d */
[----:B------:R-:W3:Y:S04]  /*564d0*/  LDL.LU R12, [R1+0x13a0] ;  /* 0x0013a000010c7983 */ /* 0x000ee80000300800 */
[----:B------:R-:W3:Y:S04]  /*564e0*/  LDL.LU R13, [R1+0x13a4] ;  /* 0x0013a400010d7983 */ /* 0x000ee80000300800 */
[----:B------:R-:W3:Y:S04]  /*564f0*/  LDL.LU R14, [R1+0x13a8] ;  /* 0x0013a800010e7983 */ /* 0x000ee80000300800 */
[----:B------:R-:W3:Y:S04]  /*56500*/  LDL.LU R15, [R1+0x13ac] ;  /* 0x0013ac00010f7983 */ /* 0x000ee80000300800 */
[----:B--2---:R0:W-:Y:S04]  /*56510*/  STL.64 [R1+0x5160], R16 ;  /* 0x0051601001007387 */ /* 0x0041e80000100a00 */
[----:B0-----:R-:W3:Y:S04]  /*56520*/  LDL.64 R16, [R1+0x10] ;  /* 0x0000100001107983 */ /* 0x001ee80000100a00 */
[----:B------:R-:W-:Y:S04]  /*56530*/  STL.64 [R1+0x50c0], R22 ;  /* 0x0050c01601007387 */ /* 0x000fe80000100a00 */
[----:B------:R0:W-:Y:S04]  /*56540*/  STL.64 [R1+0x50b8], R20 ;  /* 0x0050b81401007387 */ /* 0x0001e80000100a00 */
[----:B0-----:R-:W2:Y:S04]  /*56550*/  LDL.LU R20, [R1+0x870] ;  /* 0x0008700001147983 */ /* 0x001ea80000300800 */
[----:B------:R-:W2:Y:S04]  /*56560*/  LDL.LU R21, [R1+0x874] ;  /* 0x0008740001157983 */ /* 0x000ea80000300800 */
        /* <DEDUP_REMOVED lines=24> */
[----:B0-----:R-:W4:Y:S01]  /*566f0*/  LDL.64 R20, [R1+0xa0] ;  /* 0x0000a00001147983 */ /* 0x001f220000100a00 */
[----:B---3--:R-:W-:Y:S03]  /*56700*/  HMMA.16816.F32 R12, R24, R16, R12 ;  /* 0x00000010180c723c */ /* 0x008fe6000000180c */
[----:B----4-:R0:W-:Y:S04]  /*56710*/  STL.64 [R1+0x50e0], R20 ;  /* 0x0050e01401007387 */ /* 0x0101e80000100a00 */
[----:B0-----:R-:W3:Y:S01]  /*56720*/  LDL R20, [R1+0xb0] ;  /* 0x0000b00001147983 */ /* 0x001ee20000100800 */
[----:B------:R-:W-:-:S05]  /*56730*/  IMAD.MOV.U32 R21, RZ, RZ, R29 ;  /* 0x000000ffff157224 */ /* 0x000fca00078e001d */
[----:B---3--:R0:W-:Y:S04]  /*56740*/  STL.64 [R1+0x50f8], R20 ;  /* 0x0050f81401007387 */ /* 0x0081e80000100a00 */
[----:B0-----:R-:W3:Y:S04]  /*56750*/  LDL.64 R20, [R1+0xc0] ;  /* 0x0000c00001147983 */ /* 0x001ee80000100a00 */
        /* <DEDUP_REMOVED lines=19> */
[----:B------:R-:W-:Y:S04]  /*56890*/  STL.64 [R1+0x5020], R18 ;  /* 0x0050201201007387 */ /* 0x000fe80000100a00 */
[----:B------:R0:W-:Y:S02]  /*568a0*/  STL.64 [R1+0x5018], R16 ;  /* 0x0050181001007387 */ /* 0x0001e40000100a00 */
[----:B0-----:R-:W-:-:S02]  /*568b0*/  IMAD.MOV.U32 R16, RZ, RZ, R2 ;  /* 0x000000ffff107224 */ /* 0x001fc400078e0002 */
[----:B------:R-:W-:-:S05]  /*568c0*/  IMAD.MOV.U32 R17, RZ, RZ, R0 ;  /* 0x000000ffff117224 */ /* 0x000fca00078e0000 */
[----:B------:R0:W-:Y:S04]  /*568d0*/  STL.64 [R1+0x50d8], R16 ;  /* 0x0050d81001007387 */ /* 0x0001e80000100a00 */
[----:B0-----:R-:W2:Y:S04]  /*568e0*/  LDL.LU R16, [R1+0x880] ;  /* 0x0008800001107983 */ /* 0x001ea80000300800 */
[----:B------:R-:W2:Y:S04]  /*568f0*/  LDL.LU R17, [R1+0x884] ;  /* 0x0008840001117983 */ /* 0x000ea80000300800 */
[----:B------:R-:W2:Y:S04]  /*56900*/  LDL.LU R18, [R1+0x888] ;  /* 0x0008880001127983 */ /* 0x000ea80000300800 */
[----:B------:R-:W2:Y:S01]  /*56910*/  LDL.LU R19, [R1+0x88c] ;  /* 0x00088c0001137983 */ /* 0x000ea20000300800 */
[C---:B----4-:R-:W-:Y:S03]  /*56920*/  HMMA.16816.F32 R8, R24.reuse, R12, R8 ;  /* 0x0000000c1808723c */ /* 0x050fe60000001808 */
[----:B--2---:R-:W-:Y:S04]  /*56930*/  STL.64 [R1+0x50f0], R18 ;  /* 0x0050f01201007387 */ /* 0x004fe80000100a00 */
[----:B------:R0:W-:Y:S04]  /*56940*/  STL.64 [R1+0x50e8], R16 ;  /* 0x0050e81001007387 */ /* 0x0001e80000100a00 */
        /* <DEDUP_REMOVED lines=10> */
[----:B------:R-:W-:Y:S04]  /*569f0*/  STL.64 [R1+0x1040], R8 ;  /* 0x0010400801007387 */ /* 0x000fe80000100a00 */
[----:B------:R0:W-:Y:S04]  /*56a00*/  STL.64 [R1+0x1048], R10 ;  /* 0x0010480a01007387 */ /* 0x0001e80000100a00 */
[----:B0-----:R-:W4:Y:S04]  /*56a10*/  LDL.LU.64 R10, [R1+0x5128] ;  /* 0x00512800010a7983 */ /* 0x001f280000300a00 */
[----:B------:R-:W2:Y:S02]  /*56a20*/  LDL.LU.64 R8, [R1+0x5120] ;  /* 0x0051200001087983 */ /* 0x000ea40000300a00 */
[----:B--2---:R-:W-:Y:S02]  /*56a30*/  HMMA.16816.F32 R24, R24, R8, R4 ;  /* 0x000000081818723c */ /* 0x004fe40000001804 */
[----:B------:R-:W2:Y:S04]  /*56a40*/  LDL.LU.64 R6, [R1+0x5118] ;  /* 0x0051180001067983 */ /* 0x000ea80000300a00 */
[----:B------:R-:W2:Y:S01]  /*56a50*/  LDL.LU.64 R4, [R1+0x5110] ;  /* 0x0051100001047983 */ /* 0x000ea20000300a00 */
[----:B---3--:R-:W-:-:S12]  /*56a60*/  IMAD.MOV.U32 R29, RZ, RZ, R21 ;  /* 0x000000ffff1d7224 */ /* 0x008fd800078e0015 */
[----:B------:R0:W-:Y:S04]  /*56a70*/  STL.64 [R1+0x8b0], R24 ;  /* 0x0008b01801007387 */ /* 0x0001e80000100a00 */
[----:B------:R-:W-:Y:S04]  /*56a80*/  STL.64 [R1+0x8b8], R26 ;  /* 0x0008b81a01007387 */ /* 0x000fe80000100a00 */
[----:B0-----:R-:W3:Y:S04]  /*56a90*/  LDL.64 R24, [R1+0x80] ;  /* 0x0000800001187983 */ /* 0x001ee80000100a00 */
[----:B----4-:R-:W-:Y:S04]  /*56aa0*/  STL.64 [R1+0x5000], R10 ;  /* 0x0050000a01007387 */ /* 0x010fe80000100a00 */
        /* <DEDUP_REMOVED lines=22> */
[----:B------:R0:W-:Y:S04]  /*56c10*/  STL.64 [R1+0x720], R16 ;  /* 0x0007201001007387 */ /* 0x0001e80000100a00 */
[----:B------:R1:W-:Y:S04]  /*56c20*/  STL.64 [R1+0x728], R18 ;  /* 0x0007281201007387 */ /* 0x0003e80000100a00 */
[----:B0-----:R-:W1:Y:S04]  /*56c30*/  LDL.LU.64 R16, [R1+0x50d8] ;  /* 0x0050d80001107983 */ /* 0x001e680000300a00 */
[----:B------:R-:W1:Y:S04]  /*56c40*/  LDL.LU.64 R22, [R1+0x50d0] ;  /* 0x0050d00001167983 */ /* 0x000e680000300a00 */
[----:B------:R-:W1:Y:S02]  /*56c50*/  LDL.LU.64 R20, [R1+0x50c8] ;  /* 0x0050c80001147983 */ /* 0x000e640000300a00 */
[----:B-1----:R-:W-:Y:S02]  /*56c60*/  HMMA.16816.F32 R16, R4, R16, R20 ;  /* 0x000000100410723c */ /* 0x002fe40000001814 */
[----:B------:R-:W2:Y:S04]  /*56c70*/  LDL.LU.64 R22, [R1+0x50c0] ;  /* 0x0050c00001167983 */ /* 0x000ea80000300a00 */
[----:B------:R-:W4:-:S13]  /*56c80*/  LDL.LU.64 R20, [R1+0x50b8] ;  /* 0x0050b80001147983 */ /* 0x000f1a0000300a00 */
[----:B------:R0:W-:Y:S04]  /*56c90*/  STL.64 [R1+0x710], R16 ;  /* 0x0007101001007387 */ /* 0x0001e80000100a00 */
[----:B------:R1:W-:Y:S04]  /*56ca0*/  STL.64 [R1+0x718], R18 ;  /* 0x0007181201007387 */ /* 0x0003e80000100a00 */
[----:B0-----:R-:W2:Y:S04]  /*56cb0*/  LDL.LU R16, [R1+0xe30] ;  /* 0x000e300001107983 */ /* 0x001ea80000300800 */
[----:B------:R-:W2:Y:S04]  /*56cc0*/  LDL.LU R17, [R1+0xe34] ;  /* 0x000e340001117983 */ /* 0x000ea80000300800 */
[----:B-1----:R-:W2:Y:S04]  /*56cd0*/  LDL.LU R18, [R1+0xe38] ;  /* 0x000e380001127983 */ /* 0x002ea80000300800 */
[----:B------:R-:W2:Y:S01]  /*56ce0*/  LDL.LU R19, [R1+0xe3c] ;  /* 0x000e3c0001137983 */ /* 0x000ea20000300800 */
[----:B---3--:R-:W-:Y:S03]  /*56cf0*/  HMMA.16816.F32 R8, R4, R24, R8 ;  /* 0x000000180408723c */ /* 0x008fe60000001808 */
[----:B--2---:R-:W-:Y:S04]  /*56d00*/  STL.64 [R1+0x5030], R18 ;  /* 0x0050301201007387 */ /* 0x004fe80000100a00 */
[----:B------:R0:W-:Y:S02]  /*56d10*/  STL.64 [R1+0x5028], R16 ;  /* 0x0050281001007387 */ /* 0x0001e40000100a00 */
[----:B0-----:R-:W-:-:S02]  /*56d20*/  IMAD.MOV.U32 R16, RZ, RZ, R15 ;  /* 0x000000ffff107224 */ /* 0x001fc400078e000f */
[----:B------:R-:W-:Y:S02]  /*56d30*/  IMAD.MOV.U32 R17, RZ, RZ, R14 ;  /* 0x000000ffff117224 */ /* 0x000fe400078e000e */
[----:B------:R-:W-:Y:S02]  /*56d40*/  IMAD.MOV.U32 R15, RZ, RZ, R24 ;  /* 0x000000ffff0f7224 */ /* 0x000fe400078e0018 */
[----:B------:R-:W-:Y:S01]  /*56d50*/  IMAD.MOV.U32 R14, RZ, RZ, R25 ;  /* 0x000000ffff0e7224 */ /* 0x000fe200078e0019 */
[----:B------:R0:W-:Y:S04]  /*56d60*/  STL.64 [R1+0x5048], R16 ;  /* 0x0050481001007387 */ /* 0x0001e80000100a00 */
[----:B------:R-:W-:Y:S04]  /*56d70*/  STL.64 [R1+0x700], R8 ;  /* 0x0007000801007387 */ /* 0x000fe80000100a00 */
[----:B------:R-:W-:Y:S01]  /*56d80*/  STL.64 [R1+0x708], R10 ;  /* 0x0007080a01007387 */ /* 0x000fe20000100a00 */
[----:B0-----:R-:W-:-:S02]  /*56d90*/  IMAD.MOV.U32 R16, RZ, RZ, R23 ;  /* 0x000000ffff107224 */ /* 0x001fc400078e0017 */
[----:B------:R-:W-:-:S05]  /*56da0*/  IMAD.MOV.U32 R17, RZ, RZ, R22 ;  /* 0x000000ffff117224 */ /* 0x000fca00078e0016 */
[----:B------:R4:W-:Y:S04]  /*56db0*/  STL.64 [R1+0x5060], R16 ;  /* 0x0050601001007387 */ /* 0x0009e80000100a00 */
[----:B------:R-:W-:Y:S04]  /*56dc0*/  STL.64 [R1+0x5010], R14 ;  /* 0x0050100e01007387 */ /* 0x000fe80000100a00 */
[----:B------:R0:W-:Y:S01]  /*56dd0*/  STL.64 [R1+0x5008], R12 ;  /* 0x0050080c01007387 */ /* 0x0001e20000100a00 */
[----:B----4-:R-:W-:Y:S02]  /*56de0*/  IMAD.MOV.U32 R16, RZ, RZ, R21 ;  /* 0x000000ffff107224 */ /* 0x010fe400078e0015 */
[----:B------:R-:W-:Y:S01]  /*56df0*/  IMAD.MOV.U32 R17, RZ, RZ, R20 ;  /* 0x000000ffff117224 */ /* 0x000fe200078e0014 */
[----:B0-----:R-:W2:Y:S04]  /*56e00*/  LDL.LU R12, [R1+0xe20] ;  /* 0x000e2000010c7983 */ /* 0x001ea80000300800 */
[----:B------:R-:W2:Y:S04]  /*56e10*/  LDL.LU R13, [R1+0xe24] ;  /* 0x000e2400010d7983 */ /* 0x000ea80000300800 */
[----:B------:R-:W3:Y:S04]  /*56e20*/  LDL.LU R14, [R1+0xe28] ;  /* 0x000e2800010e7983 */ /* 0x000ee80000300800 */
[----:B------:R-:W3:Y:S04]  /*56e30*/  LDL.LU R15, [R1+0xe2c] ;  /* 0x000e2c00010f7983 */ /* 0x000ee80000300800 */
[----:B------:R0:W-:Y:S04]  /*56e40*/  STL.64 [R1+0x5078], R16 ;  /* 0x0050781001007387 */ /* 0x0001e80000100a00 */
[----:B0-----:R-:W4:Y:S04]  /*56e50*/  LDL.64 R16, [R1+0x40] ;  /* 0x0000400001107983 */ /* 0x001f280000100a00 */
[----:B----4-:R-:W-:Y:S04]  /*56e60*/  STL.64 [R1+0x5090], R16 ;  /* 0x0050901001007387 */ /* 0x010fe80000100a00 */
[----:B---3--:R-:W-:Y:S04]  /*56e70*/  STL.64 [R1+0x5040], R14 ;  /* 0x0050400e01007387 */ /* 0x008fe80000100a00 */
[----:B--2---:R0:W-:Y:S04]  /*56e80*/  STL.64 [R1+0x5038], R12 ;  /* 0x0050380c01007387 */ /* 0x0041e80000100a00 */
        /* <DEDUP_REMOVED lines=8> */
[----:B------:R-:W4:Y:S01]  /*56f10*/  LDL.64 R24, [R1+0x70] ;  /* 0x0000700001187983 */ /* 0x000f220000100a00 */
[----:B------:R-:W-:-:S03]  /*56f20*/  IMAD.MOV.U32 R16, RZ, RZ, R3 ;  /* 0x000000ffff107224 */ /* 0x000fc600078e0003 */
[----:B------:R-:W4:Y:S04]  /*56f30*/  LDL.LU R3, [R1+0x50b0] ;  /* 0x0050b00001037983 */ /* 0x000f280000300800 */
[----:B------:R-:W4:Y:S04]  /*56f40*/  LDL.LU R8, [R1+0x1030] ;  /* 0x0010300001087983 */ /* 0x000f280000300800 */
[----:B------:R-:W4:Y:S04]  /*56f50*/  LDL.LU R9, [R1+0x1034] ;  /* 0x0010340001097983 */ /* 0x000f280000300800 */
[----:B------:R-:W4:Y:S04]  /*56f60*/  LDL.LU R10, [R1+0x1038] ;  /* 0x00103800010a7983 */ /* 0x000f280000300800 */
[----:B------:R-:W4:Y:S04]  /*56f70*/  LDL.LU R11, [R1+0x103c] ;  /* 0x00103c00010b7983 */ /* 0x000f280000300800 */
        /* <DEDUP_REMOVED lines=11> */
[----:B------:R-:W3:Y:S01]  /*57030*/  LDL.LU R15, [R1+0x100c] ;  /* 0x00100c00010f7983 */ /* 0x000ee20000300800 */
[----:B----4-:R-:W-:Y:S03]  /*57040*/  HMMA.16816.F32 R20, R4, R24, R20 ;  /* 0x000000180414723c */ /* 0x010fe60000001814 */
[----:B---3--:R-:W-:Y:S04]  /*57050*/  STL.64 [R1+0x5088], R14 ;  /* 0x0050880e01007387 */ /* 0x008fe80000100a00 */
[----:B--2---:R0:W-:Y:S04]  /*57060*/  STL.64 [R1+0x5080], R12 ;  /* 0x0050800c01007387 */ /* 0x0041e80000100a00 */
[----:B0-----:R-:W2:Y:S04]  /*57070*/  LDL.LU R12, [R1+0x1010] ;  /* 0x00101000010c7983 */ /* 0x001ea80000300800 */
[----:B------:R-:W2:Y:S04]  /*57080*/  LDL.LU R13, [R1+0x1014] ;  /* 0x00101400010d7983 */ /* 0x000ea80000300800 */
[----:B------:R-:W3:Y:S04]  /*57090*/  LDL.LU R14, [R1+0x1018] ;  /* 0x00101800010e7983 */ /* 0x000ee80000300800 */
[----:B------:R-:W3:Y:S01]  /*570a0*/  LDL.LU R15, [R1+0x101c] ;  /* 0x00101c00010f7983 */ /* 0x000ee20000300800 */
[----:B------:R-:W-:-:S02]  /*570b0*/  IMAD.MOV.U32 R17, RZ, RZ, R28 ;  /* 0x000000ffff117224 */ /* 0x000fc400078e001c */
[----:B------:R-:W-:Y:S02]  /*570c0*/  IMAD.MOV.U32 R28, RZ, RZ, R25 ;  /* 0x000000ffff1c7224 */ /* 0x000fe400078e0019 */
[----:B------:R-:W0:Y:S04]  /*570d0*/  LDSM.16.MT88.4 R24, [R3+UR5+0x4180] ;  /* 0x004180050318783b */ /* 0x000e280008004200 */
[----:B---3--:R-:W-:Y:S04]  /*570e0*/  STL.64 [R1+0x50a0], R14 ;  /* 0x0050a00e01007387 */ /* 0x008fe80000100a00 */
[----:B--2---:R1:W-:Y:S04]  /*570f0*/  STL.64 [R1+0x5098], R12 ;  /* 0x0050980c01007387 */ /* 0x0043e80000100a00 */
[----:B-1----:R-:W2:Y:S04]  /*57100*/  LDL.LU R12, [R1+0x1020] ;  /* 0x00102000010c7983 */ /* 0x002ea80000300800 */
[----:B------:R-:W2:Y:S04]  /*57110*/  LDL.LU R13, [R1+0x1024] ;  /* 0x00102400010d7983 */ /* 0x000ea80000300800 */
[----:B------:R-:W2:Y:S04]  /*57120*/  LDL.LU R14, [R1+0x1028] ;  /* 0x00102800010e7983 */ /* 0x000ea80000300800 */
[----:B------:R-:W2:Y:S04]  /*57130*/  LDL.LU R15, [R1+0x102c] ;  /* 0x00102c00010f7983 */ /* 0x000ea80000300800 */
[----:B------:R1:W-:Y:S04]  /*57140*/  STL.64 [R1+0x6f0], R20 ;  /* 0x0006f01401007387 */ /* 0x0003e80000100a00 */
[----:B------:R-:W-:Y:S04]  /*57150*/  STL.64 [R1+0x6f8], R22 ;  /* 0x0006f81601007387 */ /* 0x000fe80000100a00 */
[----:B-1----:R-:W3:Y:S04]  /*57160*/  LDL.LU.64 R20, [R1+0x50a8] ;  /* 0x0050a80001147983 */ /* 0x002ee80000300a00 */
[----:B0-----:R-:W-:Y:S04]  /*57170*/  STL.64 [R1+0x4f20], R26 ;  /* 0x004f201a01007387 */ /* 0x001fe80000100a00 */
[----:B------:R0:W-:Y:S04]  /*57180*/  STL.64 [R1+0x4f18], R24 ;  /* 0x004f181801007387 */ /* 0x0001e80000100a00 */
[----:B0-----:R-:W4:Y:S04]  /*57190*/  LDL.64 R24, [R1] ;  /* 0x0000000001187983 */ /* 0x001f280000100a00 */
[----:B------:R-:W-:Y:S01]  /*571a0*/  STL [R1+0x42a0], R3 ;  /* 0x0042a00301007387 */ /* 0x000fe20000100800 */
[C---:B--2---:R-:W-:Y:S08]  /*571b0*/  HMMA.16816.F32 R16, R4.reuse, R16, R12 ;  /* 0x000000100410723c */ /* 0x044ff0000000180c */
[----:B---3--:R-:W-:Y:S01]  /*571c0*/  HMMA.16816.F32 R20, R4, R20, R8 ;  /* 0x000000140414723c */ /* 0x008fe20000001808 */
[----:B------:R-:W2:-:S15]  /*571d0*/  LDL.LU R8, [R1+0xe10] ;  /* 0x000e100001087983 */ /* 0x000e9e0000300800 */
[----:B------:R-:W-:-:S03]  /*571e0*/  NOP ;  /* 0x0000000000007918 */ /* 0x000fc60000000000 */
[----:B------:R0:W-:Y:S04]  /*571f0*/  STL.64 [R1+0xe90], R20 ;  /* 0x000e901401007387 */ /* 0x0001e80000100a00 */
[----:B------:R1:W-:Y:S04]  /*57200*/  STL.64 [R1+0xe98], R22 ;  /* 0x000e981601007387 */ /* 0x0003e80000100a00 */
[----:B------:R-:W2:Y:S04]  /*57210*/  LDL.LU R9, [R1+0xe14] ;  /* 0x000e140001097983 */ /* 0x000ea80000300800 */
[----:B------:R-:W2:Y:S04]  /*57220*/  LDL.LU R10, [R1+0xe18] ;  /* 0x000e1800010a7983 */ /* 0x000ea80000300800 */
[----:B------:R-:W2:Y:S04]  /*57230*/  LDL.LU R11, [R1+0xe1c] ;  /* 0x000e1c00010b7983 */ /* 0x000ea80000300800 */
[----:B0-----:R-:W3:Y:S04]  /*57240*/  LDL.LU R20, [R1+0x6e0] ;  /* 0x0006e00001147983 */ /* 0x001ee80000300800 */
[----:B------:R-:W3:Y:S04]  /*57250*/  LDL.LU R21, [R1+0x6e4] ;  /* 0x0006e40001157983 */ /* 0x000ee80000300800 */
[----:B-1----:R-:W3:Y:S04]  /*57260*/  LDL.LU R22, [R1+0x6e8] ;  /* 0x0006e80001167983 */ /* 0x002ee80000300800 */
[----:B------:R-:W3:Y:S04]  /*57270*/  LDL.LU R23, [R1+0x6ec] ;  /* 0x0006ec0001177983 */ /* 0x000ee80000300800 */
[----:B------:R-:W2:Y:S04]  /*57280*/  LDL.LU.64 R14, [R1+0x50a0] ;  /* 0x0050a000010e7983 */ /* 0x000ea80000300a00 */
[----:B------:R-:W2:Y:S04]  /*57290*/  LDL.LU.64 R12, [R1+0x5098] ;  /* 0x00509800010c7983 */ /* 0x000ea80000300a00 */
        /* <DEDUP_REMOVED lines=35> */
[----:B0-----:R-:W4:Y:S04]  /*574d0*/  LDL.LU.64 R18, [R1+0x5020] ;  /* 0x0050200001127983 */ /* 0x001f280000300a00 */
[----:B------:R-:W2:Y:S04]  /*574e0*/  LDL.LU.64 R16, [R1+0x5018] ;  /* 0x0050180001107983 */ /* 0x000ea80000300a00 */
[----:B------:R0:W-:Y:S04]  /*574f0*/  STL.64 [R1+0x4f38], R24 ;  /* 0x004f381801007387 */ /* 0x0001e80000100a00 */
[----:B------:R-:W-:Y:S04]  /*57500*/  STL [R1+0x4fd0], R26 ;  /* 0x004fd01a01007387 */ /* 0x000fe80000100800 */
[----:B0-----:R-:W3:Y:S01]  /*57510*/  LDL R24, [R1+0xc0] ;  /* 0x0000c00001187983 */ /* 0x001ee20000100800 */
[----:B--2---:R-:W-:-:S15]  /*57520*/  HMMA.16816.F32 R12, R4, R16, R12 ;  /* 0x00000010040c723c */ /* 0x004fde000000180c */
[----:B------:R-:W-:-:S04]  /*57530*/  NOP ;  /* 0x0000000000007918 */ /* 0x000fc80000000000 */
[----:B------:R-:W-:Y:S04]  /*57540*/  STL.64 [R1+0xe20], R12 ;  /* 0x000e200c01007387 */ /* 0x000fe80000100a00 */
[----:B------:R0:W-:Y:S04]  /*57550*/  STL.64 [R1+0xe28], R14 ;  /* 0x000e280e01007387 */ /* 0x0001e80000100a00 */
[----:B0-----:R-:W2:Y:S04]  /*57560*/  LDL.LU.64 R14, [R1+0x5010] ;  /* 0x00501000010e7983 */ /* 0x001ea80000300a00 */
[----:B------:R-:W2:Y:S04]  /*57570*/  LDL.LU.64 R12, [R1+0x5008] ;  /* 0x00500800010c7983 */ /* 0x000ea80000300a00 */
[----:B----4-:R-:W-:Y:S04]  /*57580*/  STL.64 [R1+0x4f30], R18 ;  /* 0x004f301201007387 */ /* 0x010fe80000100a00 */
[----:B------:R0:W-:Y:S02]  /*57590*/  STL.64 [R1+0x4f28], R16 ;  /* 0x004f281001007387 */ /* 0x0001e40000100a00 */
[----:B0-----:R-:W-:-:S02]  /*575a0*/  IMAD.MOV.U32 R16, RZ, RZ, R2 ;  /* 0x000000ffff107224 */ /* 0x001fc400078e0002 */
[----:B------:R-:W-:-:S05]  /*575b0*/  IMAD.MOV.U32 R17, RZ, RZ, R0 ;  /* 0x000000ffff117224 */ /* 0x000fca00078e0000 */
        /* <DEDUP_REMOVED lines=16> */
[----:B------:R-:W-:Y:S01]  /*576c0*/  STL.64 [R1+0x4fc0], R12 ;  /* 0x004fc00c01007387 */ /* 0x000fe20000100a00 */
[----:B------:R-:W-:Y:S01]  /*576d0*/  IMAD.MOV.U32 R25, RZ, RZ, R29 ;  /* 0x000000ffff197224 */ /* 0x000fe200078e001d */
[----:B----4-:R-:W-:Y:S02]  /*576e0*/  HMMA.16816.F32 R4, R4, R8, R20 ;  /* 0x000000080404723c */ /* 0x010fe40000001814 */
[----:B------:R-:W2:Y:S04]  /*576f0*/  LDL.LU.64 R22, [R1+0x4ff0] ;  /* 0x004ff00001167983 */ /* 0x000ea80000300a00 */
[----:B------:R-:W2:-:S13]  /*57700*/  LDL.LU.64 R20, [R1+0x4fe8] ;  /* 0x004fe80001147983 */ /* 0x000e9a0000300a00 */
[----:B------:R0:W-:Y:S04]  /*57710*/  STL.64 [R1+0x6e0], R4 ;  /* 0x0006e00401007387 */ /* 0x0001e80000100a00 */
[----:B------:R1:W-:Y:S04]  /*57720*/  STL.64 [R1+0x6e8], R6 ;  /* 0x0006e80601007387 */ /* 0x0003e80000100a00 */
[----:B0-----:R-:W4:Y:S04]  /*57730*/  LDL.LU R4, [R1+0x550] ;  /* 0x0005500001047983 */ /* 0x001f280000300800 */
[----:B------:R-:W4:Y:S04]  /*57740*/  LDL.LU R5, [R1+0x554] ;  /* 0x0005540001057983 */ /* 0x000f280000300800 */
[----:B-1----:R-:W4:Y:S04]  /*57750*/  LDL.LU R6, [R1+0x558] ;  /* 0x0005580001067983 */ /* 0x002f280000300800 */
[----:B------:R-:W4:Y:S04]  /*57760*/  LDL.LU R7, [R1+0x55c] ;  /* 0x00055c0001077983 */ /* 0x000f280000300800 */
[----:B---3--:R-:W-:Y:S04]  /*57770*/  STL.64 [R1+0x4f48], R10 ;  /* 0x004f480a01007387 */ /* 0x008fe80000100a00 */
[----:B------:R0:W-:Y:S04]  /*57780*/  STL.64 [R1+0x4f40], R8 ;  /* 0x004f400801007387 */ /* 0x0001e80000100a00 */
[----:B0-----:R-:W3:Y:S01]  /*57790*/  LDL.64 R8, [R1+0xb0] ;  /* 0x0000b00001087983 */ /* 0x001ee20000100a00 */
[----:B--2---:R-:W-:Y:S03]  /*577a0*/  HMMA.16816.F32 R24, R20, R24, R16 ;  /* 0x000000181418723c */ /* 0x004fe60000001810 */
[----:B------:R-:W3:Y:S04]  /*577b0*/  LDL.LU.64 R18, [R1+0x4fe0] ;  /* 0x004fe00001127983 */ /* 0x000ee80000300a00 */
[----:B------:R-:W3:-:S12]  /*577c0*/  LDL.LU.64 R16, [R1+0x4fd8] ;  /* 0x004fd80001107983 */ /* 0x000ed80000300a00 */
[----:B------:R-:W-:Y:S04]  /*577d0*/  STL.64 [R1+0x5e0], R24 ;  /* 0x0005e01801007387 */ /* 0x000fe80000100a00 */
[----:B------:R0:W-:Y:S04]  /*577e0*/  STL.64 [R1+0x5e8], R26 ;  /* 0x0005e81a01007387 */ /* 0x0001e80000100a00 */
[----:B0-----:R-:W2:Y:S01]  /*577f0*/  LDL.LU R26, [R1+0x4fd0] ;  /* 0x004fd000011a7983 */ /* 0x001ea20000300800 */
[----:B---3--:R-:W-:-:S15]  /*57800*/  HMMA.16816.F32 R16, R20, R8, R16 ;  /* 0x000000081410723c */ /* 0x008fde0000001810 */
[----:B------:R-:W-:-:S04]  /*57810*/  NOP ;  /* 0x0000000000007918 */ /* 0x000fc80000000000 */
[----:B------:R0:W-:Y:S04]  /*57820*/  STL.64 [R1+0x5d0], R16 ;  /* 0x0005d01001007387 */ /* 0x0001e80000100a00 */
[----:B------:R-:W-:Y:S04]  /*57830*/  STL.64 [R1+0x5d8], R18 ;  /* 0x0005d81201007387 */ /* 0x000fe80000100a00 */
[----:B0-----:R-:W4:Y:S01]  /*57840*/  LDL.LU.64 R16, [R1+0x4fc8] ;  /* 0x004fc80001107983 */ /* 0x001f220000300a00 */
[----:B------:R-:W0:Y:S01]  /*57850*/  S2R R0, SR_TID.X ;  /* 0x0000000000007919 */ /* 0x000e220000002100 */
[----:B------:R-:W-:-:S02]  /*57860*/  IMAD.MOV.U32 R2, RZ, RZ, R8 ;  /* 0x000000ffff027224 */ /* 0x000fc400078e0008 */
[C---:B0-----:R-:W-:Y:S01]  /*57870*/  IMAD.SHL.U32 R27, R0.reuse, 0x100, RZ ;  /* 0x00000100001b7824 */ /* 0x041fe200078e00ff */
[C---:B------:R-:W-:Y:S01]  /*57880*/  LOP3.LUT R29, R0.reuse, 0x7, RZ, 0xc0, !PT ;  /* 0x00000007001d7812 */ /* 0x040fe200078ec0ff */
[----:B------:R-:W-:Y:S02]  /*57890*/  IMAD.SHL.U32 R25, R0, 0x2, RZ ;  /* 0x0000000200197824 */ /* 0x000fe400078e00ff */
[----:B------:R-:W-:Y:S01]  /*578a0*/  IMAD.MOV.U32 R0, RZ, RZ, R9 ;  /* 0x000000ffff007224 */ /* 0x000fe200078e0009 */
[----:B----4-:R-:W-:-:S15]  /*578b0*/  HMMA.16816.F32 R4, R20, R16, R4 ;  /* 0x000000101404723c */ /* 0x010fde0000001804 */
[----:B------:R-:W-:-:S04]  /*578c0*/  NOP ;  /* 0x0000000000007918 */ /* 0x000fc80000000000 */
[----:B------:R0:W-:Y:S04]  /*578d0*/  STL.64 [R1+0x5c0], R4 ;  /* 0x0005c00401007387 */ /* 0x0001e80000100a00 */
[----:B------:R-:W-:Y:S04]  /*578e0*/  STL.64 [R1+0x5c8], R6 ;  /* 0x0005c80601007387 */ /* 0x000fe80000100a00 */
[----:B------:R-:W3:Y:S04]  /*578f0*/  LDL.LU R8, [R1+0xdb0] ;  /* 0x000db00001087983 */ /* 0x000ee80000300800 */
[----:B------:R-:W3:Y:S04]  /*57900*/  LDL.LU R9, [R1+0xdb4] ;  /* 0x000db40001097983 */ /* 0x000ee80000300800 */
[----:B------:R-:W4:Y:S04]  /*57910*/  LDL.LU R10, [R1+0xdb8] ;  /* 0x000db800010a7983 */ /* 0x000f280000300800 */
[----:B------:R-:W4:Y:S04]  /*57920*/  LDL.LU R11, [R1+0xdbc] ;  /* 0x000dbc00010b7983 */ /* 0x000f280000300800 */
[----:B0-----:R-:W2:Y:S01]  /*57930*/  LDL R4, [R1+0x70] ;  /* 0x0000700001047983 */ /* 0x001ea20000100800 */
[----:B------:R-:W-:-:S05]  /*57940*/  IMAD.MOV.U32 R5, RZ, RZ, R28 ;  /* 0x000000ffff057224 */ /* 0x000fca00078e001c */
[----:B--2---:R-:W-:Y:S04]  /*57950*/  STL.64 [R1+0x4fa0], R4 ;  /* 0x004fa00401007387 */ /* 0x004fe80000100a00 */
[----:B----4-:R-:W-:Y:S04]  /*57960*/  STL.64 [R1+0x4f58], R10 ;  /* 0x004f580a01007387 */ /* 0x010fe80000100a00 */
[----:B---3--:R0:W-:Y:S04]  /*57970*/  STL.64 [R1+0x4f50], R8 ;  /* 0x004f500801007387 */ /* 0x0081e80000100a00 */
[----:B0-----:R-:W2:Y:S04]  /*57980*/  LDL.64 R8, [R1+0x20] ;  /* 0x0000200001087983 */ /* 0x001ea80000100a00 */
[----:B--2---:R0:W-:Y:S04]  /*57990*/  STL.64 [R1+0x4f60], R8 ;  /* 0x004f600801007387 */ /* 0x0041e80000100a00 */
[----:B0-----:R-:W2:Y:S01]  /*579a0*/  LDL.64 R8, [R1+0x30] ;  /* 0x0000300001087983 */ /* 0x001ea20000100a00 */
[----:B------:R-:W-:-:S02]  /*579b0*/  IMAD.MOV.U32 R4, RZ, RZ, R15 ;  /* 0x000000ffff047224 */ /* 0x000fc400078e000f */
[----:B------:R-:W-:Y:S01]  /*579c0*/  IMAD.MOV.U32 R5, RZ, RZ, R14 ;  /* 0x000000ffff057224 */ /* 0x000fe200078e000e */
[----:B--2---:R0:W-:Y:S04]  /*579d0*/  STL.64 [R1+0x4f68], R8 ;  /* 0x004f680801007387 */ /* 0x0041e80000100a00 */
[----:B------:R-:W2:Y:S04]  /*579e0*/  LDL.LU R12, [R1+0x540] ;  /* 0x00054000010c7983 */ /* 0x000ea80000300800 */
[----:B------:R-:W2:Y:S04]  /*579f0*/  LDL.LU R13, [R1+0x544] ;  /* 0x00054400010d7983 */ /* 0x000ea80000300800 */
[----:B------:R-:W2:Y:S04]  /*57a00*/  LDL.LU R14, [R1+0x548] ;  /* 0x00054800010e7983 */ /* 0x000ea80000300800 */
[----:B------:R-:W2:Y:S04]  /*57a10*/  LDL.LU R15, [R1+0x54c] ;  /* 0x00054c00010f7983 */ /* 0x000ea80000300800 */
[----:B------:R1:W-:Y:S01]  /*57a20*/  STL.64 [R1+0x4fb8], R4 ;  /* 0x004fb80401007387 */ /* 0x0003e20000100a00 */
[----:B0-----:R-:W-:-:S02]  /*57a30*/  IMAD.MOV.U32 R8, RZ, RZ, R26 ;  /* 0x000000ffff087224 */ /* 0x001fc400078e001a */
[----:B------:R-:W-:Y:S01]  /*57a40*/  IMAD.MOV.U32 R9, RZ, RZ, R3 ;  /* 0x000000ffff097224 */ /* 0x000fe200078e0003 */
[----:B-1----:R-:W2:Y:S04]  /*57a50*/  LDL.64 R4, [R1+0x90] ;  /* 0x0000900001047983 */ /* 0x002ea80000100a00 */
[----:B------:R0:W-:Y:S04]  /*57a60*/  STL.64 [R1+0x4f78], R8 ;  /* 0x004f780801007387 */ /* 0x0001e80000100a00 */
[----:B0-----:R-:W3:Y:S04]  /*57a70*/  LDL.LU R8, [R1+0xdf0] ;  /* 0x000df00001087983 */ /* 0x001ee80000300800 */
[----:B------:R-:W3:Y:S04]  /*57a80*/  LDL.LU R9, [R1+0xdf4] ;  /* 0x000df40001097983 */ /* 0x000ee80000300800 */
[----:B------:R-:W4:Y:S04]  /*57a90*/  LDL.LU R10, [R1+0xdf8] ;  /* 0x000df800010a7983 */ /* 0x000f280000300800 */
[----:B------:R-:W4:Y:S04]  /*57aa0*/  LDL.LU R11, [R1+0xdfc] ;  /* 0x000dfc00010b7983 */ /* 0x000f280000300800 */
[----:B----4-:R-:W-:Y:S04]  /*57ab0*/  STL.64 [R1+0x4f88], R10 ;  /* 0x004f880a01007387 */ /* 0x010fe80000100a00 */
[----:B---3--:R0:W-:Y:S04]  /*57ac0*/  STL.64 [R1+0x4f80], R8 ;  /* 0x004f800801007387 */ /* 0x0081e80000100a00 */
        /* <DEDUP_REMOVED lines=9> */
[----:B------:R-:W4:Y:S01]  /*57b60*/  LDL.LU R11, [R1+0x52c] ;  /* 0x00052c00010b7983 */ /* 0x000f220000300800 */
[----:B------:R-:W-:-:S05]  /*57b70*/  IMAD R29, R29, 0x210, RZ ;  /* 0x000002101d1d7824 */ /* 0x000fca00078e02ff */
[----:B------:R-:W-:Y:S01]  /*57b80*/  LOP3.LUT R29, R29, 0x10, R25, 0x78, !PT ;  /* 0x000000101d1d7812 */ /* 0x000fe200078e7819 */
[----:B----4-:R-:W-:Y:S04]  /*57b90*/  STL.64 [R1+0x4fb0], R10 ;  /* 0x004fb00a01007387 */ /* 0x010fe80000100a00 */
[----:B---3--:R0:W-:Y:S04]  /*57ba0*/  STL.64 [R1+0x4fa8], R8 ;  /* 0x004fa80801007387 */ /* 0x0081e80000100a00 */
[----:B0-----:R-:W3:Y:S04]  /*57bb0*/  LDL.LU R8, [R1+0x530] ;  /* 0x0005300001087983 */ /* 0x001ee80000300800 */
[----:B------:R-:W3:Y:S04]  /*57bc0*/  LDL.LU R9, [R1+0x534] ;  /* 0x0005340001097983 */ /* 0x000ee80000300800 */
[----:B------:R-:W3:Y:S04]  /*57bd0*/  LDL.LU R10, [R1+0x538] ;  /* 0x00053800010a7983 */ /* 0x000ee80000300800 */
[----:B------:R-:W3:Y:S04]  /*57be0*/  LDL.LU R11, [R1+0x53c] ;  /* 0x00053c00010b7983 */ /* 0x000ee80000300800 */
[----:B------:R-:W4:Y:S01]  /*57bf0*/  LDL.64 R24, [R1+0x10] ;  /* 0x0000100001187983 */ /* 0x000f220000100a00 */
[----:B--2---:R-:W-:Y:S01]  /*57c00*/  HMMA.16816.F32 R12, R20, R4, R12 ;  /* 0x00000004140c723c */ /* 0x004fe2000000180c */
[----:B------:R-:W-:-:S02]  /*57c10*/  LOP3.LUT R29, R29, 0x1000, R27, 0xf8, !PT ;  /* 0x000010001d1d7812 */ /* 0x000fc400078ef81b */
[----:B----4-:R0:W-:Y:S04]  /*57c20*/  STL.64 [R1+0x4f70], R24 ;  /* 0x004f701801007387 */ /* 0x0101e80000100a00 */
        /* <DEDUP_REMOVED lines=8> */
[----:B------:R0:W-:Y:S04]  /*57cb0*/  STL.64 [R1+0x5b0], R12 ;  /* 0x0005b00c01007387 */ /* 0x0001e80000100a00 */
[----:B------:R1:W-:Y:S04]  /*57cc0*/  STL.64 [R1+0x5b8], R14 ;  /* 0x0005b80e01007387 */ /* 0x0003e80000100a00 */
[----:B0-----:R-:W2:Y:S01]  /*57cd0*/  LDL.LU.64 R12, [R1+0x4fc0] ;  /* 0x004fc000010c7983 */ /* 0x001ea20000300a00 */
[----:B-1----:R-:W-:-:S02]  /*57ce0*/  IMAD.MOV.U32 R15, RZ, RZ, R4 ;  /* 0x000000ffff0f7224 */ /* 0x002fc400078e0004 */
[----:B------:R-:W-:Y:S02]  /*57cf0*/  IMAD.MOV.U32 R14, RZ, RZ, R5 ;  /* 0x000000ffff0e7224 */ /* 0x000fe400078e0005 */
[----:B------:R-:W3:Y:S02]  /*57d00*/  LDL.LU.64 R4, [R1+0x4fb8] ;  /* 0x004fb80001047983 */ /* 0x000ee40000300a00 */
[----:B---3--:R-:W-:Y:S02]  /*57d10*/  HMMA.16816.F32 R4, R20, R4, R8 ;  /* 0x000000041404723c */ /* 0x008fe40000001808 */
[----:B------:R-:W3:Y:S04]  /*57d20*/  LDL.LU.64 R10, [R1+0x4fb0] ;  /* 0x004fb000010a7983 */ /* 0x000ee80000300a00 */
[----:B------:R-:W3:-:S13]  /*57d30*/  LDL.LU.64 R8, [R1+0x4fa8] ;  /* 0x004fa80001087983 */ /* 0x000eda0000300a00 */
[----:B------:R0:W-:Y:S04]  /*57d40*/  STL.64 [R1+0x5a0], R4 ;  /* 0x0005a00401007387 */ /* 0x0001e80000100a00 */
[----:B------:R3:W-:Y:S04]  /*57d50*/  STL.64 [R1+0x5a8], R6 ;  /* 0x0005a80601007387 */ /* 0x0007e80000100a00 */
[----:B0-----:R-:W3:Y:S01]  /*57d60*/  LDL.LU.64 R4, [R1+0x4fa0] ;  /* 0x004fa00001047983 */ /* 0x001ee20000300a00 */
[----:B------:R-:W-:Y:S01]  /*57d70*/  LOP3.LUT R29, R29, 0x20, RZ, 0x3c, !PT ;  /* 0x000000201d1d7812 */ /* 0x000fe200078e3cff */
[----:B---3--:R-:W-:Y:S02]  /*57d80*/  HMMA.16816.F32 R4, R20, R4, R8 ;  /* 0x000000041404723c */ /* 0x008fe40000001808 */
[----:B------:R-:W3:Y:S04]  /*57d90*/  LDL.LU.64 R10, [R1+0x4f98] ;  /* 0x004f9800010a7983 */ /* 0x000ee80000300a00 */
[----:B------:R-:W3:-:S13]  /*57da0*/  LDL.LU.64 R8, [R1+0x4f90] ;  /* 0x004f900001087983 */ /* 0x000eda0000300a00 */
[----:B------:R-:W-:Y:S04]  /*57db0*/  STL.64 [R1+0x590], R4 ;  /* 0x0005900401007387 */ /* 0x000fe80000100a00 */
[----:B------:R-:W-:Y:S04]  /*57dc0*/  STL.64 [R1+0x598], R6 ;  /* 0x0005980601007387 */ /* 0x000fe80000100a00 */
[----:B------:R-:W0:Y:S04]  /*57dd0*/  LDSM.16.MT88.4 R4, [R29+UR5+0x4000] ;  /* 0x004000051d04783b */ /* 0x000e280008004200 */
[----:B------:R-:W-:Y:S04]  /*57de0*/  STL [R1+0x4ea0], R29 ;  /* 0x004ea01d01007387 */ /* 0x000fe80000100800 */
[----:B0-----:R-:W-:Y:S04]  /*57df0*/  STL.64 [R1+0x4dd8], R6 ;  /* 0x004dd80601007387 */ /* 0x001fe80000100a00 */
[----:B------:R0:W-:Y:S04]  /*57e00*/  STL.64 [R1+0x4dd0], R4 ;  /* 0x004dd00401007387 */ /* 0x0001e80000100a00 */
[----:B0-----:R-:W3:Y:S02]  /*57e10*/  LDL.64 R4, [R1+0x60] ;  /* 0x0000600001047983 */ /* 0x001ee40000100a00 */
[----:B---3--:R-:W-:-:S15]  /*57e20*/  HMMA.16816.F32 R8, R20, R4, R8 ;  /* 0x000000041408723c */ /* 0x008fde0000001808 */
[----:B------:R-:W-:-:S04]  /*57e30*/  NOP ;  /* 0x0000000000007918 */ /* 0x000fc80000000000 */
[----:B------:R-:W-:Y:S04]  /*57e40*/  STL.64 [R1+0xbf0], R8 ;  /* 0x000bf00801007387 */ /* 0x000fe80000100a00 */
[----:B------:R0:W-:Y:S04]  /*57e50*/  STL.64 [R1+0xbf8], R10 ;  /* 0x000bf80a01007387 */ /* 0x0001e80000100a00 */
[----:B0-----:R-:W3:Y:S04]  /*57e60*/  LDL.LU.64 R10, [R1+0x4f88] ;  /* 0x004f8800010a7983 */ /* 0x001ee80000300a00 */
[----:B------:R-:W3:Y:S04]  /*57e70*/  LDL.LU.64 R8, [R1+0x4f80] ;  /* 0x004f800001087983 */ /* 0x000ee80000300a00 */
[----:B------:R-:W-:Y:S04]  /*57e80*/  STL [R1+0x4ea8], R4 ;  /* 0x004ea80401007387 */ /* 0x000fe80000100800 */
[----:B------:R0:W-:Y:S04]  /*57e90*/  STL [R1+0x4ea4], R5 ;  /* 0x004ea40501007387 */ /* 0x0001e80000100800 */
[----:B0-----:R-:W3:Y:S02]  /*57ea0*/  LDL.64 R4, [R1+0x50] ;  /* 0x0000500001047983 */ /* 0x001ee40000100a00 */
[----:B---3--:R-:W-:-:S15]  /*57eb0*/  HMMA.16816.F32 R8, R20, R4, R8 ;  /* 0x000000041408723c */ /* 0x008fde0000001808 */
[----:B------:R-:W-:-:S04]  /*57ec0*/  NOP ;  /* 0x0000000000007918 */ /* 0x000fc80000000000 */
[----:B------:R0:W-:Y:S04]  /*57ed0*/  STL.64 [R1+0xbe0], R8 ;  /* 0x000be00801007387 */ /* 0x0001e80000100a00 */
[----:B------:R-:W-:Y:S04]  /*57ee0*/  STL.64 [R1+0xbe8], R10 ;  /* 0x000be80a01007387 */ /* 0x000fe80000100a00 */
[----:B0-----:R-:W2:Y:S01]  /*57ef0*/  LDL.LU.64 R8, [R1+0x4f78] ;  /* 0x004f780001087983 */ /* 0x001ea20000300a00 */
[----:B------:R-:W-:Y:S02]  /*57f00*/  IMAD.MOV.U32 R7, RZ, RZ, R5 ;  /* 0x000000ffff077224 */ /* 0x000fe400078e0005 */
[----:B------:R-:W-:-:S03]  /*57f10*/  IMAD.MOV.U32 R28, RZ, RZ, R4 ;  /* 0x000000ffff1c7224 */ /* 0x000fc600078e0004 */
[----:B------:R0:W-:Y:S04]  /*57f20*/  STL [R1+0x4eb0], R7 ;  /* 0x004eb00701007387 */ /* 0x0001e80000100800 */
[----:B------:R-:W3:Y:S04]  /*57f30*/  LDL.LU R4, [R1+0xdd0] ;  /* 0x000dd00001047983 */ /* 0x000ee80000300800 */
[----:B------:R-:W3:Y:S04]  /*57f40*/  LDL.LU R5, [R1+0xdd4] ;  /* 0x000dd40001057983 */ /* 0x000ee80000300800 */
[----:B------:R-:W3:Y:S04]  /*57f50*/  LDL.LU R6, [R1+0xdd8] ;  /* 0x000dd80001067983 */ /* 0x000ee80000300800 */
[----:B0-----:R-:W3:Y:S04]  /*57f60*/  LDL.LU R7, [R1+0xddc] ;  /* 0x000ddc0001077983 */ /* 0x001ee80000300800 */
[----:B------:R-:W-:Y:S01]  /*57f70*/  STL [R1+0x4eac], R28 ;  /* 0x004eac1c01007387 */ /* 0x000fe20000100800 */
[----:B--2---:R-:W-:Y:S03]  /*57f80*/  HMMA.16816.F32 R8, R20, R8, R24 ;  /* 0x000000081408723c */ /* 0x004fe60000001818 */
[----:B------:R-:W2:-:S15]  /*57f90*/  LDL.LU.64 R24, [R1+0x4f70] ;  /* 0x004f700001187983 */ /* 0x000e9e0000300a00 */
[----:B------:R-:W-:Y:S01]  /*57fa0*/  NOP ;  /* 0x0000000000007918 */ /* 0x000fe20000000000 */
[----:B------:R0:W-:Y:S04]  /*57fb0*/  STL.64 [R1+0xbd0], R8 ;  /* 0x000bd00801007387 */ /* 0x0001e80000100a00 */
[----:B------:R-:W-:Y:S04]  /*57fc0*/  STL.64 [R1+0xbd8], R10 ;  /* 0x000bd80a01007387 */ /* 0x000fe80000100a00 */
[----:B0-----:R-:W3:Y:S02]  /*57fd0*/  LDL.LU.64 R8, [R1+0x4f68] ;  /* 0x004f680001087983 */ /* 0x001ee40000300a00 */
[----:B---3--:R-:W-:Y:S01]  /*57fe0*/  HMMA.16816.F32 R4, R20, R8, R4 ;  /* 0x000000081404723c */ /* 0x008fe20000001804 */
[----:B------:R-:W-:-:S15]  /*57ff0*/  IMAD.MOV.U32 R29, RZ, RZ, R9 ;  /* 0x000000ffff1d7224 */ /* 0x000fde00078e0009 */
[----:B------:R-:W-:-:S03]  /*58000*/  NOP ;  /* 0x0000000000007918 */ /* 0x000fc60000000000 */
[----:B------:R0:W-:Y:S04]  /*58010*/  STL.64 [R1+0xbc0], R4 ;  /* 0x000bc00401007387 */ /* 0x0001e80000100a00 */
[----:B------:R-:W-:Y:S01]  /*58020*/  STL.64 [R1+0xbc8], R6 ;  /* 0x000bc80601007387 */ /* 0x000fe20000100a00 */
[----:B0-----:R-:W-:-:S03]  /*58030*/  IMAD.MOV.U32 R5, RZ, RZ, R8 ;  /* 0x000000ffff057224 */ /* 0x001fc600078e0008 */
[----:B------:R-:W3:Y:S04]  /*58040*/  LDL.LU.64 R8, [R1+0x4f60] ;  /* 0x004f600001087983 */ /* 0x000ee80000300a00 */
[----:B------:R0:W-:Y:S04]  /*58050*/  STL [R1+0x4eb4], R5 ;  /* 0x004eb40501007387 */ /* 0x0001e80000100800 */
[----:B------:R-:W3:Y:S04]  /*58060*/  LDL.LU R4, [R1+0xdc0] ;  /* 0x000dc00001047983 */ /* 0x000ee80000300800 */
[----:B0-----:R-:W3:Y:S04]  /*58070*/  LDL.LU R5, [R1+0xdc4] ;  /* 0x000dc40001057983 */ /* 0x001ee80000300800 */
[----:B------:R-:W3:Y:S04]  /*58080*/  LDL.LU R6, [R1+0xdc8] ;  /* 0x000dc80001067983 */ /* 0x000ee80000300800 */
[----:B------:R-:W3:Y:S02]  /*58090*/  LDL.LU R7, [R1+0xdcc] ;  /* 0x000dcc0001077983 */ /* 0x000ee40000300800 */
[----:B---3--:R-:W-:Y:S01]  /*580a0*/  HMMA.16816.F32 R4, R20, R8, R4 ;  /* 0x000000081404723c */ /* 0x008fe20000001804 */
[----:B------:R-:W-:-:S15]  /*580b0*/  IMAD.MOV.U32 R3, RZ, RZ, R9 ;  /* 0x000000ffff037224 */ /* 0x000fde00078e0009 */
[----:B------:R-:W-:-:S03]  /*580c0*/  NOP ;  /* 0x0000000000007918 */ /* 0x000fc60000000000 */
[----:B------:R-:W-:Y:S04]  /*580d0*/  STL.64 [R1+0xbb0], R4 ;  /* 0x000bb00401007387 */ /* 0x000fe80000100a00 */
[----:B------:R0:W-:Y:S04]  /*580e0*/  STL.64 [R1+0xbb8], R6 ;  /* 0x000bb80601007387 */ /* 0x0001e80000100a00 */
[----:B------:R-:W3:Y:S01]  /*580f0*/  LDL.LU.64 R10, [R1+0x4f58] ;  /* 0x004f5800010a7983 */ /* 0x000ee20000300a00 */
[----:B0-----:R-:W-:-:S03]  /*58100*/  IMAD.MOV.U32 R6, RZ, RZ, R8 ;  /* 0x000000ffff067224 */ /* 0x001fc600078e0008 */
[----:B------:R-:W3:Y:S01]  /*58110*/  LDL.LU.64 R8, [R1+0x4f50] ;  /* 0x004f500001087983 */ /* 0x000ee20000300a00 */
[----:B--2---:R-:W-:Y:S02]  /*58120*/  IMAD.MOV.U32 R28, RZ, RZ, R24 ;  /* 0x000000ffff1c7224 */ /* 0x004fe400078e0018 */
[----:B------:R-:W-:Y:S01]  /*58130*/  IMAD.MOV.U32 R4, RZ, RZ, R25 ;  /* 0x000000ffff047224 */ /* 0x000fe200078e0019 */
[----:B---3--:R-:W-:-:S15]  /*58140*/  HMMA.16816.F32 R8, R20, R24, R8 ;  /* 0x000000181408723c */ /* 0x008fde0000001808 */
[----:B------:R-:W-:-:S04]  /*58150*/  NOP ;  /* 0x0000000000007918 */ /* 0x000fc80000000000 */
[----:B------:R-:W-:Y:S04]  /*58160*/  STL.64 [R1+0xba0], R8 ;  /* 0x000ba00801007387 */ /* 0x000fe80000100a00 */
[----:B------:R0:W-:Y:S04]  /*58170*/  STL.64 [R1+0xba8], R10 ;  /* 0x000ba80a01007387 */ /* 0x0001e80000100a00 */
[----:B0-----:R-:W2:Y:S04]  /*58180*/  LDL.LU.64 R10, [R1+0x4f48] ;  /* 0x004f4800010a7983 */ /* 0x001ea80000300a00 */
[----:B------:R-:W3:Y:S04]  /*58190*/  LDL.LU.64 R8, [R1+0x4f40] ;  /* 0x004f400001087983 */ /* 0x000ee80000300a00 */
        /* <DEDUP_REMOVED lines=9> */
[----:B------:R-:W3:Y:S04]  /*58230*/  LDL.LU R24, [R1+0x510] ;  /* 0x0005100001187983 */ /* 0x000ee80000300800 */
[----:B------:R-:W3:Y:S04]  /*58240*/  LDL.LU R25, [R1+0x514] ;  /* 0x0005140001197983 */ /* 0x000ee80000300800 */
[----:B------:R-:W3:Y:S04]  /*58250*/  LDL.LU R26, [R1+0x518] ;  /* 0x00051800011a7983 */ /* 0x000ee80000300800 */
[----:B------:R-:W3:Y:S04]  /*58260*/  LDL.LU R27, [R1+0x51c] ;  /* 0x00051c00011b7983 */ /* 0x000ee80000300800 */
[----:B------:R-:W-:Y:S04]  /*58270*/  STL.64 [R1+0x4ec0], R6 ;  /* 0x004ec00601007387 */ /* 0x000fe80000100a00 */
[----:B------:R0:W-:Y:S04]  /*58280*/  STL.64 [R1+0x4eb8], R4 ;  /* 0x004eb80401007387 */ /* 0x0001e80000100a00 */
[----:B0-----:R-:W2:Y:S04]  /*58290*/  LDL.64 R4, [R1+0x80] ;  /* 0x0000800001047983 */ /* 0x001ea80000100a00 */
[----:B--2---:R0:W-:Y:S02]  /*582a0*/  STL.64 [R1+0x4ed0], R4 ;  /* 0x004ed00401007387 */ /* 0x0041e40000100a00 */
[----:B0-----:R-:W-:-:S02]  /*582b0*/  IMAD.MOV.U32 R4, RZ, RZ, R15 ;  /* 0x000000ffff047224 */ /* 0x001fc400078e000f */
[----:B------:R-:W-:-:S05]  /*582c0*/  IMAD.MOV.U32 R5, RZ, RZ, R14 ;  /* 0x000000ffff057224 */ /* 0x000fca00078e000e */
[----:B------:R0:W-:Y:S04]  /*582d0*/  STL.64 [R1+0x4ee8], R4 ;  /* 0x004ee80401007387 */ /* 0x0001e80000100a00 */
[----:B0-----:R-:W2:Y:S04]  /*582e0*/  LDL.64 R4, [R1+0xa0] ;  /* 0x0000a00001047983 */ /* 0x001ea80000100a00 */
[----:B--2---:R0:W-:Y:S04]  /*582f0*/  STL.64 [R1+0x4ef8], R4 ;  /* 0x004ef80401007387 */ /* 0x0041e80000100a00 */
[----:B0-----:R-:W2:Y:S04]  /*58300*/  LDL.LU R4, [R1+0xb80] ;  /* 0x000b800001047983 */ /* 0x001ea80000300800 */
[----:B------:R-:W2:Y:S04]  /*58310*/  LDL.LU R5, [R1+0xb84] ;  /* 0x000b840001057983 */ /* 0x000ea80000300800 */
[----:B------:R-:W2:Y:S04]  /*58320*/  LDL.LU R6, [R1+0xb88] ;  /* 0x000b880001067983 */ /* 0x000ea80000300800 */
[----:B------:R-:W2:Y:S02]  /*58330*/  LDL.LU R7, [R1+0xb8c] ;  /* 0x000b8c0001077983 */ /* 0x000ea40000300800 */
[----:B--2---:R-:W-:-:S15]  /*58340*/  HMMA.16816.F32 R4, R20, R16, R4 ;  /* 0x000000101404723c */ /* 0x004fde0000001804 */
[----:B------:R-:W-:-:S04]  /*58350*/  NOP ;  /* 0x0000000000007918 */ /* 0x000fc80000000000 */
[----:B------:R0:W-:Y:S04]  /*58360*/  STL.64 [R1+0xb80], R4 ;  /* 0x000b800401007387 */ /* 0x0001e80000100a00 */
[----:B------:R-:W-:Y:S01]  /*58370*/  STL.64 [R1+0xb88], R6 ;  /* 0x000b880601007387 */ /* 0x000fe20000100a00 */
[----:B0-----:R-:W-:Y:S02]  /*58380*/  IMAD.MOV.U32 R4, RZ, RZ, R2 ;  /* 0x000000ffff047224 */ /* 0x001fe400078e0002 */
[----:B------:R-:W-:-:S05]  /*58390*/  IMAD.MOV.U32 R5, RZ, RZ, R0 ;  /* 0x000000ffff057224 */ /* 0x000fca00078e0000 */
[----:B------:R0:W-:Y:S04]  /*583a0*/  STL.64 [R1+0x4f10], R4 ;  /* 0x004f100401007387 */ /* 0x0001e80000100a00 */
[----:B0-----:R-:W2:Y:S04]  /*583b0*/  LDL.LU R4, [R1+0xb70] ;  /* 0x000b700001047983 */ /* 0x001ea80000300800 */
[----:B------:R-:W2:Y:S04]  /*583c0*/  LDL.LU R5, [R1+0xb74] ;  /* 0x000b740001057983 */ /* 0x000ea80000300800 */
[----:B------:R-:W2:Y:S04]  /*583d0*/  LDL.LU R6, [R1+0xb78] ;  /* 0x000b780001067983 */ /* 0x000ea80000300800 */
[----:B------:R-:W2:Y:S04]  /*583e0*/  LDL.LU R7, [R1+0xb7c] ;  /* 0x000b7c0001077983 */ /* 0x000ea80000300800 */
[----:B----4-:R-:W-:Y:S04]  /*583f0*/  STL.64 [R1+0x4e10], R18 ;  /* 0x004e101201007387 */ /* 0x010fe80000100a00 */
[----:B------:R0:W-:Y:S04]  /*58400*/  STL.64 [R1+0x4e08], R16 ;  /* 0x004e081001007387 */ /* 0x0001e80000100a00 */
[----:B0-----:R-:W4:Y:S01]  /*58410*/  LDL.LU R16, [R1+0x320] ;  /* 0x0003200001107983 */ /* 0x001f220000300800 */
[----:B--2---:R-:W-:-:S15]  /*58420*/  HMMA.16816.F32 R4, R20, R12, R4 ;  /* 0x0000000c1404723c */ /* 0x004fde0000001804 */
[----:B------:R-:W-:-:S04]  /*58430*/  NOP ;  /* 0x0000000000007918 */ /* 0x000fc80000000000 */
[----:B------:R0:W-:Y:S04]  /*58440*/  STL.64 [R1+0xb70], R4 ;  /* 0x000b700401007387 */ /* 0x0001e80000100a00 */
[----:B------:R-:W-:Y:S04]  /*58450*/  STL.64 [R1+0xb78], R6 ;  /* 0x000b780601007387 */ /* 0x000fe80000100a00 */
[----:B------:R-:W4:Y:S04]  /*58460*/  LDL.LU R17, [R1+0x324] ;  /* 0x0003240001117983 */ /* 0x000f280000300800 */
[----:B------:R-:W4:Y:S04]  /*58470*/  LDL.LU R18, [R1+0x328] ;  /* 0x0003280001127983 */ /* 0x000f280000300800 */
[----:B------:R-:W4:Y:S04]  /*58480*/  LDL.LU R19, [R1+0x32c] ;  /* 0x00032c0001137983 */ /* 0x000f280000300800 */
[----:B0-----:R-:W4:Y:S04]  /*58490*/  LDL.64 R4, [R1+0xc0] ;  /* 0x0000c00001047983 */ /* 0x001f280000100a00 */
[----:B------:R-:W-:Y:S04]  /*584a0*/  STL [R1+0x4df0], R13 ;  /* 0x004df00d01007387 */ /* 0x000fe80000100800 */
[----:B------:R0:W-:Y:S04]  /*584b0*/  STL [R1+0x4ef0], R12 ;  /* 0x004ef00c01007387 */ /* 0x0001e80000100800 */
        /* <DEDUP_REMOVED lines=11> */
[----:B------:R-:W4:Y:S04]  /*58570*/  LDL.LU.64 R26, [R1+0x4f20] ;  /* 0x004f2000011a7983 */ /* 0x000f280000300a00 */
[----:B------:R-:W4:Y:S04]  /*58580*/  LDL.LU.64 R24, [R1+0x4f18] ;  /* 0x004f180001187983 */ /* 0x000f280000300a00 */
[----:B------:R0:W-:Y:S04]  /*58590*/  STL.64 [R1+0x580], R20 ;  /* 0x0005801401007387 */ /* 0x0001e80000100a00 */
[----:B------:R-:W-:Y:S04]  /*585a0*/  STL.64 [R1+0x588], R22 ;  /* 0x0005881601007387 */ /* 0x000fe80000100a00 */
[----:B0-----:R-:W3:Y:S04]  /*585b0*/  LDL.64 R20, [R1+0x70] ;  /* 0x0000700001147983 */ /* 0x001ee80000100a00 */
[----:B---3--:R0:W-:Y:S04]  /*585c0*/  STL.64 [R1+0x4ec8], R20 ;  /* 0x004ec81401007387 */ /* 0x0081e80000100a00 */
[----:B0-----:R-:W3:Y:S04]  /*585d0*/  LDL.LU R20, [R1+0x2e0] ;  /* 0x0002e00001147983 */ /* 0x001ee80000300800 */
[----:B------:R-:W3:Y:S04]  /*585e0*/  LDL.LU R21, [R1+0x2e4] ;  /* 0x0002e40001157983 */ /* 0x000ee80000300800 */
[----:B------:R-:W2:Y:S04]  /*585f0*/  LDL.LU R22, [R1+0x2e8] ;  /* 0x0002e80001167983 */ /* 0x000ea80000300800 */
[----:B------:R-:W2:Y:S01]  /*58600*/  LDL.LU R23, [R1+0x2ec] ;  /* 0x0002ec0001177983 */ /* 0x000ea20000300800 */
[----:B----4-:R-:W-:Y:S03]  /*58610*/  HMMA.16816.F32 R16, R24, R4, R16 ;  /* 0x000000041810723c */ /* 0x010fe60000001810 */
[----:B--2---:R-:W-:Y:S04]  /*58620*/  STL.64 [R1+0x4ee0], R22 ;  /* 0x004ee01601007387 */ /* 0x004fe80000100a00 */
[----:B---3--:R0:W-:Y:S04]  /*58630*/  STL.64 [R1+0x4ed8], R20 ;  /* 0x004ed81401007387 */ /* 0x0081e80000100a00 */
        /* <DEDUP_REMOVED lines=11> */
[----:B------:R0:W-:Y:S02]  /*586f0*/  STL.64 [R1+0x3a8], R18 ;  /* 0x0003a81201007387 */ /* 0x0001e40000100a00 */
[----:B0-----:R-:W-:-:S02]  /*58700*/  IMAD.MOV.U32 R19, RZ, RZ, R4 ;  /* 0x000000ffff137224 */ /* 0x001fc400078e0004 */
[----:B------:R-:W-:Y:S02]  /*58710*/  IMAD.MOV.U32 R18, RZ, RZ, R5 ;  /* 0x000000ffff127224 */ /* 0x000fe400078e0005 */
        /* <DEDUP_REMOVED lines=11> */
[----:B0-----:R-:W4:Y:S01]  /*587d0*/  LDL.LU R12, [R1+0x4ef0] ;  /* 0x004ef000010c7983 */ /* 0x001f220000300800 */
[----:B------:R-:W-:-:S03]  /*587e0*/  IMAD.MOV.U32 R13, RZ, RZ, R4 ;  /* 0x000000ffff0d7224 */ /* 0x000fc600078e0004 */
[----:B------:R-:W2:Y:S02]  /*587f0*/  LDL.LU.64 R4, [R1+0x4ee8] ;  /* 0x004ee80001047983 */ /* 0x000ea40000300a00 */
        /* <DEDUP_REMOVED lines=8> */
[----:B------:R0:W-:Y:S04]  /*58880*/  STL.64 [R1+0x360], R20 ;  /* 0x0003601401007387 */ /* 0x0001e80000100a00 */
[----:B------:R-:W-:Y:S04]  /*58890*/  STL.64 [R1+0x368], R22 ;  /* 0x0003681601007387 */ /* 0x000fe80000100a00 */
[----:B0-----:R-:W3:Y:S01]  /*588a0*/  LDL.LU.64 R20, [R1+0x4ec8] ;  /* 0x004ec80001147983 */ /* 0x001ee20000300a00 */
[----:B------:R-:W-:Y:S02]  /*588b0*/  IMAD.MOV.U32 R2, RZ, RZ, R4 ;  /* 0x000000ffff027224 */ /* 0x000fe400078e0004 */
[----:B------:R-:W-:Y:S01]  /*588c0*/  IMAD.MOV.U32 R0, RZ, RZ, R5 ;  /* 0x000000ffff007224 */ /* 0x000fe200078e0005 */
[----:B------:R-:W2:Y:S04]  /*588d0*/  LDL.LU.64 R6, [R1+0x4ec0] ;  /* 0x004ec00001067983 */ /* 0x000ea80000300a00 */
[----:B------:R-:W2:Y:S01]  /*588e0*/  LDL.LU.64 R4, [R1+0x4eb8] ;  /* 0x004eb80001047983 */ /* 0x000ea20000300a00 */
[----:B---3--:R-:W-:Y:S01]  /*588f0*/  HMMA.16816.F32 R8, R24, R20, R8 ;  /* 0x000000141808723c */ /* 0x008fe20000001808 */
[----:B------:R-:W-:-:S02]  /*58900*/  IMAD.MOV.U32 R15, RZ, RZ, R20 ;  /* 0x000000ffff0f7224 */ /* 0x000fc400078e0014 */
[----:B------:R-:W-:-:S15]  /*58910*/  IMAD.MOV.U32 R14, RZ, RZ, R21 ;  /* 0x000000ffff0e7224 */ /* 0x000fde00078e0015 */
[----:B------:R-:W-:Y:S01]  /*58920*/  NOP ;  /* 0x0000000000007918 */ /* 0x000fe20000000000 */
[----:B------:R-:W-:Y:S04]  /*58930*/  STL.64 [R1+0x350], R8 ;  /* 0x0003500801007387 */ /* 0x000fe80000100a00 */
[----:B------:R-:W-:Y:S04]  /*58940*/  STL.64 [R1+0x358], R10 ;  /* 0x0003580a01007387 */ /* 0x000fe80000100a00 */
[----:B------:R-:W-:Y:S04]  /*58950*/  STL.64 [R1+0x4e00], R14 ;  /* 0x004e000e01007387 */ /* 0x000fe80000100a00 */
[----:B----4-:R0:W-:Y:S04]  /*58960*/  STL.64 [R1+0x4df8], R12 ;  /* 0x004df80c01007387 */ /* 0x0101e80000100a00 */
[----:B0-----:R-:W3:Y:S04]  /*58970*/  LDL.LU R12, [R1+0x9d0] ;  /* 0x0009d000010c7983 */ /* 0x001ee80000300800 */
[----:B------:R-:W3:Y:S04]  /*58980*/  LDL.LU R13, [R1+0x9d4] ;  /* 0x0009d400010d7983 */ /* 0x000ee80000300800 */
[----:B------:R-:W4:Y:S04]  /*58990*/  LDL.LU R14, [R1+0x9d8] ;  /* 0x0009d800010e7983 */ /* 0x000f280000300800 */
[----:B------:R-:W4:Y:S01]  /*589a0*/  LDL.LU R15, [R1+0x9dc] ;  /* 0x0009dc00010f7983 */ /* 0x000f220000300800 */
[----:B--2---:R-:W-:-:S02]  /*589b0*/  IMAD.MOV.U32 R16, RZ, RZ, R5 ;  /* 0x000000ffff107224 */ /* 0x004fc400078e0005 */
[----:B------:R-:W-:Y:S01]  /*589c0*/  IMAD.MOV.U32 R17, RZ, RZ, R7 ;  /* 0x000000ffff117224 */ /* 0x000fe200078e0007 */
[----:B----4-:R-:W-:Y:S04]  /*589d0*/  STL.64 [R1+0x4e20], R14 ;  /* 0x004e200e01007387 */ /* 0x010fe80000100a00 */
[----:B---3--:R0:W-:Y:S04]  /*589e0*/  STL.64 [R1+0x4e18], R12 ;  /* 0x004e180c01007387 */ /* 0x0081e80000100a00 */
[----:B------:R-:W2:Y:S04]  /*589f0*/  LDL.LU R5, [R1+0x4eb4] ;  /* 0x004eb40001057983 */ /* 0x000ea80000300800 */
[----:B------:R-:W3:Y:S04]  /*58a00*/  LDL.LU R7, [R1+0x4eb0] ;  /* 0x004eb00001077983 */ /* 0x000ee80000300800 */
[----:B------:R1:W-:Y:S04]  /*58a10*/  STL.64 [R1+0x4e28], R16 ;  /* 0x004e281001007387 */ /* 0x0003e80000100a00 */
[----:B0-----:R-:W4:Y:S04]  /*58a20*/  LDL.LU R12, [R1+0x9e0] ;  /* 0x0009e000010c7983 */ /* 0x001f280000300800 */
[----:B------:R-:W4:Y:S04]  /*58a30*/  LDL.LU R13, [R1+0x9e4] ;  /* 0x0009e400010d7983 */ /* 0x000f280000300800 */
[----:B------:R-:W2:Y:S04]  /*58a40*/  LDL.LU R14, [R1+0x9e8] ;  /* 0x0009e800010e7983 */ /* 0x000ea80000300800 */
[----:B------:R-:W2:Y:S01]  /*58a50*/  LDL.LU R15, [R1+0x9ec] ;  /* 0x0009ec00010f7983 */ /* 0x000ea20000300800 */
[----:B-1----:R-:W-:-:S02]  /*58a60*/  IMAD.MOV.U32 R16, RZ, RZ, R28 ;  /* 0x000000ffff107224 */ /* 0x002fc400078e001c */
[----:B------:R-:W-:Y:S01]  /*58a70*/  IMAD.MOV.U32 R17, RZ, RZ, R4 ;  /* 0x000000ffff117224 */ /* 0x000fe200078e0004 */
[----:B--2---:R-:W-:Y:S04]  /*58a80*/  STL.64 [R1+0x4e38], R14 ;  /* 0x004e380e01007387 */ /* 0x004fe80000100a00 */
[----:B----4-:R-:W-:Y:S04]  /*58a90*/  STL.64 [R1+0x4e30], R12 ;  /* 0x004e300c01007387 */ /* 0x010fe80000100a00 */
[----:B------:R-:W2:Y:S04]  /*58aa0*/  LDL.LU R28, [R1+0x4eac] ;  /* 0x004eac00011c7983 */ /* 0x000ea80000300800 */
        /* <DEDUP_REMOVED lines=8> */
[----:B------:R0:W-:Y:S02]  /*58b30*/  STL.64 [R1+0x4e50], R16 ;  /* 0x004e501001007387 */ /* 0x0001e40000100a00 */
[----:B0-----:R-:W-:-:S02]  /*58b40*/  IMAD.MOV.U32 R16, RZ, RZ, R5 ;  /* 0x000000ffff107224 */ /* 0x001fc400078e0005 */
[----:B------:R-:W-:Y:S01]  /*58b50*/  IMAD.MOV.U32 R17, RZ, RZ, R29 ;  /* 0x000000ffff117224 */ /* 0x000fe200078e001d */
[----:B------:R-:W4:Y:S04]  /*58b60*/  LDL.LU R5, [R1+0x4ea4] ;  /* 0x004ea40001057983 */ /* 0x000f280000300800 */
[----:B------:R-:W2:Y:S04]  /*58b70*/  LDL.LU R29, [R1+0x4ea0] ;  /* 0x004ea000011d7983 */ /* 0x000ea80000300800 */
[----:B------:R-:W4:Y:S04]  /*58b80*/  LDL.LU R8, [R1+0xb60] ;  /* 0x000b600001087983 */ /* 0x000f280000300800 */
[----:B------:R-:W4:Y:S04]  /*58b90*/  LDL.LU R9, [R1+0xb64] ;  /* 0x000b640001097983 */ /* 0x000f280000300800 */
[----:B------:R-:W4:Y:S04]  /*58ba0*/  LDL.LU R10, [R1+0xb68] ;  /* 0x000b6800010a7983 */ /* 0x000f280000300800 */
[----:B------:R-:W4:Y:S04]  /*58bb0*/  LDL.LU R11, [R1+0xb6c] ;  /* 0x000b6c00010b7983 */ /* 0x000f280000300800 */
[----:B------:R0:W-:Y:S04]  /*58bc0*/  STL.64 [R1+0x4e70], R16 ;  /* 0x004e701001007387 */ /* 0x0001e80000100a00 */
[----:B0-----:R-:W3:Y:S04]  /*58bd0*/  LDL.64 R16, [R1+0x40] ;  /* 0x0000400001107983 */ /* 0x001ee80000100a00 */
[----:B--2---:R-:W0:Y:S04]  /*58be0*/  LDSM.16.MT88.4 R20, [R29+UR5+0x4080] ;  /* 0x004080051d14783b */ /* 0x004e280008004200 */
[----:B---3--:R-:W-:Y:S04]  /*58bf0*/  STL.64 [R1+0x4e88], R16 ;  /* 0x004e881001007387 */ /* 0x008fe80000100a00 */
[----:B------:R-:W2:Y:S04]  /*58c00*/  LDL.LU R12, [R1+0xb10] ;  /* 0x000b1000010c7983 */ /* 0x000ea80000300800 */
        /* <DEDUP_REMOVED lines=15> */
[----:B----4-:R-:W-:Y:S01]  /*58d00*/  HMMA.16816.F32 R8, R24, R4, R8 ;  /* 0x000000041808723c */ /* 0x010fe20000001808 */
[----:B------:R-:W-:-:S02]  /*58d10*/  IMAD.MOV.U32 R16, RZ, RZ, R28 ;  /* 0x000000ffff107224 */ /* 0x000fc400078e001c */
[----:B---3--:R-:W-:Y:S04]  /*58d20*/  STL.64 [R1+0x4e98], R14 ;  /* 0x004e980e01007387 */ /* 0x008fe80000100a00 */
[----:B--2---:R1:W-:Y:S04]  /*58d30*/  STL.64 [R1+0x4e90], R12 ;  /* 0x004e900c01007387 */ /* 0x0043e80000100a00 */
[----:B-1----:R-:W2:Y:S04]  /*58d40*/  LDL.LU R12, [R1+0xb50] ;  /* 0x000b5000010c7983 */ /* 0x002ea80000300800 */
[----:B------:R-:W2:Y:S04]  /*58d50*/  LDL.LU R13, [R1+0xb54] ;  /* 0x000b5400010d7983 */ /* 0x000ea80000300800 */
[----:B------:R-:W2:Y:S04]  /*58d60*/  LDL.LU R14, [R1+0xb58] ;  /* 0x000b5800010e7983 */ /* 0x000ea80000300800 */
[----:B------:R-:W2:Y:S01]  /*58d70*/  LDL.LU R15, [R1+0xb5c] ;  /* 0x000b5c00010f7983 */ /* 0x000ea20000300800 */
[----:B------:R-:W-:-:S03]  /*58d80*/  IMAD.MOV.U32 R17, RZ, RZ, R7 ;  /* 0x000000ffff117224 */ /* 0x000fc600078e0007 */
[----:B0-----:R-:W-:Y:S04]  /*58d90*/  STL.64 [R1+0x4d00], R22 ;  /* 0x004d001601007387 */ /* 0x001fe80000100a00 */
[----:B------:R-:W-:Y:S04]  /*58da0*/  STL.64 [R1+0x4cf8], R20 ;  /* 0x004cf81401007387 */ /* 0x000fe80000100a00 */
[----:B------:R0:W-:Y:S04]  /*58db0*/  STL.64 [R1+0xa40], R8 ;  /* 0x000a400801007387 */ /* 0x0001e80000100a00 */
[----:B------:R1:W-:Y:S01]  /*58dc0*/  STL.64 [R1+0xa48], R10 ;  /* 0x000a480a01007387 */ /* 0x0003e20000100a00 */
[----:B------:R-:W-:-:S03]  /*58dd0*/  IMAD.MOV.U32 R28, RZ, RZ, R4 ;  /* 0x000000ffff1c7224 */ /* 0x000fc600078e0004 */
[----:B0-----:R-:W3:Y:S04]  /*58de0*/  LDL.LU R8, [R1+0x9c0] ;  /* 0x0009c00001087983 */ /* 0x001ee80000300800 */
[----:B------:R-:W3:Y:S04]  /*58df0*/  LDL.LU R9, [R1+0x9c4] ;  /* 0x0009c40001097983 */ /* 0x000ee80000300800 */
[----:B-1----:R-:W3:Y:S01]  /*58e00*/  LDL.LU R10, [R1+0x9c8] ;  /* 0x0009c800010a7983 */ /* 0x002ee20000300800 */
[----:B------:R-:W-:-:S03]  /*58e10*/  IMAD.MOV.U32 R21, RZ, RZ, R3 ;  /* 0x000000ffff157224 */ /* 0x000fc600078e0003 */
[----:B------:R-:W3:Y:S01]  /*58e20*/  LDL.LU R11, [R1+0x9cc] ;  /* 0x0009cc00010b7983 */ /* 0x000ee20000300800 */
[----:B------:R-:W-:-:S03]  /*58e30*/  IMAD.MOV.U32 R3, RZ, RZ, R5 ;  /* 0x000000ffff037224 */ /* 0x000fc600078e0005 */
[----:B------:R-:W4:Y:S01]  /*58e40*/  LDL.LU R4, [R1+0x2c0] ;  /* 0x0002c00001047983 */ /* 0x000f220000300800 */
[----:B------:R-:W-:-:S03]  /*58e50*/  IMAD.MOV.U32 R20, RZ, RZ, R6 ;  /* 0x000000ffff147224 */ /* 0x000fc600078e0006 */
[----:B------:R-:W4:Y:S04]  /*58e60*/  LDL.LU R5, [R1+0x2c4] ;  /* 0x0002c40001057983 */ /* 0x000f280000300800 */
[----:B------:R-:W4:Y:S04]  /*58e70*/  LDL.LU R6, [R1+0x2c8] ;  /* 0x0002c80001067983 */ /* 0x000f280000300800 */
[----:B------:R-:W4:Y:S01]  /*58e80*/  LDL.LU R7, [R1+0x2cc] ;  /* 0x0002cc0001077983 */ /* 0x000f220000300800 */
[----:B--2---:R-:W-:Y:S03]  /*58e90*/  HMMA.16816.F32 R16, R24, R16, R12 ;  /* 0x000000101810723c */ /* 0x004fe6000000180c */
[----:B------:R-:W2:Y:S04]  /*58ea0*/  LDL.LU.64 R14, [R1+0x4e98] ;  /* 0x004e9800010e7983 */ /* 0x000ea80000300a00 */
[----:B------:R-:W2:-:S12]  /*58eb0*/  LDL.LU.64 R12, [R1+0x4e90] ;  /* 0x004e9000010c7983 */ /* 0x000e980000300a00 */
        /* <DEDUP_REMOVED lines=26> */
[----:B------:R1:W-:Y:S04]  /*59060*/  STL.64 [R1+0x4db0], R22 ;  /* 0x004db01601007387 */ /* 0x0003e80000100a00 */
[----:B0-----:R-:W2:Y:S04]  /*59070*/  LDL.LU R20, [R1+0x990] ;  /* 0x0009900001147983 */ /* 0x001ea80000300800 */
[----:B------:R-:W2:Y:S04]  /*59080*/  LDL.LU R21, [R1+0x994] ;  /* 0x0009940001157983 */ /* 0x000ea80000300800 */
[----:B-1----:R-:W2:Y:S04]  /*59090*/  LDL.LU R22, [R1+0x998] ;  /* 0x0009980001167983 */ /* 0x002ea80000300800 */
[----:B------:R-:W2:Y:S04]  /*590a0*/  LDL.LU R23, [R1+0x99c] ;  /* 0x00099c0001177983 */ /* 0x000ea80000300800 */
[----:B--2---:R-:W-:Y:S04]  /*590b0*/  STL.64 [R1+0x4dc0], R22 ;  /* 0x004dc01601007387 */ /* 0x004fe80000100a00 */
[----:B------:R0:W-:Y:S02]  /*590c0*/  STL.64 [R1+0x4db8], R20 ;  /* 0x004db81401007387 */ /* 0x0001e40000100a00 */
[----:B0-----:R-:W-:-:S02]  /*590d0*/  IMAD.MOV.U32 R20, RZ, RZ, R19 ;  /* 0x000000ffff147224 */ /* 0x001fc400078e0013 */
[----:B------:R-:W-:Y:S02]  /*590e0*/  IMAD.MOV.U32 R21, RZ, RZ, R18 ;  /* 0x000000ffff157224 */ /* 0x000fe400078e0012 */
[----:B------:R-:W-:Y:S01]  /*590f0*/  HMMA.16816.F32 R16, R24, R16, R12 ;  /* 0x000000101810723c */ /* 0x000fe2000000180c */
[----:B------:R-:W2:Y:S04]  /*59100*/  LDL.LU.64 R14, [R1+0x4e38] ;  /* 0x004e3800010e7983 */ /* 0x000ea80000300a00 */
[----:B------:R-:W2:-:S14]  /*59110*/  LDL.LU.64 R12, [R1+0x4e30] ;  /* 0x004e3000010c7983 */ /* 0x000e9c0000300a00 */
        /* <DEDUP_REMOVED lines=18> */
[----:B--2---:R-:W-:-:S02]  /*59240*/  IMAD.MOV.U32 R16, RZ, RZ, R13 ;  /* 0x000000ffff107224 */ /* 0x004fc400078e000d */
[----:B------:R-:W3:Y:S04]  /*59250*/  LDL.LU R13, [R1+0x4df0] ;  /* 0x004df000010d7983 */ /* 0x000ee80000300800 */
[----:B------:R-:W2:Y:S01]  /*59260*/  LDL R17, [R1+0xa4] ;  /* 0x0000a40001117983 */ /* 0x000ea20000100800 */
[C---:B---3--:R-:W-:Y:S03]  /*59270*/  HMMA.16816.F32 R8, R24.reuse, R12, R8 ;  /* 0x0000000c1808723c */ /* 0x048fe60000001808 */
        /* <DEDUP_REMOVED lines=21> */
[----:B0-----:R-:W3:Y:S04]  /*593d0*/  LDL R8, [R1+0xb0] ;  /* 0x0000b00001087983 */ /* 0x001ee80000100800 */
[----:B------:R-:W3:Y:S01]  /*593e0*/  LDL R9, [R1+0xb4] ;  /* 0x0000b40001097983 */ /* 0x000ee20000100800 */
[----:B--2---:R-:W-:Y:S03]  /*593f0*/  HMMA.16816.F32 R20, R4, R20, R16 ;  /* 0x000000140414723c */ /* 0x004fe60000001810 */
[----:B------:R-:W4:-:S15]  /*59400*/  LDL.LU.64 R16, [R1+0x4dc8] ;  /* 0x004dc80001107983 */ /* 0x000f1e0000300a00 */
[----:B------:R-:W-:Y:S01]  /*59410*/  NOP ;  /* 0x0000000000007918 */ /* 0x000fe20000000000 */
[----:B------:R-:W-:Y:S04]  /*59420*/  STL.64 [R1+0x8a0], R20 ;  /* 0x0008a01401007387 */ /* 0x000fe80000100a00 */
[----:B------:R0:W-:Y:S04]  /*59430*/  STL.64 [R1+0x8a8], R22 ;  /* 0x0008a81601007387 */ /* 0x0001e80000100a00 */
[----:B0-----:R-:W3:Y:S04]  /*59440*/  LDL.LU.64 R22, [R1+0x4dc0] ;  /* 0x004dc00001167983 */ /* 0x001ee80000300a00 */
[----:B------:R-:W3:Y:S02]  /*59450*/  LDL.LU.64 R20, [R1+0x4db8] ;  /* 0x004db80001147983 */ /* 0x000ee40000300a00 */
[----:B---3--:R-:W-:Y:S02]  /*59460*/  HMMA.16816.F32 R8, R4, R8, R20 ;  /* 0x000000080408723c */ /* 0x008fe40000001814 */
[----:B------:R-:W2:-:S15]  /*59470*/  LDL.LU.64 R22, [R1+0x4db0] ;  /* 0x004db00001167983 */ /* 0x000e9e0000300a00 */
[----:B------:R-:W-:Y:S02]  /*59480*/  NOP ;  /* 0x0000000000007918 */ /* 0x000fe40000000000 */
[----:B------:R-:W-:Y:S04]  /*59490*/  STL.64 [R1+0x890], R8 ;  /* 0x0008900801007387 */ /* 0x000fe80000100a00 */
[----:B------:R4:W-:Y:S02]  /*594a0*/  STL.64 [R1+0x898], R10 ;  /* 0x0008980a01007387 */ /* 0x0009e40000100a00 */
[----:B----4-:R-:W-:Y:S01]  /*594b0*/  HMMA.16816.F32 R8, R4, R16, R24 ;  /* 0x000000100408723c */ /* 0x010fe20000001818 */
[----:B------:R-:W-:Y:S02]  /*594c0*/  IMAD.MOV.U32 R24, RZ, RZ, R15 ;  /* 0x000000ffff187224 */ /* 0x000fe400078e000f */
[----:B------:R-:W-:-:S15]  /*594d0*/  IMAD.MOV.U32 R25, RZ, RZ, R14 ;  /* 0x000000ffff197224 */ /* 0x000fde00078e000e */
[----:B------:R-:W-:Y:S01]  /*594e0*/  NOP ;  /* 0x0000000000007918 */ /* 0x000fe20000000000 */
[----:B------:R-:W-:Y:S04]  /*594f0*/  STL.64 [R1+0x880], R8 ;  /* 0x0008800801007387 */ /* 0x000fe80000100a00 */
[----:B------:R-:W-:Y:S04]  /*59500*/  STL.64 [R1+0x888], R10 ;  /* 0x0008880a01007387 */ /* 0x000fe80000100a00 */
        /* <DEDUP_REMOVED lines=8> */
[----:B------:R-:W4:Y:S04]  /*59590*/  LDL.LU R15, [R1+0xfdc] ;  /* 0x000fdc00010f7983 */ /* 0x000f280000300800 */
[----:B------:R0:W-:Y:S01]  /*595a0*/  STL.64 [R1+0x4d98], R24 ;  /* 0x004d981801007387 */ /* 0x0001e20000100a00 */
[----:B--2---:R-:W-:-:S02]  /*595b0*/  IMAD.MOV.U32 R20, RZ, RZ, R23 ;  /* 0x000000ffff147224 */ /* 0x004fc400078e0017 */
[----:B------:R-:W-:Y:S01]  /*595c0*/  IMAD.MOV.U32 R21, RZ, RZ, R22 ;  /* 0x000000ffff157224 */ /* 0x000fe200078e0016 */
[----:B0-----:R-:W2:Y:S04]  /*595d0*/  LDL.64 R24, [R1+0x90] ;  /* 0x0000900001187983 */ /* 0x001ea80000100a00 */
[----:B------:R0:W-:Y:S04]  /*595e0*/  STL.64 [R1+0x4d60], R20 ;  /* 0x004d601401007387 */ /* 0x0001e80000100a00 */
[----:B0-----:R-:W2:Y:S04]  /*595f0*/  LDL.64 R20, [R1+0x50] ;  /* 0x0000500001147983 */ /* 0x001ea80000100a00 */
[----:B--2---:R0:W-:Y:S04]  /*59600*/  STL.64 [R1+0x4d68], R20 ;  /* 0x004d681401007387 */ /* 0x0041e80000100a00 */
        /* <DEDUP_REMOVED lines=28> */
[----:B------:R-:W-:-:S02]  /*597d0*/  IMAD.MOV.U32 R2, RZ, RZ, R24 ;  /* 0x000000ffff027224 */ /* 0x000fc400078e0018 */
[----:B------:R-:W-:Y:S01]  /*597e0*/  IMAD.MOV.U32 R0, RZ, RZ, R25 ;  /* 0x000000ffff007224 */ /* 0x000fe200078e0019 */
[C---:B--2---:R-:W-:Y:S01]  /*597f0*/  HMMA.16816.F32 R20, R4.reuse, R24, R20 ;  /* 0x000000180414723c */ /* 0x044fe20000001814 */
[----:B----4-:R-:W-:Y:S04]  /*59800*/  STL.64 [R1+0x4d58], R14 ;  /* 0x004d580e01007387 */ /* 0x010fe80000100a00 */
[----:B---3--:R0:W-:Y:S04]  /*59810*/  STL.64 [R1+0x4d50], R12 ;  /* 0x004d500c01007387 */ /* 0x0081e80000100a00 */
[----:B0-----:R-:W2:Y:S04]  /*59820*/  LDL.LU R12, [R1+0x1370] ;  /* 0x00137000010c7983 */ /* 0x001ea80000300800 */
[----:B------:R-:W2:Y:S04]  /*59830*/  LDL.LU R13, [R1+0x1374] ;  /* 0x00137400010d7983 */ /* 0x000ea80000300800 */
[----:B------:R-:W2:Y:S04]  /*59840*/  LDL.LU R14, [R1+0x1378] ;  /* 0x00137800010e7983 */ /* 0x000ea80000300800 */
[----:B------:R-:W2:Y:S04]  /*59850*/  LDL.LU R15, [R1+0x137c] ;  /* 0x00137c00010f7983 */ /* 0x000ea80000300800 */
[----:B------:R-:W3:Y:S04]  /*59860*/  LDL.64 R8, [R1+0x10] ;  /* 0x0000100001087983 */ /* 0x000ee80000100a00 */
[----:B------:R-:W4:Y:S04]  /*59870*/  LDL.64 R16, [R1] ;  /* 0x0000000001107983 */ /* 0x000f280000100a00 */
        /* <DEDUP_REMOVED lines=15> */
[----:B------:R-:W-:Y:S04]  /*59970*/  STL.64 [R1+0x858], R26 ;  /* 0x0008581a01007387 */ /* 0x000fe80000100a00 */
[----:B------:R-:W0:Y:S04]  /*59980*/  LDSM.16.MT88.4 R24, [R29+UR5+0x4100] ;  /* 0x004100051d18783b */ /* 0x000e280008004200 */
[----:B0-----:R-:W-:Y:S04]  /*59990*/  STL.64 [R1+0x4bb8], R26 ;  /* 0x004bb81a01007387 */ /* 0x001fe80000100a00 */
[----:B------:R0:W-:Y:S02]  /*599a0*/  STL.64 [R1+0x4bb0], R24 ;  /* 0x004bb01801007387 */ /* 0x0001e40000100a00 */
[----:B0-----:R-:W-:-:S02]  /*599b0*/  IMAD.MOV.U32 R24, RZ, RZ, R28 ;  /* 0x000000ffff187224 */ /* 0x001fc400078e001c */
[----:B------:R-:W-:-:S07]  /*599c0*/  IMAD.MOV.U32 R25, RZ, RZ, R3 ;  /* 0x000000ffff197224 */ /* 0x000fce00078e0003 */
[----:B--2---:R-:W-:-:S15]  /*599d0*/  HMMA.16816.F32 R20, R4, R24, R20 ;  /* 0x000000180414723c */ /* 0x004fde0000001814 */
[----:B------:R-:W-:-:S04]  /*599e0*/  NOP ;  /* 0x0000000000007918 */ /* 0x000fc80000000000 */
[----:B------:R0:W-:Y:S04]  /*599f0*/  STL.64 [R1+0x1030], R20 ;  /* 0x0010301401007387 */ /* 0x0001e80000100a00 */
[----:B------:R-:W-:Y:S04]  /*59a00*/  STL.64 [R1+0x1038], R22 ;  /* 0x0010381601007387 */ /* 0x000fe80000100a00 */
[----:B0-----:R-:W2:Y:S04]  /*59a10*/  LDL.LU.64 R20, [R1+0x4d68] ;  /* 0x004d680001147983 */ /* 0x001ea80000300a00 */
[----:B------:R0:W-:Y:S04]  /*59a20*/  STL [R1+0x4c84], R24 ;  /* 0x004c841801007387 */ /* 0x0001e80000100800 */
[----:B------:R1:W-:Y:S04]  /*59a30*/  STL [R1+0x4c80], R25 ;  /* 0x004c801901007387 */ /* 0x0003e80000100800 */
[----:B0-----:R-:W2:Y:S04]  /*59a40*/  LDL.LU R24, [R1+0x1380] ;  /* 0x0013800001187983 */ /* 0x001ea80000300800 */
[----:B-1----:R-:W2:Y:S04]  /*59a50*/  LDL.LU R25, [R1+0x1384] ;  /* 0x0013840001197983 */ /* 0x002ea80000300800 */
[----:B------:R-:W2:Y:S04]  /*59a60*/  LDL.LU R26, [R1+0x1388] ;  /* 0x00138800011a7983 */ /* 0x000ea80000300800 */
[----:B------:R-:W2:Y:S02]  /*59a70*/  LDL.LU R27, [R1+0x138c] ;  /* 0x00138c00011b7983 */ /* 0x000ea40000300800 */
[----:B--2---:R-:W-:-:S15]  /*59a80*/  HMMA.16816.F32 R24, R4, R20, R24 ;  /* 0x000000140418723c */ /* 0x004fde0000001818 */
[----:B------:R-:W-:-:S04]  /*59a90*/  NOP ;  /* 0x0000000000007918 */ /* 0x000fc80000000000 */
[----:B------:R-:W-:Y:S04]  /*59aa0*/  STL.64 [R1+0x1020], R24 ;  /* 0x0010201801007387 */ /* 0x000fe80000100a00 */
[----:B------:R0:W-:Y:S02]  /*59ab0*/  STL.64 [R1+0x1028], R26 ;  /* 0x0010281a01007387 */ /* 0x0001e40000100a00 */
[----:B0-----:R-:W-:Y:S02]  /*59ac0*/  IMAD.MOV.U32 R27, RZ, RZ, R20 ;  /* 0x000000ffff1b7224 */ /* 0x001fe400078e0014 */
[----:B------:R-:W-:Y:S02]  /*59ad0*/  IMAD.MOV.U32 R26, RZ, RZ, R21 ;  /* 0x000000ffff1a7224 */ /* 0x000fe400078e0015 */
[----:B------:R-:W2:Y:S04]  /*59ae0*/  LDL.LU.64 R20, [R1+0x4d60] ;  /* 0x004d600001147983 */ /* 0x000ea80000300a00 */
[----:B------:R0:W-:Y:S04]  /*59af0*/  STL [R1+0x4c8c], R26 ;  /* 0x004c8c1a01007387 */ /* 0x0001e80000100800 */
[----:B------:R1:W-:Y:S04]  /*59b00*/  STL [R1+0x4c88], R27 ;  /* 0x004c881b01007387 */ /* 0x0003e80000100800 */
[----:B------:R-:W3:Y:S04]  /*59b10*/  LDL.LU R24, [R1+0x1360] ;  /* 0x0013600001187983 */ /* 0x000ee80000300800 */
[----:B------:R-:W3:Y:S04]  /*59b20*/  LDL.LU R25, [R1+0x1364] ;  /* 0x0013640001197983 */ /* 0x000ee80000300800 */
[----:B0-----:R-:W3:Y:S04]  /*59b30*/  LDL.LU R26, [R1+0x1368] ;  /* 0x00136800011a7983 */ /* 0x001ee80000300800 */
[----:B-1----:R-:W3:Y:S01]  /*59b40*/  LDL.LU R27, [R1+0x136c] ;  /* 0x00136c00011b7983 */ /* 0x002ee20000300800 */
[----:B--2---:R-:W-:Y:S03]  /*59b50*/  HMMA.16816.F32 R20, R4, R20, R12 ;  /* 0x000000140414723c */ /* 0x004fe6000000180c */
[----:B------:R-:W2:Y:S04]  /*59b60*/  LDL.LU.64 R14, [R1+0x4d58] ;  /* 0x004d5800010e7983 */ /* 0x000ea80000300a00 */
[----:B------:R-:W2:-:S12]  /*59b70*/  LDL.LU.64 R12, [R1+0x4d50] ;  /* 0x004d5000010c7983 */ /* 0x000e980000300a00 */
        /* <DEDUP_REMOVED lines=9> */
[----:B------:R-:W2:Y:S04]  /*59c10*/  LDL.LU.64 R20, [R1+0x4d40] ;  /* 0x004d400001147983 */ /* 0x000ea80000300a00 */
[----:B------:R-:W-:Y:S04]  /*59c20*/  STL [R1+0x4c94], R25 ;  /* 0x004c941901007387 */ /* 0x000fe80000100800 */
[----:B------:R0:W-:Y:S04]  /*59c30*/  STL [R1+0x4c90], R24 ;  /* 0x004c901801007387 */ /* 0x0001e80000100800 */
[----:B0-----:R-:W3:Y:S04]  /*59c40*/  LDL.LU R24, [R1+0x1340] ;  /* 0x0013400001187983 */ /* 0x001ee80000300800 */
[----:B------:R-:W3:Y:S04]  /*59c50*/  LDL.LU R25, [R1+0x1344] ;  /* 0x0013440001197983 */ /* 0x000ee80000300800 */
[----:B------:R-:W3:Y:S04]  /*59c60*/  LDL.LU R26, [R1+0x1348] ;  /* 0x00134800011a7983 */ /* 0x000ee80000300800 */
[----:B------:R-:W3:Y:S01]  /*59c70*/  LDL.LU R27, [R1+0x134c] ;  /* 0x00134c00011b7983 */ /* 0x000ee20000300800 */
[C---:B--2---:R-:W-:Y:S03]  /*59c80*/  HMMA.16816.F32 R20, R4.reuse, R20, R12 ;  /* 0x000000140414723c */ /* 0x044fe6000000180c */
[----:B------:R-:W2:Y:S04]  /*59c90*/  LDL.LU.64 R14, [R1+0x4d38] ;  /* 0x004d3800010e7983 */ /* 0x000ea80000300a00 */
[----:B------:R-:W2:Y:S01]  /*59ca0*/  LDL.LU.64 R12, [R1+0x4d30] ;  /* 0x004d3000010c7983 */ /* 0x000ea20000300a00 */
[----:B---3--:R-:W-:Y:S11]  /*59cb0*/  HMMA.16816.F32 R24, R4, R8, R24 ;  /* 0x000000080418723c */ /* 0x008ff60000001818 */
[----:B------:R0:W-:Y:S04]  /*59cc0*/  STL.64 [R1+0xff0], R20 ;  /* 0x000ff01401007387 */ /* 0x0001e80000100a00 */
[----:B------:R1:W-:Y:S04]  /*59cd0*/  STL.64 [R1+0xff8], R22 ;  /* 0x000ff81601007387 */ /* 0x0003e80000100a00 */
[----:B0-----:R-:W3:Y:S04]  /*59ce0*/  LDL.LU R20, [R1+0x830] ;  /* 0x0008300001147983 */ /* 0x001ee80000300800 */
[----:B------:R-:W3:Y:S04]  /*59cf0*/  LDL.LU R21, [R1+0x834] ;  /* 0x0008340001157983 */ /* 0x000ee80000300800 */
[----:B-1----:R-:W3:Y:S04]  /*59d00*/  LDL.LU R22, [R1+0x838] ;  /* 0x0008380001167983 */ /* 0x002ee80000300800 */
[----:B------:R-:W3:Y:S04]  /*59d10*/  LDL.LU R23, [R1+0x83c] ;  /* 0x00083c0001177983 */ /* 0x000ee80000300800 */
[----:B------:R-:W-:Y:S04]  /*59d20*/  STL.64 [R1+0xfe0], R24 ;  /* 0x000fe01801007387 */ /* 0x000fe80000100a00 */
[----:B------:R0:W-:Y:S04]  /*59d30*/  STL.64 [R1+0xfe8], R26 ;  /* 0x000fe81a01007387 */ /* 0x0001e80000100a00 */
[----:B------:R-:W3:Y:S01]  /*59d40*/  LDL.LU.64 R10, [R1+0x4d28] ;  /* 0x004d2800010a7983 */ /* 0x000ee20000300a00 */
[----:B0-----:R-:W-:-:S02]  /*59d50*/  IMAD.MOV.U32 R26, RZ, RZ, R8 ;  /* 0x000000ffff1a7224 */ /* 0x001fc400078e0008 */
[----:B------:R-:W-:Y:S02]  /*59d60*/  IMAD.MOV.U32 R27, RZ, RZ, R9 ;  /* 0x000000ffff1b7224 */ /* 0x000fe400078e0009 */
[----:B------:R-:W3:Y:S01]  /*59d70*/  LDL.LU.64 R8, [R1+0x4d20] ;  /* 0x004d200001087983 */ /* 0x000ee20000300a00 */
[----:B----4-:R-:W-:Y:S02]  /*59d80*/  IMAD.MOV.U32 R25, RZ, RZ, R16 ;  /* 0x000000ffff197224 */ /* 0x010fe400078e0010 */
[----:B------:R-:W-:Y:S01]  /*59d90*/  IMAD.MOV.U32 R24, RZ, RZ, R17 ;  /* 0x000000ffff187224 */ /* 0x000fe200078e0011 */
[----:B--2---:R-:W-:-:S15]  /*59da0*/  HMMA.16816.F32 R12, R4, R16, R12 ;  /* 0x00000010040c723c */ /* 0x004fde000000180c */
[----:B------:R-:W-:-:S04]  /*59db0*/  NOP ;  /* 0x0000000000007918 */ /* 0x000fc80000000000 */
[----:B------:R0:W-:Y:S04]  /*59dc0*/  STL.64 [R1+0xfd0], R12 ;  /* 0x000fd00c01007387 */ /* 0x0001e80000100a00 */
[----:B------:R-:W-:Y:S04]  /*59dd0*/  STL.64 [R1+0xfd8], R14 ;  /* 0x000fd80e01007387 */ /* 0x000fe80000100a00 */
[----:B0-----:R-:W2:Y:S04]  /*59de0*/  LDL.LU.64 R12, [R1+0x4d18] ;  /* 0x004d1800010c7983 */ /* 0x001ea80000300a00 */
[----:B------:R-:W4:Y:S04]  /*59df0*/  LDL.LU.64 R18, [R1+0x4d10] ;  /* 0x004d100001127983 */ /* 0x000f280000300a00 */
[----:B------:R-:W2:Y:S04]  /*59e00*/  LDL.LU.64 R16, [R1+0x4d08] ;  /* 0x004d080001107983 */ /* 0x000ea80000300a00 */
[----:B------:R-:W-:Y:S04]  /*59e10*/  STL.64 [R1+0x4ca0], R26 ;  /* 0x004ca01a01007387 */ /* 0x000fe80000100a00 */
[----:B------:R0:W-:Y:S04]  /*59e20*/  STL.64 [R1+0x4c98], R24 ;  /* 0x004c981801007387 */ /* 0x0001e80000100a00 */
[----:B0-----:R-:W2:Y:S04]  /*59e30*/  LDL.64 R24, [R1+0x80] ;  /* 0x0000800001187983 */ /* 0x001ea80000100a00 */
[----:B--2---:R0:W-:Y:S02]  /*59e40*/  STL.64 [R1+0x4cb0], R24 ;  /* 0x004cb01801007387 */ /* 0x0041e40000100a00 */
[----:B0-----:R-:W-:-:S02]  /*59e50*/  IMAD.MOV.U32 R24, RZ, RZ, R2 ;  /* 0x000000ffff187224 */ /* 0x001fc400078e0002 */
[----:B------:R-:W-:-:S05]  /*59e60*/  IMAD.MOV.U32 R25, RZ, RZ, R0 ;  /* 0x000000ffff197224 */ /* 0x000fca00078e0000 */
[----:B------:R0:W-:Y:S04]  /*59e70*/  STL.64 [R1+0x4cc8], R24 ;  /* 0x004cc81801007387 */ /* 0x0001e80000100a00 */
[----:B0-----:R-:W2:Y:S04]  /*59e80*/  LDL.LU R24, [R1+0xfc0] ;  /* 0x000fc00001187983 */ /* 0x001ea80000300800 */
[----:B------:R-:W2:Y:S04]  /*59e90*/  LDL.LU R25, [R1+0xfc4] ;  /* 0x000fc40001197983 */ /* 0x000ea80000300800 */
[----:B------:R-:W2:Y:S04]  /*59ea0*/  LDL.LU R26, [R1+0xfc8] ;  /* 0x000fc800011a7983 */ /* 0x000ea80000300800 */
[----:B------:R-:W2:Y:S02]  /*59eb0*/  LDL.LU R27, [R1+0xfcc] ;  /* 0x000fcc00011b7983 */ /* 0x000ea40000300800 */
[----:B--2---:R-:W-:-:S15]  /*59ec0*/  HMMA.16816.F32 R24, R4, R16, R24 ;  /* 0x000000100418723c */ /* 0x004fde0000001818 */
[----:B------:R-:W-:-:S04]  /*59ed0*/  NOP ;  /* 0x0000000000007918 */ /* 0x000fc80000000000 */
[----:B------:R0:W-:Y:S04]  /*59ee0*/  STL.64 [R1+0xfc0], R24 ;  /* 0x000fc01801007387 */ /* 0x0001e80000100a00 */
[----:B------:R-:W-:Y:S04]  /*59ef0*/  STL.64 [R1+0xfc8], R26 ;  /* 0x000fc81a01007387 */ /* 0x000fe80000100a00 */
[----:B0-----:R-:W2:Y:S04]  /*59f00*/  LDL.64 R24, [R1+0xa0] ;  /* 0x0000a00001187983 */ /* 0x001ea80000100a00 */
[----:B--2---:R0:W-:Y:S04]  /*59f10*/  STL.64 [R1+0x4ce0], R24 ;  /* 0x004ce01801007387 */ /* 0x0041e80000100a00 */
[----:B0-----:R-:W2:Y:S04]  /*59f20*/  LDL.64 R24, [R1+0xb0] ;  /* 0x0000b00001187983 */ /* 0x001ea80000100a00 */
[----:B--2---:R0:W-:Y:S04]  /*59f30*/  STL.64 [R1+0x4cf0], R24 ;  /* 0x004cf01801007387 */ /* 0x0041e80000100a00 */
[----:B0-----:R-:W2:Y:S04]  /*59f40*/  LDL.LU R24, [R1+0xfb0] ;  /* 0x000fb00001187983 */ /* 0x001ea80000300800 */
[----:B------:R-:W2:Y:S04]  /*59f50*/  LDL.LU R25, [R1+0xfb4] ;  /* 0x000fb40001197983 */ /* 0x000ea80000300800 */
[----:B------:R-:W2:Y:S04]  /*59f60*/  LDL.LU R26, [R1+0xfb8] ;  /* 0x000fb800011a7983 */ /* 0x000ea80000300800 */
[----:B------:R-:W2:Y:S04]  /*59f70*/  LDL.LU R27, [R1+0xfbc] ;  /* 0x000fbc00011b7983 */ /* 0x000ea80000300800 */
[----:B----4-:R-:W-:Y:S04]  /*59f80*/  STL.64 [R1+0x4bf0], R18 ;  /* 0x004bf01201007387 */ /* 0x010fe80000100a00 */
[----:B------:R0:W-:Y:S04]  /*59f90*/  STL.64 [R1+0x4be8], R16 ;  /* 0x004be81001007387 */ /* 0x0001e80000100a00 */
[----:B0-----:R-:W4:Y:S01]  /*59fa0*/  LDL.LU R16, [R1+0x6d0] ;  /* 0x0006d00001107983 */ /* 0x001f220000300800 */
[C---:B--2---:R-:W-:Y:S08]  /*59fb0*/  HMMA.16816.F32 R24, R4.reuse, R12, R24 ;  /* 0x0000000c0418723c */ /* 0x044ff00000001818 */
[----:B---3--:R-:W-:Y:S11]  /*59fc0*/  HMMA.16816.F32 R4, R4, R8, R20 ;  /* 0x000000080404723c */ /* 0x008ff60000001814 */
        /* <DEDUP_REMOVED lines=46> */
[----:B----4-:R-:W-:Y:S01]  /*5a2b0*/  HMMA.16816.F32 R12, R20, R24, R12 ;  /* 0x00000018140c723c */ /* 0x010fe2000000180c */
[----:B------:R-:W-:-:S15]  /*5a2c0*/  IMAD.MOV.U32 R29, RZ, RZ, R24 ;  /* 0x000000ffff1d7224 */ /* 0x000fde00078e0018 */
[----:B------:R-:W-:-:S03]  /*5a2d0*/  NOP ;  /* 0x0000000000007918 */ /* 0x000fc60000000000 */
[----:B------:R0:W-:Y:S04]  /*5a2e0*/  STL.64 [R1+0x6c0], R12 ;  /* 0x0006c00c01007387 */ /* 0x0001e80000100a00 */
[----:B------:R1:W-:Y:S04]  /*5a2f0*/  STL.64 [R1+0x6c8], R14 ;  /* 0x0006c80e01007387 */ /* 0x0003e80000100a00 */
[----:B0-----:R-:W4:Y:S01]  /*5a300*/  LDL.LU R12, [R1+0x4ce8] ;  /* 0x004ce800010c7983 */ /* 0x001f220000300800 */
        /* <DEDUP_REMOVED lines=16> */
[----:B0-----:R-:W2:Y:S01]  /*5a410*/  LDL.LU.64 R24, [R1+0x4cb0] ;  /* 0x004cb00001187983 */ /* 0x001ea20000300a00 */
[----:B------:R-:W0:Y:S02]  /*5a420*/  S2R R0, SR_TID.X ;  /* 0x0000000000007919 */ /* 0x000e240000002100 */
[C---:B0-----:R-:W-:Y:S01]  /*5a430*/  IMAD.SHL.U32 R14, R0.reuse, 0x100, RZ ;  /* 0x00000100000e7824 */ /* 0x041fe200078e00ff */
[C---:B------:R-:W-:Y:S01]  /*5a440*/  LOP3.LUT R3, R0.reuse, 0x7, RZ, 0xc0, !PT ;  /* 0x0000000700037812 */ /* 0x040fe200078ec0ff */
[----:B------:R-:W-:Y:S01]  /*5a450*/  IMAD.SHL.U32 R17, R0, 0x2, RZ ;  /* 0x0000000200117824 */ /* 0x000fe200078e00ff */
        /* <DEDUP_REMOVED lines=9> */
[----:B------:R-:W-:-:S05]  /*5a4f0*/  IMAD R3, R3, 0x210, RZ ;  /* 0x0000021003037824 */ /* 0x000fca00078e02ff */
[----:B------:R-:W-:-:S04]  /*5a500*/  LOP3.LUT R17, R3, 0x10, R17, 0x78, !PT ;  /* 0x0000001003117812 */ /* 0x000fc800078e7811 */
[----:B------:R-:W-:-:S04]  /*5a510*/  LOP3.LUT R17, R17, 0x1000, R14, 0xf8, !PT ;  /* 0x0000100011117812 */ /* 0x000fc800078ef80e */
[----:B------:R-:W-:Y:S01]  /*5a520*/  LOP3.LUT R17, R17, 0x20, RZ, 0x3c, !PT ;  /* 0x0000002011117812 */ /* 0x000fe200078e3cff */
[----:B---3--:R-:W-:Y:S01]  /*5a530*/  HMMA.16816.F32 R8, R20, R4, R8 ;  /* 0x000000041408723c */ /* 0x008fe20000001808 */
[----:B------:R-:W-:Y:S02]  /*5a540*/  IMAD.MOV.U32 R14, RZ, RZ, R4 ;  /* 0x000000ffff0e7224 */ /* 0x000fe400078e0004 */
[----:B------:R-:W-:Y:S02]  /*5a550*/  IMAD.MOV.U32 R3, RZ, RZ, R5 ;  /* 0x000000ffff037224 */ /* 0x000fe400078e0005 */
[----:B------:R0:W1:Y:S01]  /*5a560*/  LDSM.16.MT88.4 R4, [R17+UR5+0x4180] ;  /* 0x004180051104783b */ /* 0x0000620008004200 */
[----:B--2---:R-:W-:Y:S02]  /*5a570*/  IMAD.MOV.U32 R16, RZ, RZ, R25 ;  /* 0x000000ffff107224 */ /* 0x004fe400078e0019 */
[----:B0-----:R-:W-:-:S11]  /*5a580*/  IMAD.MOV.U32 R17, RZ, RZ, R24 ;  /* 0x000000ffff117224 */ /* 0x001fd600078e0018 */
[----:B------:R-:W-:Y:S04]  /*5a590*/  STL.64 [R1+0x680], R8 ;  /* 0x0006800801007387 */ /* 0x000fe80000100a00 */
[----:B------:R-:W-:Y:S04]  /*5a5a0*/  STL.64 [R1+0x688], R10 ;  /* 0x0006880a01007387 */ /* 0x000fe80000100a00 */
[----:B------:R-:W-:Y:S04]  /*5a5b0*/  STL.64 [R1+0x4be0], R14 ;  /* 0x004be00e01007387 */ /* 0x000fe80000100a00 */
[----:B----4-:R0:W-:Y:S04]  /*5a5c0*/  STL.64 [R1+0x4bd8], R12 ;  /* 0x004bd80c01007387 */ /* 0x0101e80000100a00 */
[----:B------:R-:W2:Y:S04]  /*5a5d0*/  LDL.LU R25, [R1+0x4c94] ;  /* 0x004c940001197983 */ /* 0x000ea80000300800 */
[----:B------:R-:W3:Y:S04]  /*5a5e0*/  LDL.LU R24, [R1+0x4c90] ;  /* 0x004c900001187983 */ /* 0x000ee80000300800 */
[----:B------:R4:W-:Y:S04]  /*5a5f0*/  STL.64 [R1+0x4c08], R16 ;  /* 0x004c081001007387 */ /* 0x0009e80000100a00 */
[----:B0-----:R-:W2:Y:S04]  /*5a600*/  LDL.LU R12, [R1+0xd90] ;  /* 0x000d9000010c7983 */ /* 0x001ea80000300800 */
[----:B------:R-:W2:Y:S04]  /*5a610*/  LDL.LU R13, [R1+0xd94] ;  /* 0x000d9400010d7983 */ /* 0x000ea80000300800 */
[----:B------:R-:W2:Y:S01]  /*5a620*/  LDL.LU R14, [R1+0xd98] ;  /* 0x000d9800010e7983 */ /* 0x000ea20000300800 */
[----:B----4-:R-:W-:-:S02]  /*5a630*/  IMAD.MOV.U32 R16, RZ, RZ, R26 ;  /* 0x000000ffff107224 */ /* 0x010fc400078e001a */
[----:B------:R-:W-:Y:S01]  /*5a640*/  IMAD.MOV.U32 R17, RZ, RZ, R27 ;  /* 0x000000ffff117224 */ /* 0x000fe200078e001b */
[----:B------:R-:W4:Y:S04]  /*5a650*/  LDL.LU R15, [R1+0xd9c] ;  /* 0x000d9c00010f7983 */ /* 0x000f280000300800 */
        /* <DEDUP_REMOVED lines=10> */
[----:B---3--:R-:W-:-:S02]  /*5a700*/  IMAD.MOV.U32 R16, RZ, RZ, R24 ;  /* 0x000000ffff107224 */ /* 0x008fc400078e0018 */
[----:B------:R-:W-:Y:S01]  /*5a710*/  IMAD.MOV.U32 R17, RZ, RZ, R25 ;  /* 0x000000ffff117224 */ /* 0x000fe200078e0019 */
[----:B------:R-:W2:Y:S04]  /*5a720*/  LDL.LU R24, [R1+0x4c84] ;  /* 0x004c840001187983 */ /* 0x000ea80000300800 */
[----:B------:R-:W2:Y:S04]  /*5a730*/  LDL.LU R25, [R1+0x4c80] ;  /* 0x004c800001197983 */ /* 0x000ea80000300800 */
[----:B------:R-:W2:Y:S04]  /*5a740*/  LDL.LU R8, [R1+0xfa0] ;  /* 0x000fa00001087983 */ /* 0x000ea80000300800 */
[----:B------:R-:W2:Y:S04]  /*5a750*/  LDL.LU R9, [R1+0xfa4] ;  /* 0x000fa40001097983 */ /* 0x000ea80000300800 */
[----:B------:R-:W2:Y:S04]  /*5a760*/  LDL.LU R10, [R1+0xfa8] ;  /* 0x000fa800010a7983 */ /* 0x000ea80000300800 */
[----:B------:R-:W2:Y:S04]  /*5a770*/  LDL.LU R11, [R1+0xfac] ;  /* 0x000fac00010b7983 */ /* 0x000ea80000300800 */
[----:B------:R0:W-:Y:S04]  /*5a780*/  STL.64 [R1+0x4c50], R16 ;  /* 0x004c501001007387 */ /* 0x0001e80000100a00 */
[----:B0-----:R-:W3:Y:S04]  /*5a790*/  LDL.64 R16, [R1+0x40] ;  /* 0x0000400001107983 */ /* 0x001ee80000100a00 */
[----:B---3--:R-:W-:Y:S04]  /*5a7a0*/  STL.64 [R1+0x4c68], R16 ;  /* 0x004c681001007387 */ /* 0x008fe80000100a00 */
[----:B----4-:R-:W-:Y:S04]  /*5a7b0*/  STL.64 [R1+0x4c00], R14 ;  /* 0x004c000e01007387 */ /* 0x010fe80000100a00 */
        /* <DEDUP_REMOVED lines=23> */
[----:B------:R-:W-:-:S02]  /*5a930*/  IMAD.MOV.U32 R16, RZ, RZ, R27 ;  /* 0x000000ffff107224 */ /* 0x000fc400078e001b */
[----:B------:R-:W-:Y:S02]  /*5a940*/  IMAD.MOV.U32 R17, RZ, RZ, R26 ;  /* 0x000000ffff117224 */ /* 0x000fe400078e001a */
[C---:B--2---:R-:W-:Y:S01]  /*5a950*/  HMMA.16816.F32 R24, R20.reuse, R24, R8 ;  /* 0x000000181418723c */ /* 0x044fe20000001808 */
[----:B----4-:R-:W-:Y:S04]  /*5a960*/  STL.64 [R1+0x4c78], R14 ;  /* 0x004c780e01007387 */ /* 0x010fe80000100a00 */
[----:B---3--:R0:W-:Y:S04]  /*5a970*/  STL.64 [R1+0x4c70], R12 ;  /* 0x004c700c01007387 */ /* 0x0081e80000100a00 */
[----:B0-----:R-:W2:Y:S04]  /*5a980*/  LDL.LU R12, [R1+0xf90] ;  /* 0x000f9000010c7983 */ /* 0x001ea80000300800 */
[----:B------:R-:W2:Y:S04]  /*5a990*/  LDL.LU R13, [R1+0xf94] ;  /* 0x000f9400010d7983 */ /* 0x000ea80000300800 */
[----:B------:R-:W2:Y:S04]  /*5a9a0*/  LDL.LU R14, [R1+0xf98] ;  /* 0x000f9800010e7983 */ /* 0x000ea80000300800 */
[----:B------:R-:W2:Y:S04]  /*5a9b0*/  LDL.LU R15, [R1+0xf9c] ;  /* 0x000f9c00010f7983 */ /* 0x000ea80000300800 */
[----:B-1----:R-:W-:Y:S04]  /*5a9c0*/  STL.64 [R1+0x4aa8], R6 ;  /* 0x004aa80601007387 */ /* 0x002fe80000100a00 */
[----:B------:R0:W-:Y:S04]  /*5a9d0*/  STL.64 [R1+0x4aa0], R4 ;  /* 0x004aa00401007387 */ /* 0x0001e80000100a00 */
[----:B0-----:R-:W3:Y:S04]  /*5a9e0*/  LDL.64 R4, [R1+0x20] ;  /* 0x0000200001047983 */ /* 0x001ee80000100a00 */
[----:B------:R-:W4:Y:S04]  /*5a9f0*/  LDL.LU R8, [R1+0xd80] ;  /* 0x000d800001087983 */ /* 0x000f280000300800 */
[----:B------:R0:W-:Y:S04]  /*5aa00*/  STL.64 [R1+0xe00], R24 ;  /* 0x000e001801007387 */ /* 0x0001e80000100a00 */
[----:B------:R1:W-:Y:S04]  /*5aa10*/  STL.64 [R1+0xe08], R26 ;  /* 0x000e081a01007387 */ /* 0x0003e80000100a00 */
[----:B------:R-:W4:Y:S04]  /*5aa20*/  LDL.LU R9, [R1+0xd84] ;  /* 0x000d840001097983 */ /* 0x000f280000300800 */
[----:B------:R-:W4:Y:S04]  /*5aa30*/  LDL.LU R10, [R1+0xd88] ;  /* 0x000d8800010a7983 */ /* 0x000f280000300800 */
[----:B------:R-:W4:Y:S04]  /*5aa40*/  LDL.LU R11, [R1+0xd8c] ;  /* 0x000d8c00010b7983 */ /* 0x000f280000300800 */
[----:B0-----:R-:W3:Y:S04]  /*5aa50*/  LDL.LU R24, [R1+0x670] ;  /* 0x0006700001187983 */ /* 0x001ee80000300800 */
[----:B------:R-:W3:Y:S04]  /*5aa60*/  LDL.LU R25, [R1+0x674] ;  /* 0x0006740001197983 */ /* 0x000ee80000300800 */
[----:B-1----:R-:W3:Y:S04]  /*5aa70*/  LDL.LU R26, [R1+0x678] ;  /* 0x00067800011a7983 */ /* 0x002ee80000300800 */
[----:B------:R-:W3:Y:S01]  /*5aa80*/  LDL.LU R27, [R1+0x67c] ;  /* 0x00067c00011b7983 */ /* 0x000ee20000300800 */
        /* <DEDUP_REMOVED lines=26> */
[----:B0-----:R-:W3:Y:S04]  /*5ac30*/  LDL.LU.64 R18, [R1+0x4c28] ;  /* 0x004c280001127983 */ /* 0x001ee80000300a00 */
        /* <DEDUP_REMOVED lines=9> */
[----:B---3--:R-:W-:-:S02]  /*5acd0*/  IMAD.MOV.U32 R4, RZ, RZ, R19 ;  /* 0x000000ffff047224 */ /* 0x008fc400078e0013 */
        /* <DEDUP_REMOVED lines=13> */
[----:B------:R-:W2:Y:S02]  /*5adb0*/  LDL.LU.64 R16, [R1+0x4be8] ;  /* 0x004be80001107983 */ /* 0x000ea40000300a00 */
[----:B--2---:R-:W-:-:S15]  /*5adc0*/  HMMA.16816.F32 R12, R20, R16, R12 ;  /* 0x00000010140c723c */ /* 0x004fde000000180c */
[----:B------:R-:W-:-:S04]  /*5add0*/  NOP ;  /* 0x0000000000007918 */ /* 0x000fc80000000000 */
[----:B------:R-:W-:Y:S04]  /*5ade0*/  STL.64 [R1+0xd90], R12 ;  /* 0x000d900c01007387 */ /* 0x000fe80000100a00 */
[----:B------:R0:W-:Y:S04]  /*5adf0*/  STL.64 [R1+0xd98], R14 ;  /* 0x000d980e01007387 */ /* 0x0001e80000100a00 */
[----:B0-----:R-:W2:Y:S04]  /*5ae00*/  LDL.LU.64 R14, [R1+0x4be0] ;  /* 0x004be000010e7983 */ /* 0x001ea80000300a00 */
[----:B------:R-:W2:Y:S04]  /*5ae10*/  LDL.LU.64 R12, [R1+0x4bd8] ;  /* 0x004bd800010c7983 */ /* 0x000ea80000300a00 */
[----:B---3--:R-:W-:Y:S04]  /*5ae20*/  STL.64 [R1+0x4ad8], R18 ;  /* 0x004ad81201007387 */ /* 0x008fe80000100a00 */
[----:B------:R2:W-:Y:S02]  /*5ae30*/  STL.64 [R1+0x4ad0], R16 ;  /* 0x004ad01001007387 */ /* 0x0005e40000100a00 */
[----:B--2---:R-:W-:-:S02]  /*5ae40*/  IMAD.MOV.U32 R16, RZ, RZ, R13 ;  /* 0x000000ffff107224 */ /* 0x004fc400078e000d */
[----:B------:R-:W4:Y:S01]  /*5ae50*/  LDL.LU R13, [R1+0x4bd0] ;  /* 0x004bd000010d7983 */ /* 0x000f220000300800 */
[----:B------:R-:W-:-:S05]  /*5ae60*/  IMAD.MOV.U32 R17, RZ, RZ, R28 ;  /* 0x000000ffff117224 */ /* 0x000fca00078e001c */
[----:B------:R0:W-:Y:S04]  /*5ae70*/  STL.64 [R1+0x4ba8], R16 ;  /* 0x004ba81001007387 */ /* 0x0001e80000100a00 */
[----:B0-----:R-:W2:Y:S04]  /*5ae80*/  LDL.LU R16, [R1+0x500] ;  /* 0x0005000001107983 */ /* 0x001ea80000300800 */
[----:B------:R-:W2:Y:S04]  /*5ae90*/  LDL.LU R17, [R1+0x504] ;  /* 0x0005040001117983 */ /* 0x000ea80000300800 */
[----:B------:R-:W2:Y:S04]  /*5aea0*/  LDL.LU R18, [R1+0x508] ;  /* 0x0005080001127983 */ /* 0x000ea80000300800 */
[----:B------:R-:W2:Y:S01]  /*5aeb0*/  LDL.LU R19, [R1+0x50c] ;  /* 0x00050c0001137983 */ /* 0x000ea20000300800 */
[----:B----4-:R-:W-:-:S15]  /*5aec0*/  HMMA.16816.F32 R8, R20, R12, R8 ;  /* 0x0000000c1408723c */ /* 0x010fde0000001808 */
[----:B------:R-:W-:-:S04]  /*5aed0*/  NOP ;  /* 0x0000000000007918 */ /* 0x000fc80000000000 */
        /* <DEDUP_REMOVED lines=15> */
[----:B------:R-:W-:Y:S01]  /*5afd0*/  STL.64 [R1+0x4ab0], R8 ;  /* 0x004ab00801007387 */ /* 0x000fe20000100a00 */
[----:B--2---:R-:W-:Y:S03]  /*5afe0*/  HMMA.16816.F32 R4, R24, R4, R16 ;  /* 0x000000041804723c */ /* 0x004fe60000001810 */
[----:B------:R-:W4:-:S15]  /*5aff0*/  LDL.LU.64 R16, [R1+0x4ba8] ;  /* 0x004ba80001107983 */ /* 0x000f1e0000300a00 */
        /* <DEDUP_REMOVED lines=10> */
[----:B------:R-:W-:Y:S04]  /*5b0a0*/  STL.64 [R1+0x560], R8 ;  /* 0x0005600801007387 */ /* 0x000fe80000100a00 */
[----:B------:R4:W-:Y:S02]  /*5b0b0*/  STL.64 [R1+0x568], R10 ;  /* 0x0005680a01007387 */ /* 0x0009e40000100a00 */
[----:B----4-:R-:W-:-:S15]  /*5b0c0*/  HMMA.16816.F32 R8, R24, R16, R20 ;  /* 0x000000101808723c */ /* 0x010fde0000001814 */
[----:B------:R-:W-:-:S04]  /*5b0d0*/  NOP ;  /* 0x0000000000007918 */ /* 0x000fc80000000000 */
[----:B------:R0:W-:Y:S04]  /*5b0e0*/  STL.64 [R1+0x550], R8 ;  /* 0x0005500801007387 */ /* 0x0001e80000100a00 */
[----:B------:R1:W-:Y:S04]  /*5b0f0*/  STL.64 [R1+0x558], R10 ;  /* 0x0005580a01007387 */ /* 0x0003e80000100a00 */
[----:B------:R-:W3:Y:S01]  /*5b100*/  LDL.64 R4, [R1+0x30] ;  /* 0x0000300001047983 */ /* 0x000ee20000100a00 */
[----:B------:R-:W4:Y:S01]  /*5b110*/  S2R R28, SR_TID.X ;  /* 0x00000000001c7919 */ /* 0x000f220000002100 */
[----:B------:R-:W-:-:S02]  /*5b120*/  IMAD.MOV.U32 R20, RZ, RZ, R14 ;  /* 0x000000ffff147224 */ /* 0x000fc400078e000e */
[----:B------:R-:W-:Y:S01]  /*5b130*/  IMAD.MOV.U32 R21, RZ, RZ, R3 ;  /* 0x000000ffff157224 */ /* 0x000fe200078e0003 */
[C---:B----4-:R-:W-:Y:S01]  /*5b140*/  LOP3.LUT R29, R28.reuse, 0x7, RZ, 0xc0, !PT ;  /* 0x000000071c1d7812 */ /* 0x050fe200078ec0ff */
[----:B------:R-:W-:-:S04]  /*5b150*/  IMAD.SHL.U32 R15, R28, 0x2, RZ ;  /* 0x000000021c0f7824 */ /* 0x000fc800078e00ff */
[----:B------:R-:W-:-:S05]  /*5b160*/  IMAD R29, R29, 0x210, RZ ;  /* 0x000002101d1d7824 */ /* 0x000fca00078e02ff */
[----:B------:R-:W-:Y:S01]  /*5b170*/  LOP3.LUT R29, R29, 0x10, R15, 0x78, !PT ;  /* 0x000000101d1d7812 */ /* 0x000fe200078e780f */
[----:B---3--:R-:W-:Y:S04]  /*5b180*/  STL.64 [R1+0x4b18], R4 ;  /* 0x004b180401007387 */ /* 0x008fe80000100a00 */
[----:B0-----:R-:W3:Y:S04]  /*5b190*/  LDL.LU R8, [R1+0xd30] ;  /* 0x000d300001087983 */ /* 0x001ee80000300800 */
[----:B------:R-:W3:Y:S04]  /*5b1a0*/  LDL.LU R9, [R1+0xd34] ;  /* 0x000d340001097983 */ /* 0x000ee80000300800 */
[----:B-1----:R-:W4:Y:S04]  /*5b1b0*/  LDL.LU R10, [R1+0xd38] ;  /* 0x000d3800010a7983 */ /* 0x002f280000300800 */
[----:B------:R-:W4:Y:S04]  /*5b1c0*/  LDL.LU R11, [R1+0xd3c] ;  /* 0x000d3c00010b7983 */ /* 0x000f280000300800 */
[----:B------:R0:W-:Y:S04]  /*5b1d0*/  STL.64 [R1+0x4b60], R20 ;  /* 0x004b601401007387 */ /* 0x0001e80000100a00 */
[----:B------:R-:W2:Y:S04]  /*5b1e0*/  LDL.LU R12, [R1+0xd70] ;  /* 0x000d7000010c7983 */ /* 0x000ea80000300800 */
[----:B------:R-:W2:Y:S04]  /*5b1f0*/  LDL.LU R13, [R1+0xd74] ;  /* 0x000d7400010d7983 */ /* 0x000ea80000300800 */
[----:B------:R-:W2:Y:S04]  /*5b200*/  LDL.LU R14, [R1+0xd78] ;  /* 0x000d7800010e7983 */ /* 0x000ea80000300800 */
[----:B------:R-:W2:Y:S01]  /*5b210*/  LDL.LU R15, [R1+0xd7c] ;  /* 0x000d7c00010f7983 */ /* 0x000ea20000300800 */
[----:B0-----:R-:W-:-:S02]  /*5b220*/  IMAD.MOV.U32 R20, RZ, RZ, R2 ;  /* 0x000000ffff147224 */ /* 0x001fc400078e0002 */
[----:B------:R-:W-:-:S05]  /*5b230*/  IMAD.MOV.U32 R21, RZ, RZ, R0 ;  /* 0x000000ffff157224 */ /* 0x000fca00078e0000 */
[----:B------:R0:W-:Y:S04]  /*5b240*/  STL.64 [R1+0x4b78], R20 ;  /* 0x004b781401007387 */ /* 0x0001e80000100a00 */
[----:B0-----:R-:W3:Y:S04]  /*5b250*/  LDL.64 R20, [R1+0x90] ;  /* 0x0000900001147983 */ /* 0x001ee80000100a00 */
        /* <DEDUP_REMOVED lines=12> */
[----:B------:R-:W-:-:S02]  /*5b320*/  IMAD.MOV.U32 R4, RZ, RZ, R7 ;  /* 0x000000ffff047224 */ /* 0x000fc400078e0007 */
[----:B------:R-:W-:Y:S01]  /*5b330*/  IMAD.MOV.U32 R5, RZ, RZ, R6 ;  /* 0x000000ffff057224 */ /* 0x000fe200078e0006 */
[----:B--2---:R-:W-:Y:S04]  /*5b340*/  STL.64 [R1+0x4b88], R14 ;  /* 0x004b880e01007387 */ /* 0x004fe80000100a00 */
[----:B------:R0:W-:Y:S04]  /*5b350*/  STL.64 [R1+0x4b80], R12 ;  /* 0x004b800c01007387 */ /* 0x0001e80000100a00 */
[----:B0-----:R-:W2:Y:S04]  /*5b360*/  LDL.LU R12, [R1+0x4d0] ;  /* 0x0004d000010c7983 */ /* 0x001ea80000300800 */
[----:B------:R-:W2:Y:S04]  /*5b370*/  LDL.LU R13, [R1+0x4d4] ;  /* 0x0004d400010d7983 */ /* 0x000ea80000300800 */
[----:B------:R-:W2:Y:S04]  /*5b380*/  LDL.LU R14, [R1+0x4d8] ;  /* 0x0004d800010e7983 */ /* 0x000ea80000300800 */
[----:B------:R-:W2:Y:S04]  /*5b390*/  LDL.LU R15, [R1+0x4dc] ;  /* 0x0004dc00010f7983 */ /* 0x000ea80000300800 */
[----:B------:R-:W2:Y:S04]  /*5b3a0*/  LDL.64 R16, [R1+0x60] ;  /* 0x0000600001107983 */ /* 0x000ea80000100a00 */
[----:B------:R0:W-:Y:S04]  /*5b3b0*/  STL.64 [R1+0x4b30], R4 ;  /* 0x004b300401007387 */ /* 0x0001e80000100a00 */
[----:B0-----:R-:W2:Y:S04]  /*5b3c0*/  LDL.64 R4, [R1+0x50] ;  /* 0x0000500001047983 */ /* 0x001ea80000100a00 */
        /* <DEDUP_REMOVED lines=12> */
[----:B--2---:R-:W-:Y:S01]  /*5b490*/  HMMA.16816.F32 R12, R24, R20, R12 ;  /* 0x00000014180c723c */ /* 0x004fe2000000180c */
[----:B------:R-:W-:-:S02]  /*5b4a0*/  IMAD.MOV.U32 R2, RZ, RZ, R20 ;  /* 0x000000ffff027224 */ /* 0x000fc400078e0014 */
[----:B------:R-:W-:Y:S01]  /*5b4b0*/  IMAD.MOV.U32 R0, RZ, RZ, R21 ;  /* 0x000000ffff007224 */ /* 0x000fe200078e0015 */
[----:B----4-:R-:W-:Y:S04]  /*5b4c0*/  STL.64 [R1+0x4b40], R10 ;  /* 0x004b400a01007387 */ /* 0x010fe80000100a00 */
[----:B---3--:R0:W-:Y:S04]  /*5b4d0*/  STL.64 [R1+0x4b38], R8 ;  /* 0x004b380801007387 */ /* 0x0081e80000100a00 */
        /* <DEDUP_REMOVED lines=14> */
[----:B0-----:R-:W3:Y:S01]  /*5b5c0*/  LDL.LU.64 R20, [R1+0x4b60] ;  /* 0x004b600001147983 */ /* 0x001ee20000300a00 */
[----:B------:R-:W-:-:S05]  /*5b5d0*/  IMAD.SHL.U32 R28, R28, 0x100, RZ ;  /* 0x000001001c1c7824 */ /* 0x000fca00078e00ff */
[----:B------:R-:W-:-:S04]  /*5b5e0*/  LOP3.LUT R29, R29, 0x1000, R28, 0xf8, !PT ;  /* 0x000010001d1d7812 */ /* 0x000fc800078ef81c */
[----:B------:R-:W-:Y:S01]  /*5b5f0*/  LOP3.LUT R29, R29, 0x40, RZ, 0x3c, !PT ;  /* 0x000000401d1d7812 */ /* 0x000fe200078e3cff */
[----:B---3--:R-:W-:Y:S01]  /*5b600*/  HMMA.16816.F32 R20, R24, R20, R12 ;  /* 0x000000141814723c */ /* 0x008fe2000000180c */
[----:B------:R-:W3:Y:S04]  /*5b610*/  LDL.LU.64 R14, [R1+0x4b58] ;  /* 0x004b5800010e7983 */ /* 0x000ee80000300a00 */
[----:B------:R-:W3:-:S14]  /*5b620*/  LDL.LU.64 R12, [R1+0x4b50] ;  /* 0x004b5000010c7983 */ /* 0x000edc0000300a00 */
[----:B------:R-:W-:Y:S04]  /*5b630*/  STL.64 [R1+0x520], R20 ;  /* 0x0005201401007387 */ /* 0x000fe80000100a00 */
[----:B------:R-:W-:Y:S04]  /*5b640*/  STL.64 [R1+0x528], R22 ;  /* 0x0005281601007387 */ /* 0x000fe80000100a00 */
[----:B------:R-:W0:Y:S04]  /*5b650*/  LDSM.16.MT88.4 R20, [R29+UR5+0x4000] ;  /* 0x004000051d14783b */ /* 0x000e280008004200 */
[----:B------:R-:W-:Y:S04]  /*5b660*/  STL [R1+0x4a60], R29 ;  /* 0x004a601d01007387 */ /* 0x000fe80000100800 */
[----:B0-----:R-:W-:Y:S04]  /*5b670*/  STL.64 [R1+0x4998], R22 ;  /* 0x0049981601007387 */ /* 0x001fe80000100a00 */
[----:B------:R0:W-:Y:S04]  /*5b680*/  STL.64 [R1+0x4990], R20 ;  /* 0x0049901401007387 */ /* 0x0001e80000100a00 */
[----:B0-----:R-:W4:Y:S01]  /*5b690*/  LDL.64 R20, [R1] ;  /* 0x0000000001147983 */ /* 0x001f220000100a00 */
[----:B---3--:R-:W-:-:S15]  /*5b6a0*/  HMMA.16816.F32 R12, R24, R16, R12 ;  /* 0x00000010180c723c */ /* 0x008fde000000180c */
[----:B------:R-:W-:-:S04]  /*5b6b0*/  NOP ;  /* 0x0000000000007918 */ /* 0x000fc80000000000 */
[----:B------:R0:W-:Y:S04]  /*5b6c0*/  STL.64 [R1+0xb60], R12 ;  /* 0x000b600c01007387 */ /* 0x0001e80000100a00 */
[----:B------:R1:W-:Y:S04]  /*5b6d0*/  STL.64 [R1+0xb68], R14 ;  /* 0x000b680e01007387 */ /* 0x0003e80000100a00 */
[----:B0-----:R-:W3:Y:S01]  /*5b6e0*/  LDL.LU.64 R12, [R1+0x4b48] ;  /* 0x004b4800010c7983 */ /* 0x001ee20000300a00 */
[----:B-1----:R-:W-:Y:S02]  /*5b6f0*/  IMAD.MOV.U32 R15, RZ, RZ, R16 ;  /* 0x000000ffff0f7224 */ /* 0x002fe400078e0010 */
[----:B------:R-:W-:Y:S01]  /*5b700*/  IMAD.MOV.U32 R14, RZ, RZ, R17 ;  /* 0x000000ffff0e7224 */ /* 0x000fe200078e0011 */
[----:B------:R-:W3:Y:S04]  /*5b710*/  LDL.LU R16, [R1+0xb00] ;  /* 0x000b000001107983 */ /* 0x000ee80000300800 */
[----:B------:R-:W3:Y:S04]  /*5b720*/  LDL.LU R17, [R1+0xb04] ;  /* 0x000b040001117983 */ /* 0x000ee80000300800 */
[----:B------:R-:W3:Y:S04]  /*5b730*/  LDL.LU R18, [R1+0xb08] ;  /* 0x000b080001127983 */ /* 0x000ee80000300800 */
[----:B------:R-:W3:Y:S01]  /*5b740*/  LDL.LU R19, [R1+0xb0c] ;  /* 0x000b0c0001137983 */ /* 0x000ee20000300800 */
[----:B--2---:R-:W-:Y:S01]  /*5b750*/  HMMA.16816.F32 R8, R24, R4, R8 ;  /* 0x000000041808723c */ /* 0x004fe20000001808 */
[----:B------:R-:W-:-:S02]  /*5b760*/  IMAD.MOV.U32 R23, RZ, RZ, R4 ;  /* 0x000000ffff177224 */ /* 0x000fc400078e0004 */
[----:B------:R-:W-:Y:S01]  /*5b770*/  IMAD.MOV.U32 R22, RZ, RZ, R5 ;  /* 0x000000ffff167224 */ /* 0x000fe200078e0005 */
[----:B---3--:R-:W-:Y:S04]  /*5b780*/  STL.64 [R1+0x4ae8], R18 ;  /* 0x004ae81201007387 */ /* 0x008fe80000100a00 */
[----:B------:R0:W-:Y:S04]  /*5b790*/  STL.64 [R1+0x4ae0], R16 ;  /* 0x004ae01001007387 */ /* 0x0001e80000100a00 */
[----:B0-----:R-:W2:Y:S04]  /*5b7a0*/  LDL.64 R16, [R1+0x10] ;  /* 0x0000100001107983 */ /* 0x001ea80000100a00 */
[----:B------:R-:W-:Y:S04]  /*5b7b0*/  STL [R1+0x4a68], R14 ;  /* 0x004a680e01007387 */ /* 0x000fe80000100800 */
[----:B------:R-:W-:Y:S04]  /*5b7c0*/  STL [R1+0x4a64], R15 ;  /* 0x004a640f01007387 */ /* 0x000fe80000100800 */
[----:B------:R-:W-:Y:S04]  /*5b7d0*/  STL.64 [R1+0xb50], R8 ;  /* 0x000b500801007387 */ /* 0x000fe80000100a00 */
[----:B------:R0:W-:Y:S04]  /*5b7e0*/  STL.64 [R1+0xb58], R10 ;  /* 0x000b580a01007387 */ /* 0x0001e80000100a00 */
[----:B0-----:R-:W3:Y:S04]  /*5b7f0*/  LDL.LU.64 R10, [R1+0x4b40] ;  /* 0x004b4000010a7983 */ /* 0x001ee80000300a00 */
[----:B------:R-:W3:Y:S04]  /*5b800*/  LDL.LU.64 R8, [R1+0x4b38] ;  /* 0x004b380001087983 */ /* 0x000ee80000300a00 */
[----:B------:R-:W3:Y:S04]  /*5b810*/  LDL.LU.64 R4, [R1+0x4b30] ;  /* 0x004b300001047983 */ /* 0x000ee80000300a00 */
[----:B------:R-:W-:Y:S01]  /*5b820*/  STL [R1+0x4a6c], R23 ;  /* 0x004a6c1701007387 */ /* 0x000fe20000100800 */
[----:B---3--:R-:W-:Y:S03]  /*5b830*/  HMMA.16816.F32 R4, R24, R4, R8 ;  /* 0x000000041804723c */ /* 0x008fe60000001808 */
[----:B------:R-:W3:Y:S04]  /*5b840*/  LDL.LU.64 R10, [R1+0x4b28] ;  /* 0x004b2800010a7983 */ /* 0x000ee80000300a00 */
[----:B------:R-:W3:-:S12]  /*5b850*/  LDL.LU.64 R8, [R1+0x4b20] ;  /* 0x004b200001087983 */ /* 0x000ed80000300a00 */
[----:B------:R0:W-:Y:S04]  /*5b860*/  STL.64 [R1+0xb40], R4 ;  /* 0x000b400401007387 */ /* 0x0001e80000100a00 */
[----:B------:R-:W-:Y:S04]  /*5b870*/  STL.64 [R1+0xb48], R6 ;  /* 0x000b480601007387 */ /* 0x000fe80000100a00 */
[----:B0-----:R-:W3:Y:S02]  /*5b880*/  LDL.LU.64 R4, [R1+0x4b18] ;  /* 0x004b180001047983 */ /* 0x001ee40000300a00 */
[----:B---3--:R-:W-:Y:S01]  /*5b890*/  HMMA.16816.F32 R8, R24, R4, R8 ;  /* 0x000000041808723c */ /* 0x008fe20000001808 */
[----:B------:R-:W-:-:S02]  /*5b8a0*/  IMAD.MOV.U32 R15, RZ, RZ, R4 ;  /* 0x000000ffff0f7224 */ /* 0x000fc400078e0004 */
        /* <DEDUP_REMOVED lines=10> */
[----:B------:R-:W-:Y:S04]  /*5b950*/  STL.64 [R1+0xb20], R8 ;  /* 0x000b200801007387 */ /* 0x000fe80000100a00 */
[----:B------:R-:W-:Y:S04]  /*5b960*/  STL.64 [R1+0xb28], R10 ;  /* 0x000b280a01007387 */ /* 0x000fe80000100a00 */
[----:B------:R-:W-:Y:S04]  /*5b970*/  STL.64 [R1+0x4af8], R22 ;  /* 0x004af81601007387 */ /* 0x000fe80000100a00 */
[----:B----4-:R0:W-:Y:S04]  /*5b980*/  STL.64 [R1+0x4af0], R20 ;  /* 0x004af01401007387 */ /* 0x0101e80000100a00 */
[----:B0-----:R-:W3:Y:S04]  /*5b990*/  LDL.LU R20, [R1+0xd20] ;  /* 0x000d200001147983 */ /* 0x001ee80000300800 */
[----:B------:R-:W3:Y:S04]  /*5b9a0*/  LDL.LU R21, [R1+0xd24] ;  /* 0x000d240001157983 */ /* 0x000ee80000300800 */
[----:B------:R-:W3:Y:S04]  /*5b9b0*/  LDL.LU R22, [R1+0xd28] ;  /* 0x000d280001167983 */ /* 0x000ee80000300800 */
[----:B------:R-:W3:Y:S01]  /*5b9c0*/  LDL.LU R23, [R1+0xd2c] ;  /* 0x000d2c0001177983 */ /* 0x000ee20000300800 */
[----:B------:R-:W-:-:S05]  /*5b9d0*/  IMAD.MOV.U32 R14, RZ, RZ, R5 ;  /* 0x000000ffff0e7224 */ /* 0x000fca00078e0005 */
[----:B------:R-:W-:Y:S04]  /*5b9e0*/  STL.64 [R1+0x4ac8], R14 ;  /* 0x004ac80e01007387 */ /* 0x000fe80000100a00 */
[----:B------:R0:W-:Y:S04]  /*5b9f0*/  STL.64 [R1+0x4ac0], R12 ;  /* 0x004ac00c01007387 */ /* 0x0001e80000100a00 */
        /* <DEDUP_REMOVED lines=12> */
[----:B--2---:R-:W-:-:S02]  /*5bac0*/  IMAD.MOV.U32 R28, RZ, RZ, R16 ;  /* 0x000000ffff1c7224 */ /* 0x004fc400078e0010 */
[----:B------:R-:W-:Y:S01]  /*5bad0*/  IMAD.MOV.U32 R3, RZ, RZ, R17 ;  /* 0x000000ffff037224 */ /* 0x000fe200078e0011 */
[----:B---3--:R-:W-:-:S15]  /*5bae0*/  HMMA.16816.F32 R20, R24, R16, R20 ;  /* 0x000000101814723c */ /* 0x008fde0000001814 */
[----:B------:R-:W-:-:S04]  /*5baf0*/  NOP ;  /* 0x0000000000007918 */ /* 0x000fc80000000000 */
[----:B------:R-:W-:Y:S04]  /*5bb00*/  STL.64 [R1+0xb10], R20 ;  /* 0x000b101401007387 */ /* 0x000fe80000100a00 */
[----:B------:R0:W-:Y:S04]  /*5bb10*/  STL.64 [R1+0xb18], R22 ;  /* 0x000b181601007387 */ /* 0x0001e80000100a00 */
[----:B0-----:R-:W2:Y:S04]  /*5bb20*/  LDL.LU.64 R22, [R1+0x4af8] ;  /* 0x004af80001167983 */ /* 0x001ea80000300a00 */
[----:B------:R-:W3:Y:S04]  /*5bb30*/  LDL.LU.64 R20, [R1+0x4af0] ;  /* 0x004af00001147983 */ /* 0x000ee80000300a00 */
[----:B------:R-:W3:Y:S04]  /*5bb40*/  LDL.LU.64 R18, [R1+0x4ae8] ;  /* 0x004ae80001127983 */ /* 0x000ee80000300a00 */
[----:B------:R-:W3:Y:S04]  /*5bb50*/  LDL.LU.64 R16, [R1+0x4ae0] ;  /* 0x004ae00001107983 */ /* 0x000ee80000300a00 */
[----:B------:R-:W-:Y:S04]  /*5bb60*/  STL [R1+0x4a44], R3 ;  /* 0x004a440301007387 */ /* 0x000fe80000100800 */
[----:B------:R-:W-:Y:S01]  /*5bb70*/  STL [R1+0x4a40], R28 ;  /* 0x004a401c01007387 */ /* 0x000fe20000100800 */
[----:B---3--:R-:W-:-:S15]  /*5bb80*/  HMMA.16816.F32 R16, R24, R20, R16 ;  /* 0x000000141810723c */ /* 0x008fde0000001810 */
[----:B------:R-:W-:-:S04]  /*5bb90*/  NOP ;  /* 0x0000000000007918 */ /* 0x000fc80000000000 */
[----:B------:R-:W-:Y:S04]  /*5bba0*/  STL.64 [R1+0xb00], R16 ;  /* 0x000b001001007387 */ /* 0x000fe80000100a00 */
[----:B------:R0:W-:Y:S04]  /*5bbb0*/  STL.64 [R1+0xb08], R18 ;  /* 0x000b081201007387 */ /* 0x0001e80000100a00 */
[----:B0-----:R-:W3:Y:S04]  /*5bbc0*/  LDL.LU.64 R18, [R1+0x4ad8] ;  /* 0x004ad80001127983 */ /* 0x001ee80000300a00 */
[----:B------:R-:W4:Y:S04]  /*5bbd0*/  LDL.LU.64 R16, [R1+0x4ad0] ;  /* 0x004ad00001107983 */ /* 0x000f280000300a00 */
[----:B------:R0:W-:Y:S04]  /*5bbe0*/  STL.64 [R1+0x49b8], R20 ;  /* 0x0049b81401007387 */ /* 0x0001e80000100a00 */
[----:B--2---:R1:W-:Y:S04]  /*5bbf0*/  STL.64 [R1+0x4a70], R22 ;  /* 0x004a701601007387 */ /* 0x0043e80000100a00 */
[----:B0-----:R-:W2:Y:S04]  /*5bc00*/  LDL.LU R20, [R1+0x290] ;  /* 0x0002900001147983 */ /* 0x001ea80000300800 */
[----:B------:R-:W2:Y:S04]  /*5bc10*/  LDL.LU R21, [R1+0x294] ;  /* 0x0002940001157983 */ /* 0x000ea80000300800 */
[----:B-1----:R-:W2:Y:S04]  /*5bc20*/  LDL.LU R22, [R1+0x298] ;  /* 0x0002980001167983 */ /* 0x002ea80000300800 */
[----:B------:R-:W2:Y:S04]  /*5bc30*/  LDL.LU R23, [R1+0x29c] ;  /* 0x00029c0001177983 */ /* 0x000ea80000300800 */
[----:B--2---:R-:W-:Y:S04]  /*5bc40*/  STL.64 [R1+0x4a80], R22 ;  /* 0x004a801601007387 */ /* 0x004fe80000100a00 */
[----:B------:R0:W-:Y:S04]  /*5bc50*/  STL.64 [R1+0x4a78], R20 ;  /* 0x004a781401007387 */ /* 0x0001e80000100a00 */
[----:B0-----:R-:W2:Y:S01]  /*5bc60*/  LDL.64 R20, [R1+0xb0] ;  /* 0x0000b00001147983 */ /* 0x001ea20000100a00 */
[----:B----4-:R-:W-:Y:S03]  /*5bc70*/  HMMA.16816.F32 R12, R24, R16, R12 ;  /* 0x00000010180c723c */ /* 0x010fe6000000180c */
[----:B--2---:R0:W-:Y:S04]  /*5bc80*/  STL.64 [R1+0x4a88], R20 ;  /* 0x004a881401007387 */ /* 0x0041e80000100a00 */
[----:B0-----:R-:W2:-:S12]  /*5bc90*/  LDL.64 R20, [R1+0xc0] ;  /* 0x0000c00001147983 */ /* 0x001e980000100a00 */
[----:B------:R-:W-:Y:S04]  /*5bca0*/  STL.64 [R1+0xaf0], R12 ;  /* 0x000af00c01007387 */ /* 0x000fe80000100a00 */
[----:B------:R0:W-:Y:S04]  /*5bcb0*/  STL.64 [R1+0xaf8], R14 ;  /* 0x000af80e01007387 */ /* 0x0001e80000100a00 */
[----:B0-----:R-:W4:Y:S04]  /*5bcc0*/  LDL.LU.64 R14, [R1+0x4ac8] ;  /* 0x004ac800010e7983 */ /* 0x001f280000300a00 */
[----:B------:R-:W2:Y:S04]  /*5bcd0*/  LDL.LU.64 R12, [R1+0x4ac0] ;  /* 0x004ac000010c7983 */ /* 0x000ea80000300a00 */
[----:B---3--:R-:W-:Y:S04]  /*5bce0*/  STL.64 [R1+0x49c8], R18 ;  /* 0x0049c81201007387 */ /* 0x008fe80000100a00 */
        /* <DEDUP_REMOVED lines=12> */
[----:B------:R-:W-:Y:S04]  /*5bdb0*/  STL.64 [R1+0xae0], R8 ;  /* 0x000ae00801007387 */ /* 0x000fe80000100a00 */
[----:B------:R0:W-:Y:S04]  /*5bdc0*/  STL.64 [R1+0xae8], R10 ;  /* 0x000ae80a01007387 */ /* 0x0001e80000100a00 */
[----:B0-----:R-:W3:Y:S04]  /*5bdd0*/  LDL.LU.64 R10, [R1+0x4ab8] ;  /* 0x004ab800010a7983 */ /* 0x001ee80000300a00 */
[----:B------:R-:W2:Y:S04]  /*5bde0*/  LDL.LU.64 R8, [R1+0x4ab0] ;  /* 0x004ab00001087983 */ /* 0x000ea80000300a00 */
[----:B------:R-:W-:Y:S01]  /*5bdf0*/  STL.64 [R1+0x49b0], R12 ;  /* 0x0049b00c01007387 */ /* 0x000fe20000100a00 */
[----:B--2---:R-:W-:Y:S03]  /*5be00*/  HMMA.16816.F32 R24, R24, R8, R4 ;  /* 0x000000081818723c */ /* 0x004fe60000001804 */
[----:B------:R-:W2:Y:S04]  /*5be10*/  LDL.LU.64 R6, [R1+0x4aa8] ;  /* 0x004aa80001067983 */ /* 0x000ea80000300a00 */
[----:B------:R-:W2:-:S12]  /*5be20*/  LDL.LU.64 R4, [R1+0x4aa0] ;  /* 0x004aa00001047983 */ /* 0x000e980000300a00 */
[----:B------:R0:W-:Y:S04]  /*5be30*/  STL.64 [R1+0x510], R24 ;  /* 0x0005101801007387 */ /* 0x0001e80000100a00 */
[----:B------:R-:W-:Y:S04]  /*5be40*/  STL.64 [R1+0x518], R26 ;  /* 0x0005181a01007387 */ /* 0x000fe80000100a00 */
[----:B---3--:R-:W-:Y:S04]  /*5be50*/  STL.64 [R1+0x49a8], R10 ;  /* 0x0049a80a01007387 */ /* 0x008fe80000100a00 */
[----:B------:R1:W-:Y:S01]  /*5be60*/  STL.64 [R1+0x49a0], R8 ;  /* 0x0049a00801007387 */ /* 0x0003e20000100a00 */
[----:B0-----:R-:W-:-:S03]  /*5be70*/  IMAD.MOV.U32 R24, RZ, RZ, R2 ;  /* 0x000000ffff187224 */ /* 0x001fc600078e0002 */
[----:B-1----:R-:W3:Y:S01]  /*5be80*/  LDL.64 R8, [R1+0xa0] ;  /* 0x0000a00001087983 */ /* 0x002ee20000100a00 */
[----:B------:R-:W-:Y:S02]  /*5be90*/  IMAD.MOV.U32 R25, RZ, RZ, R0 ;  /* 0x000000ffff197224 */ /* 0x000fe400078e0000 */
[----:B------:R-:W-:Y:S02]  /*5bea0*/  IMAD.MOV.U32 R2, RZ, RZ, R20 ;  /* 0x000000ffff027224 */ /* 0x000fe400078e0014 */
[----:B------:R-:W-:Y:S01]  /*5beb0*/  IMAD.MOV.U32 R0, RZ, RZ, R21 ;  /* 0x000000ffff007224 */ /* 0x000fe200078e0015 */
[----:B--2---:R-:W-:-:S15]  /*5bec0*/  HMMA.16816.F32 R16, R4, R20, R16 ;  /* 0x000000140410723c */ /* 0x004fde0000001810 */
[----:B------:R-:W-:-:S04]  /*5bed0*/  NOP ;  /* 0x0000000000007918 */ /* 0x000fc80000000000 */
[----:B------:R-:W-:Y:S04]  /*5bee0*/  STL.64 [R1+0x330], R16 ;  /* 0x0003301001007387 */ /* 0x000fe80000100a00 */
[----:B------:R0:W-:Y:S04]  /*5bef0*/  STL.64 [R1+0x338], R18 ;  /* 0x0003381201007387 */ /* 0x0001e80000100a00 */
[----:B0-----:R-:W2:Y:S04]  /*5bf00*/  LDL.LU.64 R18, [R1+0x4a98] ;  /* 0x004a980001127983 */ /* 0x001ea80000300a00 */
[----:B------:R-:W2:Y:S04]  /*5bf10*/  LDL.LU.64 R16, [R1+0x4a90] ;  /* 0x004a900001107983 */ /* 0x000ea80000300a00 */
[----:B------:R-:W2:Y:S02]  /*5bf20*/  LDL.LU.64 R20, [R1+0x4a88] ;  /* 0x004a880001147983 */ /* 0x000ea40000300a00 */
[----:B--2---:R-:W-:-:S15]  /*5bf30*/  HMMA.16816.F32 R16, R4, R20, R16 ;  /* 0x000000140410723c */ /* 0x004fde0000001810 */
[----:B------:R-:W-:-:S04]  /*5bf40*/  NOP ;  /* 0x0000000000007918 */ /* 0x000fc80000000000 */
[----:B------:R-:W-:Y:S04]  /*5bf50*/  STL.64 [R1+0x320], R16 ;  /* 0x0003201001007387 */ /* 0x000fe80000100a00 */
[----:B------:R0:W-:Y:S04]  /*5bf60*/  STL.64 [R1+0x328], R18 ;  /* 0x0003281201007387 */ /* 0x0001e80000100a00 */
[----:B------:R-:W2:Y:S01]  /*5bf70*/  LDL.LU.64 R22, [R1+0x4a80] ;  /* 0x004a800001167983 */ /* 0x000ea20000300a00 */
[----:B0-----:R-:W-:Y:S02]  /*5bf80*/  IMAD.MOV.U32 R19, RZ, RZ, R20 ;  /* 0x000000ffff137224 */ /* 0x001fe400078e0014 */
[----:B------:R-:W-:-:S02]  /*5bf90*/  IMAD.MOV.U32 R18, RZ, RZ, R21 ;  /* 0x000000ffff127224 */ /* 0x000fc400078e0015 */
[----:B------:R-:W2:Y:S01]  /*5bfa0*/  LDL.LU.64 R20, [R1+0x4a78] ;  /* 0x004a780001147983 */ /* 0x000ea20000300a00 */
[----:B---3--:R-:W-:Y:S02]  /*5bfb0*/  IMAD.MOV.U32 R3, RZ, RZ, R8 ;  /* 0x000000ffff037224 */ /* 0x008fe400078e0008 */
[----:B------:R-:W-:Y:S01]  /*5bfc0*/  IMAD.MOV.U32 R28, RZ, RZ, R9 ;  /* 0x000000ffff1c7224 */ /* 0x000fe200078e0009 */
[----:B--2---:R-:W-:-:S15]  /*5bfd0*/  HMMA.16816.F32 R20, R4, R8, R20 ;  /* 0x000000080414723c */ /* 0x004fde0000001814 */
[----:B------:R-:W-:-:S04]  /*5bfe0*/  NOP ;  /* 0x0000000000007918 */ /* 0x000fc80000000000 */
[----:B------:R-:W-:Y:S04]  /*5bff0*/  STL.64 [R1+0x310], R20 ;  /* 0x0003101401007387 */ /* 0x000fe80000100a00 */
[----:B------:R0:W-:Y:S04]  /*5c000*/  STL.64 [R1+0x318], R22 ;  /* 0x0003181601007387 */ /* 0x0001e80000100a00 */
[----:B0-----:R-:W2:Y:S04]  /*5c010*/  LDL.LU.64 R22, [R1+0x4a70] ;  /* 0x004a700001167983 */ /* 0x001ea80000300a00 */
[----:B------:R-:W3:Y:S04]  /*5c020*/  LDL.LU R8, [R1+0x950] ;  /* 0x0009500001087983 */ /* 0x000ee80000300800 */
[----:B------:R-:W3:Y:S04]  /*5c030*/  LDL.LU R9, [R1+0x954] ;  /* 0x0009540001097983 */ /* 0x000ee80000300800 */
[----:B------:R-:W2:Y:S04]  /*5c040*/  LDL.LU R10, [R1+0x958] ;  /* 0x00095800010a7983 */ /* 0x000ea80000300800 */
[----:B------:R-:W2:Y:S04]  /*5c050*/  LDL.LU R11, [R1+0x95c] ;  /* 0x00095c00010b7983 */ /* 0x000ea80000300800 */
[----:B--2---:R-:W-:Y:S04]  /*5c060*/  STL.64 [R1+0x49d8], R10 ;  /* 0x0049d80a01007387 */ /* 0x004fe80000100a00 */
[----:B---3--:R0:W-:Y:S04]  /*5c070*/  STL.64 [R1+0x49d0], R8 ;  /* 0x0049d00801007387 */ /* 0x0081e80000100a00 */
[----:B0-----:R-:W2:Y:S04]  /*5c080*/  LDL.LU R8, [R1+0x280] ;  /* 0x0002800001087983 */ /* 0x001ea80000300800 */
[----:B------:R-:W2:Y:S04]  /*5c090*/  LDL.LU R9, [R1+0x284] ;  /* 0x0002840001097983 */ /* 0x000ea80000300800 */
[----:B------:R-:W2:Y:S04]  /*5c0a0*/  LDL.LU R10, [R1+0x288] ;  /* 0x00028800010a7983 */ /* 0x000ea80000300800 */
[----:B------:R-:W2:Y:S01]  /*5c0b0*/  LDL.LU R11, [R1+0x28c] ;  /* 0x00028c00010b7983 */ /* 0x000ea20000300800 */
[----:B------:R-:W-:-:S02]  /*5c0c0*/  IMAD.MOV.U32 R16, RZ, RZ, R23 ;  /* 0x000000ffff107224 */ /* 0x000fc400078e0017 */
[----:B----4-:R-:W-:Y:S01]  /*5c0d0*/  IMAD.MOV.U32 R17, RZ, RZ, R14 ;  /* 0x000000ffff117224 */ /* 0x010fe200078e000e */
[----:B------:R-:W3:Y:S01]  /*5c0e0*/  LDL.LU R23, [R1+0x4a6c] ;  /* 0x004a6c0001177983 */ /* 0x000ee20000300800 */
[----:B--2---:R-:W-:-:S15]  /*5c0f0*/  HMMA.16816.F32 R8, R4, R24, R8 ;  /* 0x000000180408723c */ /* 0x004fde0000001808 */
[----:B------:R-:W-:-:S04]  /*5c100*/  NOP ;  /* 0x0000000000007918 */ /* 0x000fc80000000000 */
[----:B------:R0:W-:Y:S04]  /*5c110*/  STL.64 [R1+0x300], R8 ;  /* 0x0003000801007387 */ /* 0x0001e80000100a00 */
[----:B------:R1:W-:Y:S04]  /*5c120*/  STL.64 [R1+0x308], R10 ;  /* 0x0003080a01007387 */ /* 0x0003e80000100a00 */
[----:B------:R-:W2:Y:S04]  /*5c130*/  LDL.LU R14, [R1+0x4a68] ;  /* 0x004a6800010e7983 */ /* 0x000ea80000300800 */
[----:B------:R4:W-:Y:S04]  /*5c140*/  STL.64 [R1+0x49e0], R16 ;  /* 0x0049e01001007387 */ /* 0x0009e80000100a00 */
[----:B0-----:R-:W2:Y:S04]  /*5c150*/  LDL.LU R8, [R1+0xa90] ;  /* 0x000a900001087983 */ /* 0x001ea80000300800 */
[----:B------:R-:W2:Y:S04]  /*5c160*/  LDL.LU R9, [R1+0xa94] ;  /* 0x000a940001097983 */ /* 0x000ea80000300800 */
[----:B-1----:R-:W2:Y:S04]  /*5c170*/  LDL.LU R10, [R1+0xa98] ;  /* 0x000a9800010a7983 */ /* 0x002ea80000300800 */
[----:B------:R-:W2:Y:S01]  /*5c180*/  LDL.LU R11, [R1+0xa9c] ;  /* 0x000a9c00010b7983 */ /* 0x000ea20000300800 */
[----:B----4-:R-:W-:-:S02]  /*5c190*/  IMAD.MOV.U32 R16, RZ, RZ, R15 ;  /* 0x000000ffff107224 */ /* 0x010fc400078e000f */
[----:B------:R-:W-:Y:S01]  /*5c1a0*/  IMAD.MOV.U32 R17, RZ, RZ, R29 ;  /* 0x000000ffff117224 */ /* 0x000fe200078e001d */
[----:B--2---:R-:W-:Y:S04]  /*5c1b0*/  STL.64 [R1+0x49f0], R10 ;  /* 0x0049f00a01007387 */ /* 0x004fe80000100a00 */
[----:B------:R-:W-:Y:S04]  /*5c1c0*/  STL.64 [R1+0x49e8], R8 ;  /* 0x0049e80801007387 */ /* 0x000fe80000100a00 */
[----:B------:R-:W2:Y:S04]  /*5c1d0*/  LDL.LU R15, [R1+0x4a64] ;  /* 0x004a6400010f7983 */ /* 0x000ea80000300800 */
[----:B------:R-:W4:Y:S04]  /*5c1e0*/  LDL.LU R29, [R1+0x4a60] ;  /* 0x004a6000011d7983 */ /* 0x000f280000300800 */
[----:B------:R-:W2:Y:S04]  /*5c1f0*/  LDL R12, [R1+0x70] ;  /* 0x00007000010c7983 */ /* 0x000ea80000100800 */
[----:B------:R-:W2:Y:S04]  /*5c200*/  LDL R13, [R1+0x74] ;  /* 0x00007400010d7983 */ /* 0x000ea80000100800 */
[----:B--2---:R0:W-:Y:S04]  /*5c210*/  STL.64 [R1+0x4a48], R12 ;  /* 0x004a480c01007387 */ /* 0x0041e80000100a00 */
[----:B------:R-:W2:Y:S04]  /*5c220*/  LDL.LU R24, [R1+0x260] ;  /* 0x0002600001187983 */ /* 0x000ea80000300800 */
[----:B------:R-:W2:Y:S04]  /*5c230*/  LDL.LU R25, [R1+0x264] ;  /* 0x0002640001197983 */ /* 0x000ea80000300800 */
[----:B------:R-:W2:Y:S04]  /*5c240*/  LDL.LU R26, [R1+0x268] ;  /* 0x00026800011a7983 */ /* 0x000ea80000300800 */
[----:B------:R-:W2:Y:S04]  /*5c250*/  LDL.LU R27, [R1+0x26c] ;  /* 0x00026c00011b7983 */ /* 0x000ea80000300800 */
[----:B--2---:R-:W-:Y:S04]  /*5c260*/  STL.64 [R1+0x4a58], R26 ;  /* 0x004a581a01007387 */ /* 0x004fe80000100a00 */
[----:B------:R1:W-:Y:S04]  /*5c270*/  STL.64 [R1+0x4a50], R24 ;  /* 0x004a501801007387 */ /* 0x0003e80000100a00 */
[----:B0-----:R-:W2:Y:S04]  /*5c280*/  LDL R12, [R1+0x80] ;  /* 0x00008000010c7983 */ /* 0x001ea80000100800 */
[----:B------:R-:W2:Y:S04]  /*5c290*/  LDL R13, [R1+0x84] ;  /* 0x00008400010d7983 */ /* 0x000ea80000100800 */
[----:B-1----:R-:W2:Y:S04]  /*5c2a0*/  LDL.LU R24, [R1+0x270] ;  /* 0x0002700001187983 */ /* 0x002ea80000300800 */
        /* <DEDUP_REMOVED lines=12> */
[----:B------:R-:W-:-:S05]  /*5c370*/  IMAD.MOV.U32 R17, RZ, RZ, R22 ;  /* 0x000000ffff117224 */ /* 0x000fca00078e0016 */
[----:B------:R-:W-:Y:S04]  /*5c380*/  STL.64 [R1+0x4a28], R16 ;  /* 0x004a281001007387 */ /* 0x000fe80000100a00 */
[----:B------:R-:W2:Y:S04]  /*5c390*/  LDL.LU R8, [R1+0xaa0] ;  /* 0x000aa00001087983 */ /* 0x000ea80000300800 */
        /* <DEDUP_REMOVED lines=11> */
[C---:B------:R-:W-:Y:S01]  /*5c450*/  HMMA.16816.F32 R12, R4.reuse, R12, R24 ;  /* 0x0000000c040c723c */ /* 0x040fe20000001818 */
[----:B---3--:R-:W-:Y:S04]  /*5c460*/  STL.64 [R1+0x4a38], R10 ;  /* 0x004a380a01007387 */ /* 0x008fe80000100a00 */
[----:B--2---:R0:W-:Y:S04]  /*5c470*/  STL.64 [R1+0x4a30], R8 ;  /* 0x004a300801007387 */ /* 0x0041e80000100a00 */
        /* <DEDUP_REMOVED lines=8> */
[----:B------:R-:W2:Y:S04]  /*5c500*/  LDL.LU.64 R26, [R1+0x4a58] ;  /* 0x004a5800011a7983 */ /* 0x000ea80000300a00 */
[----:B------:R-:W2:Y:S04]  /*5c510*/  LDL.LU.64 R24, [R1+0x4a50] ;  /* 0x004a500001187983 */ /* 0x000ea80000300a00 */
[----:B------:R0:W-:Y:S04]  /*5c520*/  STL.64 [R1+0x2f0], R12 ;  /* 0x0002f00c01007387 */ /* 0x0001e80000100a00 */
[----:B------:R1:W-:Y:S04]  /*5c530*/  STL.64 [R1+0x2f8], R14 ;  /* 0x0002f80e01007387 */ /* 0x0003e80000100a00 */
[----:B0-----:R-:W2:Y:S02]  /*5c540*/  LDL.LU.64 R12, [R1+0x4a48] ;  /* 0x004a4800010c7983 */ /* 0x001ea40000300a00 */
[----:B--2---:R-:W-:Y:S02]  /*5c550*/  HMMA.16816.F32 R24, R4, R12, R24 ;  /* 0x0000000c0418723c */ /* 0x004fe40000001818 */
[----:B------:R-:W2:-:S15]  /*5c560*/  LDL.LU R12, [R1+0x940] ;  /* 0x00094000010c7983 */ /* 0x000e9e0000300800 */
[----:B------:R-:W-:Y:S02]  /*5c570*/  NOP ;  /* 0x0000000000007918 */ /* 0x000fe40000000000 */
[----:B------:R-:W-:Y:S04]  /*5c580*/  STL.64 [R1+0x2e0], R24 ;  /* 0x0002e01801007387 */ /* 0x000fe80000100a00 */
[----:B------:R-:W-:Y:S04]  /*5c590*/  STL.64 [R1+0x2e8], R26 ;  /* 0x0002e81a01007387 */ /* 0x000fe80000100a00 */
[----:B----4-:R-:W0:Y:S04]  /*5c5a0*/  LDSM.16.MT88.4 R24, [R29+UR5+0x4080] ;  /* 0x004080051d18783b */ /* 0x010e280008004200 */
[----:B------:R-:W2:Y:S04]  /*5c5b0*/  LDL.LU R13, [R1+0x944] ;  /* 0x00094400010d7983 */ /* 0x000ea80000300800 */
[----:B-1----:R-:W2:Y:S04]  /*5c5c0*/  LDL.LU R14, [R1+0x948] ;  /* 0x00094800010e7983 */ /* 0x002ea80000300800 */
[----:B------:R-:W2:Y:S04]  /*5c5d0*/  LDL.LU R15, [R1+0x94c] ;  /* 0x00094c00010f7983 */ /* 0x000ea80000300800 */
[----:B0-----:R-:W-:Y:S04]  /*5c5e0*/  STL.64 [R1+0x4870], R26 ;  /* 0x0048701a01007387 */ /* 0x001fe80000100a00 */
[----:B------:R0:W-:Y:S04]  /*5c5f0*/  STL.64 [R1+0x4868], R24 ;  /* 0x0048681801007387 */ /* 0x0001e80000100a00 */
[----:B0-----:R-:W4:Y:S01]  /*5c600*/  LDL.64 R24, [R1+0x70] ;  /* 0x0000700001187983 */ /* 0x001f220000100a00 */
[----:B------:R-:W-:Y:S03]  /*5c610*/  HMMA.16816.F32 R16, R4, R16, R8 ;  /* 0x000000100410723c */ /* 0x000fe60000001808 */
[----:B----4-:R0:W-:Y:S04]  /*5c620*/  STL.64 [R1+0x4938], R24 ;  /* 0x0049381801007387 */ /* 0x0101e80000100a00 */
[----:B0-----:R-:W4:Y:S04]  /*5c630*/  LDL.LU R24, [R1+0x7f0] ;  /* 0x0007f00001187983 */ /* 0x001f280000300800 */
[----:B------:R-:W4:Y:S04]  /*5c640*/  LDL.LU R25, [R1+0x7f4] ;  /* 0x0007f40001197983 */ /* 0x000f280000300800 */
[----:B------:R-:W2:Y:S04]  /*5c650*/  LDL.LU R26, [R1+0x7f8] ;  /* 0x0007f800011a7983 */ /* 0x000ea80000300800 */
[----:B------:R-:W2:Y:S04]  /*5c660*/  LDL.LU R27, [R1+0x7fc] ;  /* 0x0007fc00011b7983 */ /* 0x000ea80000300800 */
[----:B--2---:R-:W-:Y:S04]  /*5c670*/  STL.64 [R1+0x4948], R26 ;  /* 0x0049481a01007387 */ /* 0x004fe80000100a00 */
[----:B----4-:R0:W-:Y:S02]  /*5c680*/  STL.64 [R1+0x4940], R24 ;  /* 0x0049401801007387 */ /* 0x0101e40000100a00 */
[----:B0-----:R-:W-:-:S02]  /*5c690*/  IMAD.MOV.U32 R24, RZ, RZ, R3 ;  /* 0x000000ffff187224 */ /* 0x001fc400078e0003 */
[----:B------:R-:W-:Y:S01]  /*5c6a0*/  IMAD.MOV.U32 R25, RZ, RZ, R28 ;  /* 0x000000ffff197224 */ /* 0x000fe200078e001c */
[----:B------:R-:W2:Y:S04]  /*5c6b0*/  LDL.LU R3, [R1+0x4a44] ;  /* 0x004a440001037983 */ /* 0x000ea80000300800 */
[----:B------:R-:W4:Y:S04]  /*5c6c0*/  LDL.LU R28, [R1+0x4a40] ;  /* 0x004a4000011c7983 */ /* 0x000f280000300800 */
[----:B------:R0:W-:Y:S04]  /*5c6d0*/  STL.64 [R1+0x4960], R24 ;  /* 0x0049601801007387 */ /* 0x0001e80000100a00 */
[----:B0-----:R-:W2:Y:S04]  /*5c6e0*/  LDL R24, [R1+0x40] ;  /* 0x0000400001187983 */ /* 0x001ea80000100800 */
[----:B------:R-:W2:Y:S04]  /*5c6f0*/  LDL R25, [R1+0x44] ;  /* 0x0000440001197983 */ /* 0x000ea80000100800 */
        /* <DEDUP_REMOVED lines=12> */
[----:B--2---:R-:W-:Y:S02]  /*5c7c0*/  HMMA.16816.F32 R24, R4, R24, R16 ;  /* 0x000000180418723c */ /* 0x004fe40000001810 */
[----:B------:R-:W2:Y:S04]  /*5c7d0*/  LDL.LU.64 R18, [R1+0x4a00] ;  /* 0x004a000001127983 */ /* 0x000ea80000300a00 */
[----:B------:R-:W3:-:S13]  /*5c7e0*/  LDL.LU.64 R16, [R1+0x49f8] ;  /* 0x0049f80001107983 */ /* 0x000eda0000300a00 */
[----:B------:R2:W-:Y:S04]  /*5c7f0*/  STL.64 [R1+0x990], R24 ;  /* 0x0009901801007387 */ /* 0x0005e80000100a00 */
[----:B------:R-:W-:Y:S01]  /*5c800*/  STL.64 [R1+0x998], R26 ;  /* 0x0009981a01007387 */ /* 0x000fe20000100a00 */
[----:B--2---:R-:W-:Y:S02]  /*5c810*/  IMAD.MOV.U32 R24, RZ, RZ, R19 ;  /* 0x000000ffff187224 */ /* 0x004fe400078e0013 */
[----:B------:R-:W-:Y:S02]  /*5c820*/  IMAD.MOV.U32 R25, RZ, RZ, R18 ;  /* 0x000000ffff197224 */ /* 0x000fe400078e0012 */
[----:B---3--:R-:W-:Y:S03]  /*5c830*/  HMMA.16816.F32 R16, R4, R16, R8 ;  /* 0x000000100410723c */ /* 0x008fe60000001808 */
[----:B------:R-:W-:Y:S04]  /*5c840*/  STL.64 [R1+0x4978], R24 ;  /* 0x0049781801007387 */ /* 0x000fe80000100a00 */
[----:B------:R-:W2:Y:S04]  /*5c850*/  LDL.LU.64 R10, [R1+0x49f0] ;  /* 0x0049f000010a7983 */ /* 0x000ea80000300a00 */
[----:B------:R-:W2:Y:S08]  /*5c860*/  LDL.LU.64 R8, [R1+0x49e8] ;  /* 0x0049e80001087983 */ /* 0x000eb00000300a00 */
[----:B------:R0:W-:Y:S04]  /*5c870*/  STL.64 [R1+0x980], R16 ;  /* 0x0009801001007387 */ /* 0x0001e80000100a00 */
[----:B------:R2:W-:Y:S04]  /*5c880*/  STL.64 [R1+0x988], R18 ;  /* 0x0009881201007387 */ /* 0x0005e80000100a00 */
[----:B0-----:R-:W2:Y:S01]  /*5c890*/  LDL.LU.64 R16, [R1+0x49e0] ;  /* 0x0049e00001107983 */ /* 0x001ea20000300a00 */
[----:B----4-:R-:W-:-:S02]  /*5c8a0*/  IMAD.MOV.U32 R24, RZ, RZ, R28 ;  /* 0x000000ffff187224 */ /* 0x010fc400078e001c */
[----:B------:R-:W-:-:S07]  /*5c8b0*/  IMAD.MOV.U32 R25, RZ, RZ, R3 ;  /* 0x000000ffff197224 */ /* 0x000fce00078e0003 */
[C---:B------:R-:W-:Y:S08]  /*5c8c0*/  HMMA.16816.F32 R24, R4.reuse, R24, R20 ;  /* 0x000000180418723c */ /* 0x040ff00000001814 */
[----:B--2---:R-:W-:Y:S01]  /*5c8d0*/  HMMA.16816.F32 R16, R4, R16, R8 ;  /* 0x000000100410723c */ /* 0x004fe20000001808 */
[----:B------:R-:W2:Y:S04]  /*5c8e0*/  LDL.LU.64 R10, [R1+0x49d8] ;  /* 0x0049d800010a7983 */ /* 0x000ea80000300a00 */
[----:B------:R-:W2:-:S14]  /*5c8f0*/  LDL.LU.64 R8, [R1+0x49d0] ;  /* 0x0049d00001087983 */ /* 0x000e9c0000300a00 */
[----:B------:R-:W-:Y:S04]  /*5c900*/  STL.64 [R1+0x970], R16 ;  /* 0x0009701001007387 */ /* 0x000fe80000100a00 */
[----:B------:R0:W-:Y:S04]  /*5c910*/  STL.64 [R1+0x978], R18 ;  /* 0x0009781201007387 */ /* 0x0001e80000100a00 */
[----:B0-----:R-:W3:Y:S04]  /*5c920*/  LDL.LU.64 R18, [R1+0x49c8] ;  /* 0x0049c80001127983 */ /* 0x001ee80000300a00 */
[----:B------:R-:W4:Y:S04]  /*5c930*/  LDL.LU.64 R16, [R1+0x49c0] ;  /* 0x0049c00001107983 */ /* 0x000f280000300a00 */
[----:B------:R-:W2:Y:S04]  /*5c940*/  LDL.LU.64 R20, [R1+0x49b8] ;  /* 0x0049b80001147983 */ /* 0x000ea80000300a00 */
[----:B------:R-:W-:Y:S04]  /*5c950*/  STL.64 [R1+0x960], R24 ;  /* 0x0009601801007387 */ /* 0x000fe80000100a00 */
[----:B------:R2:W-:Y:S02]  /*5c960*/  STL.64 [R1+0x968], R26 ;  /* 0x0009681a01007387 */ /* 0x0005e40000100a00 */
[C---:B--2---:R-:W-:Y:S08]  /*5c970*/  HMMA.16816.F32 R24, R4.reuse, R20, R8 ;  /* 0x000000140418723c */ /* 0x044ff00000001808 */
[----:B----4-:R-:W-:Y:S01]  /*5c980*/  HMMA.16816.F32 R12, R4, R16, R12 ;  /* 0x00000010040c723c */ /* 0x010fe2000000180c */
[----:B------:R-:W2:Y:S01]  /*5c990*/  LDL.LU R8, [R1+0x930] ;  /* 0x0009300001087983 */ /* 0x000ea20000300800 */
[----:B------:R-:W-:-:S09]  /*5c9a0*/  IMAD.MOV.U32 R28, RZ, RZ, R21 ;  /* 0x000000ffff1c7224 */ /* 0x000fd200078e0015 */
[----:B------:R-:W-:Y:S04]  /*5c9b0*/  STL.64 [R1+0x950], R24 ;  /* 0x0009501801007387 */ /* 0x000fe80000100a00 */
[----:B------:R-:W-:Y:S04]  /*5c9c0*/  STL.64 [R1+0x958], R26 ;  /* 0x0009581a01007387 */ /* 0x000fe80000100a00 */
        /* <DEDUP_REMOVED lines=8> */
[----:B------:R-:W-:Y:S04]  /*5ca50*/  STL.64 [R1+0x948], R14 ;  /* 0x0009480e01007387 */ /* 0x000fe80000100a00 */
[----:B0-----:R-:W2:Y:S04]  /*5ca60*/  LDL.LU.64 R12, [R1+0x49b0] ;  /* 0x0049b000010c7983 */ /* 0x001ea80000300a00 */
[----:B---3--:R-:W-:Y:S04]  /*5ca70*/  STL.64 [R1+0x48a0], R18 ;  /* 0x0048a01201007387 */ /* 0x008fe80000100a00 */
[----:B------:R0:W-:Y:S04]  /*5ca80*/  STL.64 [R1+0x4898], R16 ;  /* 0x0048981001007387 */ /* 0x0001e80000100a00 */
[----:B0-----:R-:W3:Y:S04]  /*5ca90*/  LDL.LU R16, [R1+0x7d0] ;  /* 0x0007d00001107983 */ /* 0x001ee80000300800 */
[----:B------:R-:W3:Y:S04]  /*5caa0*/  LDL.LU R17, [R1+0x7d4] ;  /* 0x0007d40001117983 */ /* 0x000ee80000300800 */
[----:B------:R-:W2:Y:S04]  /*5cab0*/  LDL.LU R18, [R1+0x7d8] ;  /* 0x0007d80001127983 */ /* 0x000ea80000300800 */
[----:B------:R-:W2:Y:S04]  /*5cac0*/  LDL.LU R19, [R1+0x7dc] ;  /* 0x0007dc0001137983 */ /* 0x000ea80000300800 */
[----:B--2---:R-:W-:Y:S04]  /*5cad0*/  STL.64 [R1+0x4958], R18 ;  /* 0x0049581201007387 */ /* 0x004fe80000100a00 */
[----:B---3--:R0:W-:Y:S04]  /*5cae0*/  STL.64 [R1+0x4950], R16 ;  /* 0x0049501001007387 */ /* 0x0081e80000100a00 */
[----:B0-----:R-:W2:Y:S04]  /*5caf0*/  LDL.LU R16, [R1+0x800] ;  /* 0x0008000001107983 */ /* 0x001ea80000300800 */
[----:B------:R-:W2:Y:S04]  /*5cb00*/  LDL.LU R17, [R1+0x804] ;  /* 0x0008040001117983 */ /* 0x000ea80000300800 */
[----:B------:R-:W3:Y:S04]  /*5cb10*/  LDL.LU R18, [R1+0x808] ;  /* 0x0008080001127983 */ /* 0x000ee80000300800 */
[----:B------:R-:W3:Y:S01]  /*5cb20*/  LDL.LU R19, [R1+0x80c] ;  /* 0x00080c0001137983 */ /* 0x000ee20000300800 */
[C---:B------:R-:W-:Y:S03]  /*5cb30*/  HMMA.16816.F32 R8, R4.reuse, R12, R8 ;  /* 0x0000000c0408723c */ /* 0x040fe60000001808 */
        /* <DEDUP_REMOVED lines=16> */
[----:B------:R0:W-:Y:S04]  /*5cc40*/  STL.64 [R1+0x48d0], R12 ;  /* 0x0048d00c01007387 */ /* 0x0001e80000100a00 */
[----:B0-----:R-:W2:Y:S01]  /*5cc50*/  LDL.64 R12, [R1+0x80] ;  /* 0x00008000010c7983 */ /* 0x001ea20000100a00 */
[----:B----4-:R-:W-:Y:S03]  /*5cc60*/  HMMA.16816.F32 R4, R4, R8, R20 ;  /* 0x000000080404723c */ /* 0x010fe60000001814 */
[----:B------:R-:W2:Y:S04]  /*5cc70*/  LDL.LU.64 R22, [R1+0x4998] ;  /* 0x0049980001167983 */ /* 0x000ea80000300a00 */
[----:B------:R-:W2:Y:S01]  /*5cc80*/  LDL.LU.64 R20, [R1+0x4990] ;  /* 0x0049900001147983 */ /* 0x000ea20000300a00 */
[----:B------:R-:W-:-:S02]  /*5cc90*/  IMAD.MOV.U32 R24, RZ, RZ, R2 ;  /* 0x000000ffff187224 */ /* 0x000fc400078e0002 */
[----:B------:R-:W-:-:S09]  /*5cca0*/  IMAD.MOV.U32 R25, RZ, RZ, R0 ;  /* 0x000000ffff197224 */ /* 0x000fd200078e0000 */
        /* <DEDUP_REMOVED lines=30> */
[----:B------:R0:W-:Y:S04]  /*5ce90*/  STL.64 [R1+0x800], R24 ;  /* 0x0008001801007387 */ /* 0x0001e80000100a00 */
[----:B------:R-:W-:Y:S04]  /*5cea0*/  STL.64 [R1+0x808], R26 ;  /* 0x0008081a01007387 */ /* 0x000fe80000100a00 */
[----:B0-----:R-:W2:Y:S01]  /*5ceb0*/  LDL.LU.64 R24, [R1+0x4938] ;  /* 0x0049380001187983 */ /* 0x001ea20000300a00 */
[----:B----4-:R-:W-:Y:S01]  /*5cec0*/  HMMA.16816.F32 R4, R20, R12, R4 ;  /* 0x0000000c1404723c */ /* 0x010fe20000001804 */
[----:B------:R-:W-:-:S02]  /*5ced0*/  IMAD.MOV.U32 R0, RZ, RZ, R9 ;  /* 0x000000ffff007224 */ /* 0x000fc400078e0009 */
[----:B------:R-:W-:Y:S02]  /*5cee0*/  IMAD.MOV.U32 R2, RZ, RZ, R8 ;  /* 0x000000ffff027224 */ /* 0x000fe400078e0008 */
[----:B------:R-:W-:Y:S01]  /*5cef0*/  IMAD.MOV.U32 R3, RZ, RZ, R13 ;  /* 0x000000ffff037224 */ /* 0x000fe200078e000d */
[----:B------:R-:W-:Y:S04]  /*5cf00*/  STL [R1+0x484c], R0 ;  /* 0x00484c0001007387 */ /* 0x000fe80000100800 */
[----:B------:R-:W-:Y:S04]  /*5cf10*/  STL [R1+0x4848], R2 ;  /* 0x0048480201007387 */ /* 0x000fe80000100800 */
[----:B------:R-:W-:Y:S05]  /*5cf20*/  STL [R1+0x4850], R3 ;  /* 0x0048500301007387 */ /* 0x000fea0000100800 */
[----:B------:R-:W-:Y:S04]  /*5cf30*/  STL.64 [R1+0x7f0], R4 ;  /* 0x0007f00401007387 */ /* 0x000fe80000100a00 */
[----:B------:R2:W-:Y:S02]  /*5cf40*/  STL.64 [R1+0x7f8], R6 ;  /* 0x0007f80601007387 */ /* 0x0005e40000100a00 */
[----:B--2---:R-:W-:Y:S01]  /*5cf50*/  HMMA.16816.F32 R4, R20, R24, R16 ;  /* 0x000000181404723c */ /* 0x004fe20000001810 */
[----:B------:R-:W-:-:S02]  /*5cf60*/  IMAD.MOV.U32 R0, RZ, RZ, R24 ;  /* 0x000000ffff007224 */ /* 0x000fc400078e0018 */
[----:B------:R-:W-:-:S15]  /*5cf70*/  IMAD.MOV.U32 R2, RZ, RZ, R25 ;  /* 0x000000ffff027224 */ /* 0x000fde00078e0019 */
[----:B------:R-:W-:Y:S01]  /*5cf80*/  NOP ;  /* 0x0000000000007918 */ /* 0x000fe20000000000 */
[----:B------:R-:W-:Y:S04]  /*5cf90*/  STL.64 [R1+0x7e0], R4 ;  /* 0x0007e00401007387 */ /* 0x000fe80000100a00 */
[----:B------:R-:W-:Y:S04]  /*5cfa0*/  STL.64 [R1+0x7e8], R6 ;  /* 0x0007e80601007387 */ /* 0x000fe80000100a00 */
[----:B------:R-:W2:Y:S04]  /*5cfb0*/  LDL.LU R24, [R1+0x7c0] ;  /* 0x0007c00001187983 */ /* 0x000ea80000300800 */
[----:B------:R-:W2:Y:S04]  /*5cfc0*/  LDL.LU R25, [R1+0x7c4] ;  /* 0x0007c40001197983 */ /* 0x000ea80000300800 */
[----:B------:R-:W3:Y:S04]  /*5cfd0*/  LDL.LU R26, [R1+0x7c8] ;  /* 0x0007c800011a7983 */ /* 0x000ee80000300800 */
[----:B------:R-:W3:Y:S04]  /*5cfe0*/  LDL.LU R27, [R1+0x7cc] ;  /* 0x0007cc00011b7983 */ /* 0x000ee80000300800 */
[----:B------:R-:W0:Y:S04]  /*5cff0*/  LDSM.16.MT88.4 R4, [R29+UR5+0x4100] ;  /* 0x004100051d04783b */ /* 0x000e280008004200 */
        /* <DEDUP_REMOVED lines=8> */
[----:B-1----:R-:W2:Y:S04]  /*5d080*/  LDL.64 R24, [R1+0x10] ;  /* 0x0000100001187983 */ /* 0x002ea80000100a00 */
[----:B--2---:R-:W-:Y:S04]  /*5d090*/  STL.64 [R1+0x48c8], R24 ;  /* 0x0048c81801007387 */ /* 0x004fe80000100a00 */
[----:B------:R-:W2:Y:S04]  /*5d0a0*/  LDL.LU R16, [R1+0xf40] ;  /* 0x000f400001107983 */ /* 0x000ea80000300800 */
[----:B------:R-:W2:Y:S04]  /*5d0b0*/  LDL.LU R17, [R1+0xf44] ;  /* 0x000f440001117983 */ /* 0x000ea80000300800 */
        /* <DEDUP_REMOVED lines=8> */
[----:B-1----:R-:W2:Y:S04]  /*5d140*/  LDL.64 R12, [R1+0x30] ;  /* 0x00003000010c7983 */ /* 0x002ea80000100a00 */
[----:B--2---:R1:W-:Y:S04]  /*5d150*/  STL.64 [R1+0x48f0], R12 ;  /* 0x0048f00c01007387 */ /* 0x0043e80000100a00 */
[----:B-1----:R-:W2:Y:S04]  /*5d160*/  LDL.64 R12, [R1+0x40] ;  /* 0x00004000010c7983 */ /* 0x002ea80000100a00 */
[----:B--2---:R1:W-:Y:S04]  /*5d170*/  STL.64 [R1+0x4908], R12 ;  /* 0x0049080c01007387 */ /* 0x0043e80000100a00 */
[----:B-1----:R-:W2:Y:S04]  /*5d180*/  LDL.64 R12, [R1+0x50] ;  /* 0x00005000010c7983 */ /* 0x002ea80000100a00 */
[----:B--2---:R-:W-:Y:S04]  /*5d190*/  STL.64 [R1+0x4920], R12 ;  /* 0x0049200c01007387 */ /* 0x004fe80000100a00 */
[----:B------:R-:W2:Y:S04]  /*5d1a0*/  LDL.64 R24, [R1+0x20] ;  /* 0x0000200001187983 */ /* 0x000ea80000100a00 */
[----:B--2---:R1:W-:Y:S04]  /*5d1b0*/  STL.64 [R1+0x48e8], R24 ;  /* 0x0048e81801007387 */ /* 0x0043e80000100a00 */
[----:B-1----:R-:W2:Y:S04]  /*5d1c0*/  LDL.LU R24, [R1+0x1300] ;  /* 0x0013000001187983 */ /* 0x002ea80000300800 */
[----:B------:R-:W2:Y:S04]  /*5d1d0*/  LDL.LU R25, [R1+0x1304] ;  /* 0x0013040001197983 */ /* 0x000ea80000300800 */
[----:B------:R-:W4:Y:S04]  /*5d1e0*/  LDL.LU R26, [R1+0x1308] ;  /* 0x00130800011a7983 */ /* 0x000f280000300800 */
[----:B------:R-:W4:Y:S04]  /*5d1f0*/  LDL.LU R27, [R1+0x130c] ;  /* 0x00130c00011b7983 */ /* 0x000f280000300800 */
[----:B------:R-:W2:Y:S04]  /*5d200*/  LDL.64 R12, [R1+0x60] ;  /* 0x00006000010c7983 */ /* 0x000ea80000100a00 */
[----:B----4-:R-:W-:Y:S04]  /*5d210*/  STL.64 [R1+0x4900], R26 ;  /* 0x0049001a01007387 */ /* 0x010fe80000100a00 */
[----:B--2---:R1:W-:Y:S04]  /*5d220*/  STL.64 [R1+0x48f8], R24 ;  /* 0x0048f81801007387 */ /* 0x0043e80000100a00 */
[----:B-1----:R-:W2:Y:S04]  /*5d230*/  LDL.LU R24, [R1+0x1310] ;  /* 0x0013100001187983 */ /* 0x002ea80000300800 */
[----:B------:R-:W2:Y:S04]  /*5d240*/  LDL.LU R25, [R1+0x1314] ;  /* 0x0013140001197983 */ /* 0x000ea80000300800 */
[----:B------:R-:W4:Y:S04]  /*5d250*/  LDL.LU R26, [R1+0x1318] ;  /* 0x00131800011a7983 */ /* 0x000f280000300800 */
[----:B------:R-:W4:Y:S04]  /*5d260*/  LDL.LU R27, [R1+0x131c] ;  /* 0x00131c00011b7983 */ /* 0x000f280000300800 */
        /* <DEDUP_REMOVED lines=10> */
[----:B------:R-:W2:Y:S04]  /*5d310*/  LDL.LU R26, [R1+0x1338] ;  /* 0x00133800011a7983 */ /* 0x000ea80000300800 */
[----:B------:R-:W2:Y:S04]  /*5d320*/  LDL.LU R27, [R1+0x133c] ;  /* 0x00133c00011b7983 */ /* 0x000ea80000300800 */
[----:B---3--:R-:W-:Y:S04]  /*5d330*/  STL.64 [R1+0x48c0], R18 ;  /* 0x0048c01201007387 */ /* 0x008fe80000100a00 */
[----:B------:R1:W-:Y:S04]  /*5d340*/  STL.64 [R1+0x48b8], R16 ;  /* 0x0048b81001007387 */ /* 0x0003e80000100a00 */
[----:B-1----:R-:W3:Y:S04]  /*5d350*/  LDL.LU R16, [R1+0x12e0] ;  /* 0x0012e00001107983 */ /* 0x002ee80000300800 */
[----:B------:R-:W3:Y:S04]  /*5d360*/  LDL.LU R17, [R1+0x12e4] ;  /* 0x0012e40001117983 */ /* 0x000ee80000300800 */
[----:B------:R-:W3:Y:S04]  /*5d370*/  LDL.LU R18, [R1+0x12e8] ;  /* 0x0012e80001127983 */ /* 0x000ee80000300800 */
[----:B------:R-:W3:Y:S04]  /*5d380*/  LDL.LU R19, [R1+0x12ec] ;  /* 0x0012ec0001137983 */ /* 0x000ee80000300800 */
[----:B------:R-:W4:Y:S04]  /*5d390*/  LDL.LU R8, [R1+0xf20] ;  /* 0x000f200001087983 */ /* 0x000f280000300800 */
[----:B------:R-:W4:Y:S04]  /*5d3a0*/  LDL.LU R9, [R1+0xf24] ;  /* 0x000f240001097983 */ /* 0x000f280000300800 */
[----:B------:R-:W4:Y:S04]  /*5d3b0*/  LDL.LU R10, [R1+0xf28] ;  /* 0x000f2800010a7983 */ /* 0x000f280000300800 */
[----:B------:R-:W4:Y:S04]  /*5d3c0*/  LDL.LU R11, [R1+0xf2c] ;  /* 0x000f2c00010b7983 */ /* 0x000f280000300800 */
[----:B------:R-:W-:Y:S04]  /*5d3d0*/  STL [R1+0x4858], R2 ;  /* 0x0048580201007387 */ /* 0x000fe80000100800 */
[----:B------:R-:W-:Y:S04]  /*5d3e0*/  STL [R1+0x4854], R0 ;  /* 0x0048540001007387 */ /* 0x000fe80000100800 */
[----:B------:R-:W-:Y:S04]  /*5d3f0*/  STL [R1+0x485c], R29 ;  /* 0x00485c1d01007387 */ /* 0x000fe80000100800 */
[----:B0-----:R-:W-:Y:S04]  /*5d400*/  STL.64 [R1+0x4740], R6 ;  /* 0x0047400601007387 */ /* 0x001fe80000100a00 */
[----:B------:R0:W-:Y:S04]  /*5d410*/  STL.64 [R1+0x4738], R4 ;  /* 0x0047380401007387 */ /* 0x0001e80000100a00 */
[----:B0-----:R-:W3:Y:S01]  /*5d420*/  LDL R4, [R1] ;  /* 0x0000000001047983 */ /* 0x001ee20000100800 */
[----:B------:R-:W-:Y:S01]  /*5d430*/  IMAD.MOV.U32 R6, RZ, RZ, R13 ;  /* 0x000000ffff067224 */ /* 0x000fe200078e000d */
[----:B--2---:R-:W-:-:S15]  /*5d440*/  HMMA.16816.F32 R24, R20, R12, R24 ;  /* 0x0000000c1418723c */ /* 0x004fde0000001818 */
[----:B------:R-:W-:-:S04]  /*5d450*/  NOP ;  /* 0x0000000000007918 */ /* 0x000fc80000000000 */
        /* <DEDUP_REMOVED lines=25> */
[----:B------:R-:W-:Y:S01]  /*5d5f0*/  IMAD.MOV.U32 R5, RZ, RZ, R28 ;  /* 0x000000ffff057224 */ /* 0x000fe200078e001c */
        /* <DEDUP_REMOVED lines=8> */
[----:B------:R-:W2:Y:S02]  /*5d680*/  LDL.LU.64 R12, [R1+0x48d8] ;  /* 0x0048d800010c7983 */ /* 0x000ea40000300a00 */
[----:B--2---:R-:W-:-:S15]  /*5d690*/  HMMA.16816.F32 R12, R20, R24, R12 ;  /* 0x00000018140c723c */ /* 0x004fde000000180c */
[----:B------:R-:W-:-:S04]  /*5d6a0*/  NOP ;  /* 0x0000000000007918 */ /* 0x000fc80000000000 */
[----:B------:R0:W-:Y:S04]  /*5d6b0*/  STL.64 [R1+0xf60], R12 ;  /* 0x000f600c01007387 */ /* 0x0001e80000100a00 */
[----:B------:R1:W-:Y:S04]  /*5d6c0*/  STL.64 [R1+0xf68], R14 ;  /* 0x000f680e01007387 */ /* 0x0003e80000100a00 */
[----:B0-----:R-:W4:Y:S01]  /*5d6d0*/  LDL.LU.64 R12, [R1+0x48d0] ;  /* 0x0048d000010c7983 */ /* 0x001f220000300a00 */
[----:B-1----:R-:W-:Y:S02]  /*5d6e0*/  IMAD.MOV.U32 R15, RZ, RZ, R24 ;  /* 0x000000ffff0f7224 */ /* 0x002fe400078e0018 */
[----:B------:R-:W-:-:S02]  /*5d6f0*/  IMAD.MOV.U32 R14, RZ, RZ, R25 ;  /* 0x000000ffff0e7224 */ /* 0x000fc400078e0019 */
[----:B------:R-:W3:Y:S02]  /*5d700*/  LDL.LU.64 R24, [R1+0x48c8] ;  /* 0x0048c80001187983 */ /* 0x000ee40000300a00 */
[----:B---3--:R-:W-:-:S15]  /*5d710*/  HMMA.16816.F32 R16, R20, R24, R16 ;  /* 0x000000181410723c */ /* 0x008fde0000001810 */
[----:B------:R-:W-:-:S04]  /*5d720*/  NOP ;  /* 0x0000000000007918 */ /* 0x000fc80000000000 */
[----:B------:R-:W-:Y:S04]  /*5d730*/  STL.64 [R1+0xf50], R16 ;  /* 0x000f501001007387 */ /* 0x000fe80000100a00 */
[----:B------:R0:W-:Y:S04]  /*5d740*/  STL.64 [R1+0xf58], R18 ;  /* 0x000f581201007387 */ /* 0x0001e80000100a00 */
[----:B0-----:R-:W2:Y:S04]  /*5d750*/  LDL.LU.64 R18, [R1+0x48c0] ;  /* 0x0048c00001127983 */ /* 0x001ea80000300a00 */
[----:B------:R-:W2:Y:S01]  /*5d760*/  LDL.LU.64 R16, [R1+0x48b8] ;  /* 0x0048b80001107983 */ /* 0x000ea20000300a00 */
[----:B------:R-:W-:-:S02]  /*5d770*/  IMAD.MOV.U32 R0, RZ, RZ, R24 ;  /* 0x000000ffff007224 */ /* 0x000fc400078e0018 */
[----:B------:R-:W-:Y:S01]  /*5d780*/  IMAD.MOV.U32 R6, RZ, RZ, R25 ;  /* 0x000000ffff067224 */ /* 0x000fe200078e0019 */
[----:B------:R-:W3:Y:S04]  /*5d790*/  LDL.LU.64 R26, [R1+0x48b0] ;  /* 0x0048b000011a7983 */ /* 0x000ee80000300a00 */
[----:B------:R-:W3:Y:S01]  /*5d7a0*/  LDL.LU.64 R24, [R1+0x48a8] ;  /* 0x0048a80001187983 */ /* 0x000ee20000300a00 */
[----:B--2---:R-:W-:-:S15]  /*5d7b0*/  HMMA.16816.F32 R16, R20, R4, R16 ;  /* 0x000000041410723c */ /* 0x004fde0000001810 */
[----:B------:R-:W-:-:S04]  /*5d7c0*/  NOP ;  /* 0x0000000000007918 */ /* 0x000fc80000000000 */
[----:B------:R-:W-:Y:S04]  /*5d7d0*/  STL.64 [R1+0xf40], R16 ;  /* 0x000f401001007387 */ /* 0x000fe80000100a00 */
[----:B------:R0:W-:Y:S04]  /*5d7e0*/  STL.64 [R1+0xf48], R18 ;  /* 0x000f481201007387 */ /* 0x0001e80000100a00 */
[----:B0-----:R-:W2:Y:S04]  /*5d7f0*/  LDL.LU.64 R18, [R1+0x48a0] ;  /* 0x0048a00001127983 */ /* 0x001ea80000300a00 */
[----:B------:R-:W3:Y:S01]  /*5d800*/  LDL.LU.64 R16, [R1+0x4898] ;  /* 0x0048980001107983 */ /* 0x000ee20000300a00 */
[C---:B----4-:R-:W-:Y:S03]  /*5d810*/  HMMA.16816.F32 R8, R20.reuse, R12, R8 ;  /* 0x0000000c1408723c */ /* 0x050fe60000001808 */
[----:B------:R-:W-:Y:S05]  /*5d820*/  STL.64 [R1+0x4758], R4 ;  /* 0x0047580401007387 */ /* 0x000fea0000100a00 */
[----:B---3--:R-:W-:-:S15]  /*5d830*/  HMMA.16816.F32 R24, R20, R16, R24 ;  /* 0x000000101418723c */ /* 0x008fde0000001818 */
[----:B------:R-:W-:-:S04]  /*5d840*/  NOP ;  /* 0x0000000000007918 */ /* 0x000fc80000000000 */
[----:B------:R-:W-:Y:S04]  /*5d850*/  STL.64 [R1+0xf30], R24 ;  /* 0x000f301801007387 */ /* 0x000fe80000100a00 */
[----:B------:R0:W-:Y:S04]  /*5d860*/  STL.64 [R1+0xf38], R26 ;  /* 0x000f381a01007387 */ /* 0x0001e80000100a00 */
[----:B0-----:R-:W3:Y:S04]  /*5d870*/  LDL.LU.64 R26, [R1+0x4890] ;  /* 0x00489000011a7983 */ /* 0x001ee80000300a00 */
[----:B------:R-:W3:Y:S04]  /*5d880*/  LDL.LU.64 R24, [R1+0x4888] ;  /* 0x0048880001187983 */ /* 0x000ee80000300a00 */
[----:B--2---:R-:W-:Y:S04]  /*5d890*/  STL.64 [R1+0x4768], R18 ;  /* 0x0047681201007387 */ /* 0x004fe80000100a00 */
[----:B------:R0:W-:Y:S04]  /*5d8a0*/  STL.64 [R1+0x4760], R16 ;  /* 0x0047601001007387 */ /* 0x0001e80000100a00 */
[----:B0-----:R-:W2:Y:S04]  /*5d8b0*/  LDL R16, [R1+0xc0] ;  /* 0x0000c00001107983 */ /* 0x001ea80000100800 */
[----:B------:R-:W2:Y:S04]  /*5d8c0*/  LDL R17, [R1+0xc4] ;  /* 0x0000c40001117983 */ /* 0x000ea80000100800 */
[----:B------:R-:W-:Y:S04]  /*5d8d0*/  STL.64 [R1+0xf20], R8 ;  /* 0x000f200801007387 */ /* 0x000fe80000100a00 */
[----:B------:R0:W-:Y:S04]  /*5d8e0*/  STL.64 [R1+0xf28], R10 ;  /* 0x000f280a01007387 */ /* 0x0001e80000100a00 */
[----:B0-----:R-:W4:Y:S04]  /*5d8f0*/  LDL.LU.64 R10, [R1+0x4880] ;  /* 0x00488000010a7983 */ /* 0x001f280000300a00 */
[----:B------:R-:W3:Y:S04]  /*5d900*/  LDL.LU.64 R8, [R1+0x4878] ;  /* 0x0048780001087983 */ /* 0x000ee80000300a00 */
[----:B------:R-:W-:Y:S01]  /*5d910*/  STL.64 [R1+0x4770], R12 ;  /* 0x0047700c01007387 */ /* 0x000fe20000100a00 */
[----:B---3--:R-:W-:Y:S03]  /*5d920*/  HMMA.16816.F32 R20, R20, R8, R24 ;  /* 0x000000081414723c */ /* 0x008fe60000001818 */
[----:B------:R-:W2:Y:S04]  /*5d930*/  LDL.LU.64 R26, [R1+0x4870] ;  /* 0x00487000011a7983 */ /* 0x000ea80000300a00 */
[----:B------:R-:W2:-:S12]  /*5d940*/  LDL.LU.64 R24, [R1+0x4868] ;  /* 0x0048680001187983 */ /* 0x000e980000300a00 */
[----:B------:R0:W-:Y:S04]  /*5d950*/  STL.64 [R1+0x7d0], R20 ;  /* 0x0007d01401007387 */ /* 0x0001e80000100a00 */
[----:B------:R1:W-:Y:S04]  /*5d960*/  STL.64 [R1+0x7d8], R22 ;  /* 0x0007d81601007387 */ /* 0x0003e80000100a00 */
[----:B0-----:R-:W2:Y:S04]  /*5d970*/  LDL.LU R20, [R1+0x660] ;  /* 0x0006600001147983 */ /* 0x001ea80000300800 */
[----:B------:R-:W2:Y:S04]  /*5d980*/  LDL.LU R21, [R1+0x664] ;  /* 0x0006640001157983 */ /* 0x000ea80000300800 */
[----:B-1----:R-:W2:Y:S04]  /*5d990*/  LDL.LU R22, [R1+0x668] ;  /* 0x0006680001167983 */ /* 0x002ea80000300800 */
[----:B------:R-:W2:Y:S04]  /*5d9a0*/  LDL.LU R23, [R1+0x66c] ;  /* 0x00066c0001177983 */ /* 0x000ea80000300800 */
[----:B----4-:R-:W-:Y:S04]  /*5d9b0*/  STL.64 [R1+0x4750], R10 ;  /* 0x0047500a01007387 */ /* 0x010fe80000100a00 */
[----:B------:R0:W-:Y:S04]  /*5d9c0*/  STL.64 [R1+0x4748], R8 ;  /* 0x0047480801007387 */ /* 0x0001e80000100a00 */
[----:B0-----:R-:W3:Y:S01]  /*5d9d0*/  LDL.LU R8, [R1+0xd10] ;  /* 0x000d100001087983 */ /* 0x001ee20000300800 */
[----:B--2---:R-:W-:-:S15]  /*5d9e0*/  HMMA.16816.F32 R16, R24, R16, R20 ;  /* 0x000000101810723c */ /* 0x004fde0000001814 */
[----:B------:R-:W-:-:S04]  /*5d9f0*/  NOP ;  /* 0x0000000000007918 */ /* 0x000fc80000000000 */
[----:B------:R-:W-:Y:S04]  /*5da00*/  STL.64 [R1+0x660], R16 ;  /* 0x0006601001007387 */ /* 0x000fe80000100a00 */
[----:B------:R-:W-:Y:S04]  /*5da10*/  STL.64 [R1+0x668], R18 ;  /* 0x0006681201007387 */ /* 0x000fe80000100a00 */
[----:B------:R-:W3:Y:S04]  /*5da20*/  LDL.LU R9, [R1+0xd14] ;  /* 0x000d140001097983 */ /* 0x000ee80000300800 */
[----:B------:R-:W2:Y:S04]  /*5da30*/  LDL.LU R10, [R1+0xd18] ;  /* 0x000d1800010a7983 */ /* 0x000ea80000300800 */
[----:B------:R-:W2:Y:S01]  /*5da40*/  LDL.LU R11, [R1+0xd1c] ;  /* 0x000d1c00010b7983 */ /* 0x000ea20000300800 */
[----:B------:R-:W-:-:S02]  /*5da50*/  IMAD.MOV.U32 R4, RZ, RZ, R0 ;  /* 0x000000ffff047224 */ /* 0x000fc400078e0000 */
[----:B------:R-:W-:Y:S02]  /*5da60*/  IMAD.MOV.U32 R5, RZ, RZ, R6 ;  /* 0x000000ffff057224 */ /* 0x000fe400078e0006 */
[----:B------:R-:W-:Y:S02]  /*5da70*/  IMAD.MOV.U32 R12, RZ, RZ, R15 ;  /* 0x000000ffff0c7224 */ /* 0x000fe400078e000f */
[----:B------:R-:W-:Y:S01]  /*5da80*/  IMAD.MOV.U32 R13, RZ, RZ, R14 ;  /* 0x000000ffff0d7224 */ /* 0x000fe200078e000e */
[----:B--2---:R-:W-:Y:S04]  /*5da90*/  STL.64 [R1+0x4780], R10 ;  /* 0x0047800a01007387 */ /* 0x004fe80000100a00 */
[----:B---3--:R-:W-:Y:S04]  /*5daa0*/  STL.64 [R1+0x4778], R8 ;  /* 0x0047780801007387 */ /* 0x008fe80000100a00 */
[----:B------:R-:W2:Y:S04]  /*5dab0*/  LDL.LU R0, [R1+0x4864] ;  /* 0x0048640001007983 */ /* 0x000ea80000300800 */
[----:B------:R-:W3:Y:S04]  /*5dac0*/  LDL.LU R6, [R1+0x4860] ;  /* 0x0048600001067983 */ /* 0x000ee80000300800 */
[----:B------:R-:W-:Y:S04]  /*5dad0*/  STL [R1+0x4828], R7 ;  /* 0x0048280701007387 */ /* 0x000fe80000100800 */
[----:B------:R-:W-:Y:S04]  /*5dae0*/  STL.64 [R1+0x4820], R4 ;  /* 0x0048200401007387 */ /* 0x000fe80000100a00 */
[----:B------:R0:W-:Y:S04]  /*5daf0*/  STL.64 [R1+0x4788], R12 ;  /* 0x0047880c01007387 */ /* 0x0001e80000100a00 */
        /* <DEDUP_REMOVED lines=10> */
[----:B------:R0:W-:Y:S02]  /*5dba0*/  STL.64 [R1+0x47b0], R12 ;  /* 0x0047b00c01007387 */ /* 0x0001e40000100a00 */
[----:B0-----:R-:W-:-:S02]  /*5dbb0*/  IMAD.MOV.U32 R12, RZ, RZ, R0 ;  /* 0x000000ffff0c7224 */ /* 0x001fc400078e0000 */
[----:B------:R-:W-:Y:S01]  /*5dbc0*/  IMAD.MOV.U32 R13, RZ, RZ, R3 ;  /* 0x000000ffff0d7224 */ /* 0x000fe200078e0003 */
[----:B------:R-:W2:Y:S04]  /*5dbd0*/  LDL.LU R0, [R1+0x4854] ;  /* 0x0048540001007983 */ /* 0x000ea80000300800 */
[----:B------:R-:W2:Y:S04]  /*5dbe0*/  LDL.LU R3, [R1+0x4850] ;  /* 0x0048500001037983 */ /* 0x000ea80000300800 */
[----:B------:R0:W-:Y:S04]  /*5dbf0*/  STL.64 [R1+0x47c8], R12 ;  /* 0x0047c80c01007387 */ /* 0x0001e80000100a00 */
[----:B------:R-:W2:Y:S04]  /*5dc00*/  LDL.LU R8, [R1+0x1220] ;  /* 0x0012200001087983 */ /* 0x000ea80000300800 */
[----:B------:R-:W2:Y:S04]  /*5dc10*/  LDL.LU R9, [R1+0x1224] ;  /* 0x0012240001097983 */ /* 0x000ea80000300800 */
[----:B------:R-:W2:Y:S04]  /*5dc20*/  LDL.LU R10, [R1+0x1228] ;  /* 0x00122800010a7983 */ /* 0x000ea80000300800 */
[----:B------:R-:W2:Y:S04]  /*5dc30*/  LDL.LU R11, [R1+0x122c] ;  /* 0x00122c00010b7983 */ /* 0x000ea80000300800 */
[----:B0-----:R-:W2:Y:S01]  /*5dc40*/  LDL R12, [R1+0x60] ;  /* 0x00006000010c7983 */ /* 0x001ea20000100800 */
[----:B---3--:R-:W-:-:S02]  /*5dc50*/  IMAD.MOV.U32 R13, RZ, RZ, R6 ;  /* 0x000000ffff0d7224 */ /* 0x008fc400078e0006 */
[----:B----4-:R-:W-:Y:S02]  /*5dc60*/  IMAD.MOV.U32 R21, RZ, RZ, R2 ;  /* 0x000000ffff157224 */ /* 0x010fe400078e0002 */
[----:B--2---:R-:W-:Y:S01]  /*5dc70*/  IMAD.MOV.U32 R20, RZ, RZ, R0 ;  /* 0x000000ffff147224 */ /* 0x004fe200078e0000 */
[----:B------:R-:W-:Y:S04]  /*5dc80*/  STL.64 [R1+0x47e0], R12 ;  /* 0x0047e00c01007387 */ /* 0x000fe80000100a00 */
[----:B------:R-:W2:Y:S04]  /*5dc90*/  LDL.LU R0, [R1+0x484c] ;  /* 0x00484c0001007983 */ /* 0x000ea80000300800 */
[----:B------:R-:W3:Y:S04]  /*5dca0*/  LDL.LU R2, [R1+0x4848] ;  /* 0x0048480001027983 */ /* 0x000ee80000300800 */
[----:B------:R0:W-:Y:S04]  /*5dcb0*/  STL.64 [R1+0x47e8], R20 ;  /* 0x0047e81401007387 */ /* 0x0001e80000100a00 */
[----:B0-----:R-:W4:Y:S01]  /*5dcc0*/  LDL R20, [R1+0x80] ;  /* 0x0000800001147983 */ /* 0x001f220000100800 */
[----:B------:R-:W-:-:S05]  /*5dcd0*/  IMAD.MOV.U32 R21, RZ, RZ, R3 ;  /* 0x000000ffff157224 */ /* 0x000fca00078e0003 */
[----:B----4-:R3:W-:Y:S04]  /*5dce0*/  STL.64 [R1+0x4800], R20 ;  /* 0x0048001401007387 */ /* 0x0107e80000100a00 */
[----:B------:R-:W4:Y:S04]  /*5dcf0*/  LDL.LU R12, [R1+0x610] ;  /* 0x00061000010c7983 */ /* 0x000f280000300800 */
[----:B------:R-:W4:Y:S04]  /*5dd00*/  LDL.LU R13, [R1+0x614] ;  /* 0x00061400010d7983 */ /* 0x000f280000300800 */
[----:B------:R-:W4:Y:S04]  /*5dd10*/  LDL.LU R14, [R1+0x618] ;  /* 0x00061800010e7983 */ /* 0x000f280000300800 */
[----:B------:R-:W4:Y:S01]  /*5dd20*/  LDL.LU R15, [R1+0x61c] ;  /* 0x00061c00010f7983 */ /* 0x000f220000300800 */
[----:B---3--:R-:W-:-:S02]  /*5dd30*/  IMAD.MOV.U32 R20, RZ, RZ, R2 ;  /* 0x000000ffff147224 */ /* 0x008fc400078e0002 */
[----:B--2---:R-:W-:-:S05]  /*5dd40*/  IMAD.MOV.U32 R21, RZ, RZ, R0 ;  /* 0x000000ffff157224 */ /* 0x004fca00078e0000 */
[----:B------:R-:W-:Y:S04]  /*5dd50*/  STL.64 [R1+0x4818], R20 ;  /* 0x0048181401007387 */ /* 0x000fe80000100a00 */
[----:B----4-:R-:W-:Y:S04]  /*5dd60*/  STL.64 [R1+0x47f8], R14 ;  /* 0x0047f80e01007387 */ /* 0x010fe80000100a00 */
[----:B------:R0:W-:Y:S04]  /*5dd70*/  STL.64 [R1+0x47f0], R12 ;  /* 0x0047f00c01007387 */ /* 0x0001e80000100a00 */
[----:B0-----:R-:W2:Y:S04]  /*5dd80*/  LDL.LU R12, [R1+0x620] ;  /* 0x00062000010c7983 */ /* 0x001ea80000300800 */
        /* <DEDUP_REMOVED lines=9> */
[----:B------:R-:W2:Y:S04]  /*5de20*/  LDL.64 R20, [R1+0xa0] ;  /* 0x0000a00001147983 */ /* 0x000ea80000100a00 */
[----:B0-----:R-:W4:Y:S04]  /*5de30*/  LDL.64 R4, [R1+0xb0] ;  /* 0x0000b00001047983 */ /* 0x001f280000100a00 */
[----:B--2---:R0:W-:Y:S04]  /*5de40*/  STL.64 [R1+0x4840], R20 ;  /* 0x0048401401007387 */ /* 0x0041e80000100a00 */
[----:B0-----:R-:W4:Y:S04]  /*5de50*/  LDL.LU R20, [R1+0x650] ;  /* 0x0006500001147983 */ /* 0x001f280000300800 */
[----:B------:R-:W4:Y:S04]  /*5de60*/  LDL.LU R21, [R1+0x654] ;  /* 0x0006540001157983 */ /* 0x000f280000300800 */
[----:B------:R-:W4:Y:S04]  /*5de70*/  LDL.LU R22, [R1+0x658] ;  /* 0x0006580001167983 */ /* 0x000f280000300800 */
[----:B------:R-:W4:Y:S04]  /*5de80*/  LDL.LU R23, [R1+0x65c] ;  /* 0x00065c0001177983 */ /* 0x000f280000300800 */
        /* <DEDUP_REMOVED lines=18> */
[----:B----4-:R-:W-:Y:S01]  /*5dfb0*/  HMMA.16816.F32 R20, R24, R4, R20 ;  /* 0x000000041814723c */ /* 0x010fe20000001814 */
        /* <DEDUP_REMOVED lines=12> */
[----:B------:R0:W-:Y:S04]  /*5e080*/  STL.64 [R1+0x650], R20 ;  /* 0x0006501401007387 */ /* 0x0001e80000100a00 */
[----:B------:R-:W-:Y:S04]  /*5e090*/  STL.64 [R1+0x658], R22 ;  /* 0x0006581601007387 */ /* 0x000fe80000100a00 */
[----:B0-----:R-:W4:Y:S04]  /*5e0a0*/  LDL.LU.64 R20, [R1+0x4840] ;  /* 0x0048400001147983 */ /* 0x001f280000300a00 */
[----:B------:R-:W4:Y:S04]  /*5e0b0*/  LDL.LU.64 R6, [R1+0x4838] ;  /* 0x0048380001067983 */ /* 0x000f280000300a00 */
[----:B------:R-:W4:Y:S02]  /*5e0c0*/  LDL.LU.64 R4, [R1+0x4830] ;  /* 0x0048300001047983 */ /* 0x000f240000300a00 */
[----:B----4-:R-:W-:Y:S01]  /*5e0d0*/  HMMA.16816.F32 R4, R24, R20, R4 ;  /* 0x000000141804723c */ /* 0x010fe20000001804 */
[----:B------:R-:W-:-:S15]  /*5e0e0*/  IMAD.MOV.U32 R3, RZ, RZ, R21 ;  /* 0x000000ffff037224 */ /* 0x000fde00078e0015 */
[----:B------:R-:W-:-:S03]  /*5e0f0*/  NOP ;  /* 0x0000000000007918 */ /* 0x000fc60000000000 */
[----:B------:R-:W-:Y:S04]  /*5e100*/  STL.64 [R1+0x640], R4 ;  /* 0x0006400401007387 */ /* 0x000fe80000100a00 */
[----:B------:R0:W-:Y:S04]  /*5e110*/  STL.64 [R1+0x648], R6 ;  /* 0x0006480601007387 */ /* 0x0001e80000100a00 */
[----:B0-----:R-:W4:Y:S04]  /*5e120*/  LDL.LU R7, [R1+0x4828] ;  /* 0x0048280001077983 */ /* 0x001f280000300800 */
[----:B------:R-:W3:Y:S01]  /*5e130*/  LDL.LU.64 R4, [R1+0x4820] ;  /* 0x0048200001047983 */ /* 0x000ee20000300a00 */
[----:B------:R-:W-:-:S03]  /*5e140*/  IMAD.MOV.U32 R6, RZ, RZ, R20 ;  /* 0x000000ffff067224 */ /* 0x000fc600078e0014 */
        /* <DEDUP_REMOVED lines=16> */
[----:B------:R-:W-:Y:S04]  /*5e250*/  STL.64 [R1+0x610], R20 ;  /* 0x0006101401007387 */ /* 0x000fe80000100a00 */
[----:B------:R-:W-:Y:S04]  /*5e260*/  STL.64 [R1+0x618], R22 ;  /* 0x0006181601007387 */ /* 0x000fe80000100a00 */
[----:B------:R-:W0:Y:S04]  /*5e270*/  LDSM.16.MT88.4 R20, [R29+UR5+0x4180] ;  /* 0x004180051d14783b */ /* 0x000e280008004200 */
[----:B0-----:R-:W-:Y:S04]  /*5e280*/  STL.64 [R1+0x4618], R22 ;  /* 0x0046181601007387 */ /* 0x001fe80000100a00 */
[----:B------:R-:W-:Y:S01]  /*5e290*/  STL.64 [R1+0x4610], R20 ;  /* 0x0046101401007387 */ /* 0x000fe20000100a00 */
        /* <DEDUP_REMOVED lines=20> */
[----:B----4-:R-:W-:-:S07]  /*5e3e0*/  IMAD.MOV.U32 R21, RZ, RZ, R7 ;  /* 0x000000ffff157224 */ /* 0x010fce00078e0007 */
[----:B--2---:R-:W-:Y:S01]  /*5e3f0*/  HMMA.16816.F32 R20, R24, R20, R12 ;  /* 0x000000141814723c */ /* 0x004fe2000000180c */
[----:B------:R-:W2:-:S15]  /*5e400*/  LDL.LU.64 R12, [R1+0x4788] ;  /* 0x00478800010c7983 */ /* 0x000e9e0000300a00 */
[----:B------:R-:W-:-:S03]  /*5e410*/  NOP ;  /* 0x0000000000007918 */ /* 0x000fc60000000000 */
[----:B------:R0:W-:Y:S04]  /*5e420*/  STL.64 [R1+0xd40], R20 ;  /* 0x000d401401007387 */ /* 0x0001e80000100a00 */
[----:B------:R-:W-:Y:S04]  /*5e430*/  STL.64 [R1+0xd48], R22 ;  /* 0x000d481601007387 */ /* 0x000fe80000100a00 */
[----:B0-----:R-:W4:Y:S04]  /*5e440*/  LDL.64 R20, [R1+0x70] ;  /* 0x0000700001147983 */ /* 0x001f280000100a00 */
[----:B----4-:R0:W-:Y:S04]  /*5e450*/  STL.64 [R1+0x46e0], R20 ;  /* 0x0046e01401007387 */ /* 0x0101e80000100a00 */
[----:B0-----:R-:W4:Y:S04]  /*5e460*/  LDL.LU R20, [R1+0x460] ;  /* 0x0004600001147983 */ /* 0x001f280000300800 */
[----:B------:R-:W4:Y:S04]  /*5e470*/  LDL.LU R21, [R1+0x464] ;  /* 0x0004640001157983 */ /* 0x000f280000300800 */
[----:B------:R-:W3:Y:S04]  /*5e480*/  LDL.LU R22, [R1+0x468] ;  /* 0x0004680001167983 */ /* 0x000ee80000300800 */
[----:B------:R-:W3:Y:S01]  /*5e490*/  LDL.LU R23, [R1+0x46c] ;  /* 0x00046c0001177983 */ /* 0x000ee20000300800 */
[----:B--2---:R-:W-:Y:S03]  /*5e4a0*/  HMMA.16816.F32 R12, R24, R12, R8 ;  /* 0x0000000c180c723c */ /* 0x004fe60000001808 */
[----:B---3--:R-:W-:Y:S04]  /*5e4b0*/  STL.64 [R1+0x46f0], R22 ;  /* 0x0046f01601007387 */ /* 0x008fe80000100a00 */
[----:B----4-:R0:W-:Y:S02]  /*5e4c0*/  STL.64 [R1+0x46e8], R20 ;  /* 0x0046e81401007387 */ /* 0x0101e40000100a00 */
[----:B0-----:R-:W-:-:S02]  /*5e4d0*/  IMAD.MOV.U32 R20, RZ, RZ, R6 ;  /* 0x000000ffff147224 */ /* 0x001fc400078e0006 */
[----:B------:R-:W-:Y:S01]  /*5e4e0*/  HMMA.16816.F32 R4, R24, R4, R16 ;  /* 0x000000041804723c */ /* 0x000fe20000001810 */
[----:B------:R-:W-:-:S05]  /*5e4f0*/  IMAD.MOV.U32 R21, RZ, RZ, R3 ;  /* 0x000000ffff157224 */ /* 0x000fca00078e0003 */
[----:B------:R0:W-:Y:S04]  /*5e500*/  STL.64 [R1+0x4708], R20 ;  /* 0x0047081401007387 */ /* 0x0001e80000100a00 */
        /* <DEDUP_REMOVED lines=8> */
[----:B0-----:R-:W4:Y:S04]  /*5e590*/  LDL.LU.64 R12, [R1+0x4770] ;  /* 0x00477000010c7983 */ /* 0x001f280000300a00 */
[----:B------:R-:W2:Y:S04]  /*5e5a0*/  LDL.LU.64 R18, [R1+0x4768] ;  /* 0x0047680001127983 */ /* 0x000ea80000300a00 */
[----:B------:R-:W2:Y:S04]  /*5e5b0*/  LDL.LU.64 R16, [R1+0x4760] ;  /* 0x0047600001107983 */ /* 0x000ea80000300a00 */
[----:B------:R0:W-:Y:S04]  /*5e5c0*/  STL.64 [R1+0xd20], R4 ;  /* 0x000d200401007387 */ /* 0x0001e80000100a00 */
[----:B------:R3:W-:Y:S04]  /*5e5d0*/  STL.64 [R1+0xd28], R6 ;  /* 0x000d280601007387 */ /* 0x0007e80000100a00 */
[----:B0-----:R-:W3:Y:S01]  /*5e5e0*/  LDL.LU.64 R4, [R1+0x4758] ;  /* 0x0047580001047983 */ /* 0x001ee20000300a00 */
[C---:B--2---:R-:W-:Y:S08]  /*5e5f0*/  HMMA.16816.F32 R20, R24.reuse, R16, R20 ;  /* 0x000000101814723c */ /* 0x044ff00000001814 */
[----:B---3--:R-:W-:Y:S01]  /*5e600*/  HMMA.16816.F32 R4, R24, R4, R8 ;  /* 0x000000041804723c */ /* 0x008fe20000001808 */
[----:B------:R-:W4:-:S15]  /*5e610*/  LDL.LU R8, [R1+0xcf0] ;  /* 0x000cf00001087983 */ /* 0x000f1e0000300800 */
[----:B------:R-:W-:-:S03]  /*5e620*/  NOP ;  /* 0x0000000000007918 */ /* 0x000fc60000000000 */
[----:B------:R0:W-:Y:S04]  /*5e630*/  STL.64 [R1+0xd10], R4 ;  /* 0x000d100401007387 */ /* 0x0001e80000100a00 */
[----:B------:R1:W-:Y:S04]  /*5e640*/  STL.64 [R1+0xd18], R6 ;  /* 0x000d180601007387 */ /* 0x0003e80000100a00 */
[----:B------:R-:W4:Y:S04]  /*5e650*/  LDL.LU R9, [R1+0xcf4] ;  /* 0x000cf40001097983 */ /* 0x000f280000300800 */
[----:B------:R-:W4:Y:S04]  /*5e660*/  LDL.LU R10, [R1+0xcf8] ;  /* 0x000cf800010a7983 */ /* 0x000f280000300800 */
[----:B------:R-:W4:Y:S04]  /*5e670*/  LDL.LU R11, [R1+0xcfc] ;  /* 0x000cfc00010b7983 */ /* 0x000f280000300800 */
[----:B0-----:R-:W2:Y:S04]  /*5e680*/  LDL.LU R4, [R1+0x600] ;  /* 0x0006000001047983 */ /* 0x001ea80000300800 */
[----:B------:R-:W2:Y:S04]  /*5e690*/  LDL.LU R5, [R1+0x604] ;  /* 0x0006040001057983 */ /* 0x000ea80000300800 */
[----:B-1----:R-:W2:Y:S04]  /*5e6a0*/  LDL.LU R6, [R1+0x608] ;  /* 0x0006080001067983 */ /* 0x002ea80000300800 */
[----:B------:R-:W2:Y:S04]  /*5e6b0*/  LDL.LU R7, [R1+0x60c] ;  /* 0x00060c0001077983 */ /* 0x000ea80000300800 */
[----:B------:R0:W-:Y:S04]  /*5e6c0*/  STL.64 [R1+0xd00], R20 ;  /* 0x000d001401007387 */ /* 0x0001e80000100a00 */
[----:B------:R-:W-:Y:S01]  /*5e6d0*/  STL.64 [R1+0xd08], R22 ;  /* 0x000d081601007387 */ /* 0x000fe20000100a00 */
[----:B0-----:R-:W-:-:S02]  /*5e6e0*/  IMAD.MOV.U32 R20, RZ, RZ, R2 ;  /* 0x000000ffff147224 */ /* 0x001fc400078e0002 */
[----:B------:R-:W-:-:S05]  /*5e6f0*/  IMAD.MOV.U32 R21, RZ, RZ, R0 ;  /* 0x000000ffff157224 */ /* 0x000fca00078e0000 */
[----:B------:R0:W-:Y:S04]  /*5e700*/  STL.64 [R1+0x4720], R20 ;  /* 0x0047201401007387 */ /* 0x0001e80000100a00 */
[----:B0-----:R-:W3:Y:S04]  /*5e710*/  LDL.64 R20, [R1+0xc0] ;  /* 0x0000c00001147983 */ /* 0x001ee80000100a00 */
        /* <DEDUP_REMOVED lines=32> */
[----:B---3--:R-:W-:-:S02]  /*5e920*/  IMAD.MOV.U32 R15, RZ, RZ, R20 ;  /* 0x000000ffff0f7224 */ /* 0x008fc400078e0014 */
[----:B------:R-:W-:-:S10]  /*5e930*/  IMAD.MOV.U32 R14, RZ, RZ, R21 ;  /* 0x000000ffff0e7224 */ /* 0x000fd400078e0015 */
        /* <DEDUP_REMOVED lines=15> */
[----:B------:R-:W2:Y:S04]  /*5ea30*/  LDL.LU.64 R20, [R1+0x4720] ;  /* 0x0047200001147983 */ /* 0x000ea80000300a00 */
[----:B------:R-:W-:Y:S04]  /*5ea40*/  STL.64 [R1+0x4638], R14 ;  /* 0x0046380e01007387 */ /* 0x000fe80000100a00 */
[----:B------:R0:W-:Y:S04]  /*5ea50*/  STL.64 [R1+0x4630], R12 ;  /* 0x0046300c01007387 */ /* 0x0001e80000100a00 */
[----:B0-----:R-:W4:Y:S01]  /*5ea60*/  LDL.64 R12, [R1+0x90] ;  /* 0x00009000010c7983 */ /* 0x001f220000100a00 */
        /* <DEDUP_REMOVED lines=13> */
[----:B------:R-:W0:Y:S01]  /*5eb40*/  S2R R0, SR_TID.X ;  /* 0x0000000000007919 */ /* 0x000e220000002100 */
[----:B----4-:R-:W-:-:S15]  /*5eb50*/  HMMA.16816.F32 R20, R4, R12, R20 ;  /* 0x0000000c0414723c */ /* 0x010fde0000001814 */
[----:B------:R-:W-:-:S04]  /*5eb60*/  NOP ;  /* 0x0000000000007918 */ /* 0x000fc80000000000 */
[----:B------:R1:W-:Y:S04]  /*5eb70*/  STL.64 [R1+0x4d0], R20 ;  /* 0x0004d01401007387 */ /* 0x0003e80000100a00 */
[----:B------:R-:W-:Y:S04]  /*5eb80*/  STL.64 [R1+0x4d8], R22 ;  /* 0x0004d81601007387 */ /* 0x000fe80000100a00 */
[----:B-1----:R-:W2:Y:S01]  /*5eb90*/  LDL.LU.64 R20, [R1+0x46e0] ;  /* 0x0046e00001147983 */ /* 0x002ea20000300a00 */
[C---:B0-----:R-:W-:Y:S01]  /*5eba0*/  LOP3.LUT R2, R0.reuse, 0x7, RZ, 0xc0, !PT ;  /* 0x0000000700027812 */ /* 0x041fe200078ec0ff */
[----:B---3--:R-:W-:Y:S01]  /*5ebb0*/  HMMA.16816.F32 R8, R4, R24, R8 ;  /* 0x000000180408723c */ /* 0x008fe20000001808 */
[----:B------:R-:W-:-:S03]  /*5ebc0*/  IMAD.SHL.U32 R28, R0, 0x2, RZ ;  /* 0x00000002001c7824 */ /* 0x000fc600078e00ff */
[----:B------:R-:W-:Y:S02]  /*5ebd0*/  IMAD R2, R2, 0x210, RZ ;  /* 0x0000021002027824 */ /* 0x000fe400078e02ff */
[----:B------:R-:W-:-:S03]  /*5ebe0*/  IMAD.SHL.U32 R0, R0, 0x100, RZ ;  /* 0x0000010000007824 */ /* 0x000fc600078e00ff */
[----:B------:R-:W-:Y:S01]  /*5ebf0*/  LOP3.LUT R3, R2, 0x10, R28, 0x78, !PT ;  /* 0x0000001002037812 */ /* 0x000fe200078e781c */
[----:B------:R-:W-:-:S03]  /*5ec00*/  IMAD.MOV.U32 R2, RZ, RZ, R12 ;  /* 0x000000ffff027224 */ /* 0x000fc600078e000c */
[----:B------:R-:W-:Y:S01]  /*5ec10*/  LOP3.LUT R3, R3, 0x1000, R0, 0xf8, !PT ;  /* 0x0000100003037812 */ /* 0x000fe200078ef800 */
[----:B------:R-:W-:-:S05]  /*5ec20*/  IMAD.MOV.U32 R0, RZ, RZ, R13 ;  /* 0x000000ffff007224 */ /* 0x000fca00078e000d */
[----:B------:R-:W-:Y:S04]  /*5ec30*/  STL [R1+0x45e4], R0 ;  /* 0x0045e40001007387 */ /* 0x000fe80000100800 */
[----:B------:R-:W-:Y:S04]  /*5ec40*/  STL [R1+0x45e0], R2 ;  /* 0x0045e00201007387 */ /* 0x000fe80000100800 */
[----:B------:R-:W-:Y:S04]  /*5ec50*/  STL.64 [R1+0x4c0], R8 ;  /* 0x0004c00801007387 */ /* 0x000fe80000100a00 */
[----:B------:R2:W-:Y:S01]  /*5ec60*/  STL.64 [R1+0x4c8], R10 ;  /* 0x0004c80a01007387 */ /* 0x0005e20000100a00 */
[----:B------:R-:W-:-:S02]  /*5ec70*/  IMAD.MOV.U32 R28, RZ, RZ, R25 ;  /* 0x000000ffff1c7224 */ /* 0x000fc400078e0019 */
[----:B------:R-:W-:-:S03]  /*5ec80*/  IMAD.MOV.U32 R29, RZ, RZ, R24 ;  /* 0x000000ffff1d7224 */ /* 0x000fc600078e0018 */
[----:B------:R-:W-:Y:S04]  /*5ec90*/  STL [R1+0x45ec], R28 ;  /* 0x0045ec1c01007387 */ /* 0x000fe80000100800 */
[----:B------:R-:W-:Y:S01]  /*5eca0*/  STL [R1+0x45e8], R29 ;  /* 0x0045e81d01007387 */ /* 0x000fe20000100800 */
[----:B--2---:R-:W-:-:S15]  /*5ecb0*/  HMMA.16816.F32 R8, R4, R20, R16 ;  /* 0x000000140408723c */ /* 0x004fde0000001810 */
[----:B------:R-:W-:-:S04]  /*5ecc0*/  NOP ;  /* 0x0000000000007918 */ /* 0x000fc80000000000 */
[----:B------:R-:W-:Y:S04]  /*5ecd0*/  STL.64 [R1+0x4b0], R8 ;  /* 0x0004b00801007387 */ /* 0x000fe80000100a00 */
[----:B------:R-:W-:Y:S04]  /*5ece0*/  STL.64 [R1+0x4b8], R10 ;  /* 0x0004b80a01007387 */ /* 0x000fe80000100a00 */
[----:B------:R-:W2:Y:S01]  /*5ecf0*/  LDL.64 R16, [R1] ;  /* 0x0000000001107983 */ /* 0x000ea20000100a00 */
[----:B------:R-:W-:Y:S02]  /*5ed00*/  IMAD.MOV.U32 R0, RZ, RZ, R20 ;  /* 0x000000ffff007224 */ /* 0x000fe400078e0014 */
[----:B------:R-:W-:Y:S01]  /*5ed10*/  IMAD.MOV.U32 R2, RZ, RZ, R21 ;  /* 0x000000ffff027224 */ /* 0x000fe200078e0015 */
[----:B--2---:R0:W-:Y:S04]  /*5ed20*/  STL.64 [R1+0x4660], R16 ;  /* 0x0046601001007387 */ /* 0x0041e80000100a00 */
[----:B------:R-:W2:Y:S04]  /*5ed30*/  LDL.LU R20, [R1+0x420] ;  /* 0x0004200001147983 */ /* 0x000ea80000300800 */
[----:B------:R-:W2:Y:S04]  /*5ed40*/  LDL.LU R21, [R1+0x424] ;  /* 0x0004240001157983 */ /* 0x000ea80000300800 */
[----:B------:R-:W3:Y:S04]  /*5ed50*/  LDL.LU R22, [R1+0x428] ;  /* 0x0004280001167983 */ /* 0x000ee80000300800 */
[----:B------:R-:W3:Y:S04]  /*5ed60*/  LDL.LU R23, [R1+0x42c] ;  /* 0x00042c0001177983 */ /* 0x000ee80000300800 */
        /* <DEDUP_REMOVED lines=8> */
[----:B------:R-:W4:Y:S04]  /*5edf0*/  LDL R16, [R1+0x20] ;  /* 0x0000200001107983 */ /* 0x000f280000100800 */
[----:B------:R-:W4:Y:S04]  /*5ee00*/  LDL R17, [R1+0x24] ;  /* 0x0000240001117983 */ /* 0x000f280000100800 */
[----:B----4-:R0:W-:Y:S04]  /*5ee10*/  STL.64 [R1+0x4690], R16 ;  /* 0x0046901001007387 */ /* 0x0101e80000100a00 */
        /* <DEDUP_REMOVED lines=8> */
[----:B------:R-:W4:Y:S04]  /*5eea0*/  LDL.64 R16, [R1+0x40] ;  /* 0x0000400001107983 */ /* 0x000f280000100a00 */
        /* <DEDUP_REMOVED lines=11> */
[----:B---3--:R-:W-:Y:S04]  /*5ef60*/  STL.64 [R1+0x46a0], R22 ;  /* 0x0046a01601007387 */ /* 0x008fe80000100a00 */
[----:B--2---:R0:W-:Y:S04]  /*5ef70*/  STL.64 [R1+0x4698], R20 ;  /* 0x0046981401007387 */ /* 0x0041e80000100a00 */
[----:B0-----:R-:W2:Y:S04]  /*5ef80*/  LDL.LU R20, [R1+0xef0] ;  /* 0x000ef00001147983 */ /* 0x001ea80000300800 */
[----:B------:R-:W2:Y:S04]  /*5ef90*/  LDL.LU R21, [R1+0xef4] ;  /* 0x000ef40001157983 */ /* 0x000ea80000300800 */
[----:B------:R-:W3:Y:S04]  /*5efa0*/  LDL.LU R22, [R1+0xef8] ;  /* 0x000ef80001167983 */ /* 0x000ee80000300800 */
[----:B------:R-:W3:Y:S01]  /*5efb0*/  LDL.LU R23, [R1+0xefc] ;  /* 0x000efc0001177983 */ /* 0x000ee20000300800 */
[----:B------:R-:W-:-:S05]  /*5efc0*/  LOP3.LUT R3, R3, 0x60, RZ, 0x3c, !PT ;  /* 0x0000006003037812 */ /* 0x000fca00078e3cff */
        /* <DEDUP_REMOVED lines=21> */
[----:B------:R-:W-:Y:S04]  /*5f120*/  STL [R1+0x45f4], R2 ;  /* 0x0045f40201007387 */ /* 0x000fe80000100800 */
[----:B------:R-:W-:Y:S04]  /*5f130*/  STL [R1+0x45f0], R0 ;  /* 0x0045f00001007387 */ /* 0x000fe80000100800 */
[----:B------:R-:W-:Y:S04]  /*5f140*/  STL [R1+0x45f8], R3 ;  /* 0x0045f80301007387 */ /* 0x000fe80000100800 */
[----:B0-----:R-:W-:Y:S04]  /*5f150*/  STL.64 [R1+0x44e0], R26 ;  /* 0x0044e01a01007387 */ /* 0x001fe80000100a00 */
[----:B------:R0:W-:Y:S04]  /*5f160*/  STL.64 [R1+0x44d8], R24 ;  /* 0x0044d81801007387 */ /* 0x0001e80000100a00 */
[----:B0-----:R-:W4:Y:S04]  /*5f170*/  LDL.LU R24, [R1+0xad0] ;  /* 0x000ad00001187983 */ /* 0x001f280000300800 */
[----:B------:R-:W4:Y:S04]  /*5f180*/  LDL.LU R25, [R1+0xad4] ;  /* 0x000ad40001197983 */ /* 0x000f280000300800 */
[----:B------:R-:W4:Y:S04]  /*5f190*/  LDL.LU R26, [R1+0xad8] ;  /* 0x000ad800011a7983 */ /* 0x000f280000300800 */
[----:B------:R-:W4:Y:S02]  /*5f1a0*/  LDL.LU R27, [R1+0xadc] ;  /* 0x000adc00011b7983 */ /* 0x000f240000300800 */
[----:B----4-:R-:W-:-:S15]  /*5f1b0*/  HMMA.16816.F32 R24, R4, R16, R24 ;  /* 0x000000100418723c */ /* 0x010fde0000001818 */
[----:B------:R-:W-:-:S04]  /*5f1c0*/  NOP ;  /* 0x0000000000007918 */ /* 0x000fc80000000000 */
[----:B------:R0:W-:Y:S04]  /*5f1d0*/  STL.64 [R1+0xad0], R24 ;  /* 0x000ad01801007387 */ /* 0x0001e80000100a00 */
[----:B------:R-:W-:Y:S01]  /*5f1e0*/  STL.64 [R1+0xad8], R26 ;  /* 0x000ad81a01007387 */ /* 0x000fe20000100a00 */
[----:B0-----:R-:W-:Y:S02]  /*5f1f0*/  IMAD.MOV.U32 R25, RZ, RZ, R16 ;  /* 0x000000ffff197224 */ /* 0x001fe400078e0010 */
[----:B------:R-:W-:Y:S02]  /*5f200*/  IMAD.MOV.U32 R24, RZ, RZ, R17 ;  /* 0x000000ffff187224 */ /* 0x000fe400078e0011 */
[----:B------:R-:W2:Y:S04]  /*5f210*/  LDL.LU.64 R16, [R1+0x46d8] ;  /* 0x0046d80001107983 */ /* 0x000ea80000300a00 */
[----:B------:R-:W-:Y:S01]  /*5f220*/  STL [R1+0x45fc], R25 ;  /* 0x0045fc1901007387 */ /* 0x000fe20000100800 */
        /* <DEDUP_REMOVED lines=48> */
[----:B------:R-:W2:Y:S04]  /*5f530*/  LDL.LU.64 R16, [R1+0x4640] ;  /* 0x0046400001107983 */ /* 0x000ea80000300a00 */
        /* <DEDUP_REMOVED lines=11> */
[----:B------:R-:W3:Y:S04]  /*5f5f0*/  LDL.LU.64 R12, [R1+0x4630] ;  /* 0x00463000010c7983 */ /* 0x000ee80000300a00 */
[----:B----4-:R-:W-:Y:S04]  /*5f600*/  STL.64 [R1+0x4510], R18 ;  /* 0x0045101201007387 */ /* 0x010fe80000100a00 */
[----:B------:R0:W-:Y:S04]  /*5f610*/  STL.64 [R1+0x4508], R16 ;  /* 0x0045081001007387 */ /* 0x0001e80000100a00 */
[----:B0-----:R-:W4:Y:S01]  /*5f620*/  LDL.64 R16, [R1+0xb0] ;  /* 0x0000b00001107983 */ /* 0x001f220000100a00 */
[----:B---3--:R-:W-:-:S15]  /*5f630*/  HMMA.16816.F32 R8, R4, R12, R8 ;  /* 0x0000000c0408723c */ /* 0x008fde0000001808 */
[----:B------:R-:W-:-:S04]  /*5f640*/  NOP ;  /* 0x0000000000007918 */ /* 0x000fc80000000000 */
[----:B------:R-:W-:Y:S04]  /*5f650*/  STL.64 [R1+0xa50], R8 ;  /* 0x000a500801007387 */ /* 0x000fe80000100a00 */
[----:B------:R0:W-:Y:S04]  /*5f660*/  STL.64 [R1+0xa58], R10 ;  /* 0x000a580a01007387 */ /* 0x0001e80000100a00 */
[----:B0-----:R-:W3:Y:S04]  /*5f670*/  LDL.LU.64 R10, [R1+0x4628] ;  /* 0x00462800010a7983 */ /* 0x001ee80000300a00 */
[----:B------:R-:W2:Y:S02]  /*5f680*/  LDL.LU.64 R8, [R1+0x4620] ;  /* 0x0046200001087983 */ /* 0x000ea40000300a00 */
[----:B--2---:R-:W-:Y:S02]  /*5f690*/  HMMA.16816.F32 R4, R4, R8, R20 ;  /* 0x000000080404723c */ /* 0x004fe40000001814 */
        /* <DEDUP_REMOVED lines=9> */
[----:B------:R0:W-:Y:S02]  /*5f730*/  STL.64 [R1+0x44e8], R8 ;  /* 0x0044e80801007387 */ /* 0x0001e40000100a00 */
[----:B0-----:R-:W-:-:S02]  /*5f740*/  IMAD.MOV.U32 R8, RZ, RZ, R15 ;  /* 0x000000ffff087224 */ /* 0x001fc400078e000f */
[----:B------:R-:W-:-:S07]  /*5f750*/  IMAD.MOV.U32 R9, RZ, RZ, R14 ;  /* 0x000000ffff097224 */ /* 0x000fce00078e000e */
[C---:B--2---:R-:W-:Y:S01]  /*5f760*/  HMMA.16816.F32 R8, R20.reuse, R8, R24 ;  /* 0x000000081408723c */ /* 0x044fe20000001818 */
[----:B------:R-:W2:Y:S04]  /*5f770*/  LDL.LU.64 R26, [R1+0x4608] ;  /* 0x00460800011a7983 */ /* 0x000ea80000300a00 */
[----:B------:R-:W3:Y:S01]  /*5f780*/  LDL.LU.64 R24, [R1+0x4600] ;  /* 0x0046000001187983 */ /* 0x000ee20000300a00 */
[----:B----4-:R-:W-:Y:S02]  /*5f790*/  IMAD.MOV.U32 R15, RZ, RZ, R16 ;  /* 0x000000ffff0f7224 */ /* 0x010fe400078e0010 */
[----:B------:R-:W-:Y:S01]  /*5f7a0*/  IMAD.MOV.U32 R14, RZ, RZ, R17 ;  /* 0x000000ffff0e7224 */ /* 0x000fe200078e0011 */
[----:B------:R-:W-:Y:S10]  /*5f7b0*/  HMMA.16816.F32 R4, R20, R16, R4 ;  /* 0x000000101404723c */ /* 0x000ff40000001804 */
[----:B------:R-:W-:Y:S04]  /*5f7c0*/  STL.64 [R1+0x2c0], R8 ;  /* 0x0002c00801007387 */ /* 0x000fe80000100a00 */
[----:B------:R-:W-:Y:S01]  /*5f7d0*/  STL.64 [R1+0x2c8], R10 ;  /* 0x0002c80a01007387 */ /* 0x000fe20000100a00 */
[----:B------:R-:W-:-:S04]  /*5f7e0*/  IMAD.MOV.U32 R17, RZ, RZ, R3 ;  /* 0x000000ffff117224 */ /* 0x000fc800078e0003 */
[----:B------:R-:W-:Y:S04]  /*5f7f0*/  STL.64 [R1+0x2b0], R4 ;  /* 0x0002b00401007387 */ /* 0x000fe80000100a00 */
[----:B------:R-:W-:Y:S01]  /*5f800*/  STL.64 [R1+0x2b8], R6 ;  /* 0x0002b80601007387 */ /* 0x000fe20000100a00 */
[----:B---3--:R-:W-:-:S03]  /*5f810*/  IMAD.MOV.U32 R16, RZ, RZ, R25 ;  /* 0x000000ffff107224 */ /* 0x008fc600078e0019 */
[----:B------:R-:W3:Y:S04]  /*5f820*/  LDL.LU R25, [R1+0x45fc] ;  /* 0x0045fc0001197983 */ /* 0x000ee80000300800 */
[----:B------:R-:W4:Y:S04]  /*5f830*/  LDL.LU R3, [R1+0x45f8] ;  /* 0x0045f80001037983 */ /* 0x000f280000300800 */
[----:B------:R0:W-:Y:S04]  /*5f840*/  STL.64 [R1+0x4528], R16 ;  /* 0x0045281001007387 */ /* 0x0001e80000100a00 */
[----:B------:R-:W-:Y:S04]  /*5f850*/  STL.64 [R1+0x4500], R14 ;  /* 0x0045000e01007387 */ /* 0x000fe80000100a00 */
[----:B------:R1:W-:Y:S01]  /*5f860*/  STL.64 [R1+0x44f8], R12 ;  /* 0x0044f80c01007387 */ /* 0x0003e20000100a00 */
[----:B0-----:R-:W-:-:S02]  /*5f870*/  IMAD.MOV.U32 R16, RZ, RZ, R2 ;  /* 0x000000ffff107224 */ /* 0x001fc400078e0002 */
[----:B------:R-:W-:Y:S01]  /*5f880*/  IMAD.MOV.U32 R17, RZ, RZ, R0 ;  /* 0x000000ffff117224 */ /* 0x000fe200078e0000 */
[----:B-1----:R-:W2:Y:S04]  /*5f890*/  LDL.LU R12, [R1+0xc90] ;  /* 0x000c9000010c7983 */ /* 0x002ea80000300800 */
[----:B------:R-:W2:Y:S04]  /*5f8a0*/  LDL.LU R13, [R1+0xc94] ;  /* 0x000c9400010d7983 */ /* 0x000ea80000300800 */
[----:B------:R-:W2:Y:S04]  /*5f8b0*/  LDL.LU R14, [R1+0xc98] ;  /* 0x000c9800010e7983 */ /* 0x000ea80000300800 */
[----:B------:R-:W2:Y:S04]  /*5f8c0*/  LDL.LU R15, [R1+0xc9c] ;  /* 0x000c9c00010f7983 */ /* 0x000ea80000300800 */
[----:B------:R-:W2:Y:S04]  /*5f8d0*/  LDL.LU R2, [R1+0x45f4] ;  /* 0x0045f40001027983 */ /* 0x000ea80000300800 */
[----:B------:R-:W2:Y:S04]  /*5f8e0*/  LDL.LU R0, [R1+0x45f0] ;  /* 0x0045f00001007983 */ /* 0x000ea80000300800 */
[----:B------:R0:W-:Y:S04]  /*5f8f0*/  STL.64 [R1+0x4540], R16 ;  /* 0x0045401001007387 */ /* 0x0001e80000100a00 */
[----:B0-----:R-:W2:Y:S04]  /*5f900*/  LDL.64 R16, [R1+0x20] ;  /* 0x0000200001107983 */ /* 0x001ea80000100a00 */
[----:B--2---:R-:W-:Y:S04]  /*5f910*/  STL.64 [R1+0x4548], R16 ;  /* 0x0045481001007387 */ /* 0x004fe80000100a00 */
[----:B------:R-:W-:Y:S04]  /*5f920*/  STL.64 [R1+0x4520], R14 ;  /* 0x0045200e01007387 */ /* 0x000fe80000100a00 */
        /* <DEDUP_REMOVED lines=9> */
[----:B------:R0:W-:Y:S02]  /*5f9c0*/  STL.64 [R1+0x4560], R16 ;  /* 0x0045601001007387 */ /* 0x0001e40000100a00 */
[----:B0-----:R-:W-:-:S02]  /*5f9d0*/  IMAD.MOV.U32 R16, RZ, RZ, R27 ;  /* 0x000000ffff107224 */ /* 0x001fc400078e001b */
[----:B------:R-:W-:Y:S01]  /*5f9e0*/  IMAD.MOV.U32 R17, RZ, RZ, R26 ;  /* 0x000000ffff117224 */ /* 0x000fe200078e001a */
[----:B--2---:R-:W-:Y:S04]  /*5f9f0*/  STL.64 [R1+0x4538], R14 ;  /* 0x0045380e01007387 */ /* 0x004fe80000100a00 */
[----:B------:R0:W-:Y:S04]  /*5fa00*/  STL.64 [R1+0x4530], R12 ;  /* 0x0045300c01007387 */ /* 0x0001e80000100a00 */
[----:B0-----:R-:W2:Y:S04]  /*5fa10*/  LDL.LU R12, [R1+0xcb0] ;  /* 0x000cb000010c7983 */ /* 0x001ea80000300800 */
[----:B------:R-:W2:Y:S04]  /*5fa20*/  LDL.LU R13, [R1+0xcb4] ;  /* 0x000cb400010d7983 */ /* 0x000ea80000300800 */
[----:B------:R-:W2:Y:S04]  /*5fa30*/  LDL.LU R14, [R1+0xcb8] ;  /* 0x000cb800010e7983 */ /* 0x000ea80000300800 */
[----:B------:R-:W2:Y:S04]  /*5fa40*/  LDL.LU R15, [R1+0xcbc] ;  /* 0x000cbc00010f7983 */ /* 0x000ea80000300800 */
[----:B------:R0:W-:Y:S04]  /*5fa50*/  STL.64 [R1+0x4578], R16 ;  /* 0x0045781001007387 */ /* 0x0001e80000100a00 */
[----:B0-----:R-:W2:Y:S01]  /*5fa60*/  LDL.64 R16, [R1+0x50] ;  /* 0x0000500001107983 */ /* 0x001ea20000100a00 */
[----:B------:R-:W-:-:S02]  /*5fa70*/  IMAD.MOV.U32 R4, RZ, RZ, R0 ;  /* 0x000000ffff047224 */ /* 0x000fc400078e0000 */
[----:B------:R-:W-:Y:S01]  /*5fa80*/  IMAD.MOV.U32 R5, RZ, RZ, R2 ;  /* 0x000000ffff057224 */ /* 0x000fe200078e0002 */
[----:B--2---:R3:W-:Y:S04]  /*5fa90*/  STL.64 [R1+0x4590], R16 ;  /* 0x0045901001007387 */ /* 0x0047e80000100a00 */
[----:B------:R-:W-:Y:S04]  /*5faa0*/  STL.64 [R1+0x4558], R14 ;  /* 0x0045580e01007387 */ /* 0x000fe80000100a00 */
[----:B------:R0:W-:Y:S01]  /*5fab0*/  STL.64 [R1+0x4550], R12 ;  /* 0x0045500c01007387 */ /* 0x0001e20000100a00 */
[----:B---3--:R-:W-:-:S02]  /*5fac0*/  IMAD.MOV.U32 R16, RZ, RZ, R25 ;  /* 0x000000ffff107224 */ /* 0x008fc400078e0019 */
[----:B------:R-:W-:Y:S01]  /*5fad0*/  IMAD.MOV.U32 R17, RZ, RZ, R24 ;  /* 0x000000ffff117224 */ /* 0x000fe200078e0018 */
[----:B0-----:R-:W2:Y:S04]  /*5fae0*/  LDL.LU R12, [R1+0xcd0] ;  /* 0x000cd000010c7983 */ /* 0x001ea80000300800 */
[----:B------:R-:W2:Y:S04]  /*5faf0*/  LDL.LU R13, [R1+0xcd4] ;  /* 0x000cd400010d7983 */ /* 0x000ea80000300800 */
[----:B------:R-:W3:Y:S04]  /*5fb00*/  LDL.LU R14, [R1+0xcd8] ;  /* 0x000cd800010e7983 */ /* 0x000ee80000300800 */
[----:B------:R-:W3:Y:S04]  /*5fb10*/  LDL.LU R15, [R1+0xcdc] ;  /* 0x000cdc00010f7983 */ /* 0x000ee80000300800 */
[----:B------:R0:W-:Y:S04]  /*5fb20*/  STL.64 [R1+0x45a8], R16 ;  /* 0x0045a81001007387 */ /* 0x0001e80000100a00 */
[----:B------:R-:W2:Y:S04]  /*5fb30*/  LDL.LU R0, [R1+0x45e4] ;  /* 0x0045e40001007983 */ /* 0x000ea80000300800 */
[----:B------:R-:W2:Y:S04]  /*5fb40*/  LDL.LU R2, [R1+0x45e0] ;  /* 0x0045e00001027983 */ /* 0x000ea80000300800 */
[----:B------:R1:W-:Y:S04]  /*5fb50*/  STL.64 [R1+0x45b0], R4 ;  /* 0x0045b00401007387 */ /* 0x0003e80000100a00 */
[----:B0-----:R-:W2:Y:S04]  /*5fb60*/  LDL.LU R16, [R1+0x1e0] ;  /* 0x0001e00001107983 */ /* 0x001ea80000300800 */
[----:B------:R-:W2:Y:S04]  /*5fb70*/  LDL.LU R17, [R1+0x1e4] ;  /* 0x0001e40001117983 */ /* 0x000ea80000300800 */
[----:B------:R-:W2:Y:S04]  /*5fb80*/  LDL.LU R18, [R1+0x1e8] ;  /* 0x0001e80001127983 */ /* 0x000ea80000300800 */
[----:B------:R-:W2:Y:S01]  /*5fb90*/  LDL.LU R19, [R1+0x1ec] ;  /* 0x0001ec0001137983 */ /* 0x000ea20000300800 */
[----:B-1----:R-:W-:-:S02]  /*5fba0*/  IMAD.MOV.U32 R4, RZ, RZ, R29 ;  /* 0x000000ffff047224 */ /* 0x002fc400078e001d */
[----:B------:R-:W-:Y:S01]  /*5fbb0*/  IMAD.MOV.U32 R5, RZ, RZ, R28 ;  /* 0x000000ffff057224 */ /* 0x000fe200078e001c */
[----:B--2---:R-:W-:Y:S04]  /*5fbc0*/  STL.64 [R1+0x45c0], R18 ;  /* 0x0045c01201007387 */ /* 0x004fe80000100a00 */
[----:B------:R0:W-:Y:S04]  /*5fbd0*/  STL.64 [R1+0x45b8], R16 ;  /* 0x0045b81001007387 */ /* 0x0001e80000100a00 */
[----:B------:R-:W2:Y:S04]  /*5fbe0*/  LDL.LU R8, [R1+0x210] ;  /* 0x0002100001087983 */ /* 0x000ea80000300800 */
[----:B------:R-:W2:Y:S04]  /*5fbf0*/  LDL.LU R9, [R1+0x214] ;  /* 0x0002140001097983 */ /* 0x000ea80000300800 */
[----:B------:R-:W2:Y:S04]  /*5fc00*/  LDL.LU R10, [R1+0x218] ;  /* 0x00021800010a7983 */ /* 0x000ea80000300800 */
[----:B------:R-:W2:Y:S04]  /*5fc10*/  LDL.LU R11, [R1+0x21c] ;  /* 0x00021c00010b7983 */ /* 0x000ea80000300800 */
[----:B------:R-:W2:Y:S04]  /*5fc20*/  LDL.64 R24, [R1+0xa0] ;  /* 0x0000a00001187983 */ /* 0x000ea80000100a00 */
[----:B------:R-:W-:Y:S04]  /*5fc30*/  STL.64 [R1+0x45c8], R4 ;  /* 0x0045c80401007387 */ /* 0x000fe80000100a00 */
        /* <DEDUP_REMOVED lines=10> */
[----:B---3--:R-:W-:Y:S04]  /*5fce0*/  STL.64 [R1+0x4570], R14 ;  /* 0x0045700e01007387 */ /* 0x008fe80000100a00 */
[----:B------:R0:W-:Y:S04]  /*5fcf0*/  STL.64 [R1+0x4568], R12 ;  /* 0x0045680c01007387 */ /* 0x0001e80000100a00 */
[----:B0-----:R-:W3:Y:S04]  /*5fd00*/  LDL.LU R12, [R1+0x240] ;  /* 0x00024000010c7983 */ /* 0x001ee80000300800 */
[----:B------:R-:W3:Y:S04]  /*5fd10*/  LDL.LU R13, [R1+0x244] ;  /* 0x00024400010d7983 */ /* 0x000ee80000300800 */
[----:B------:R-:W2:Y:S04]  /*5fd20*/  LDL.LU R14, [R1+0x248] ;  /* 0x00024800010e7983 */ /* 0x000ea80000300800 */
[----:B------:R-:W2:Y:S01]  /*5fd30*/  LDL.LU R15, [R1+0x24c] ;  /* 0x00024c00010f7983 */ /* 0x000ea20000300800 */
[----:B------:R-:W-:Y:S01]  /*5fd40*/  HMMA.16816.F32 R8, R20, R24, R8 ;  /* 0x000000181408723c */ /* 0x000fe20000001808 */
[----:B------:R-:W-:-:S02]  /*5fd50*/  IMAD.MOV.U32 R4, RZ, RZ, R2 ;  /* 0x000000ffff047224 */ /* 0x000fc400078e0002 */
[----:B------:R-:W-:Y:S01]  /*5fd60*/  IMAD.MOV.U32 R5, RZ, RZ, R0 ;  /* 0x000000ffff057224 */ /* 0x000fe200078e0000 */
        /* <DEDUP_REMOVED lines=17> */
[----:B0-----:R-:W3:Y:S04]  /*5fe80*/  LDL.LU R8, [R1+0x920] ;  /* 0x0009200001087983 */ /* 0x001ee80000300800 */
[----:B------:R-:W3:Y:S04]  /*5fe90*/  LDL.LU R9, [R1+0x924] ;  /* 0x0009240001097983 */ /* 0x000ee80000300800 */
[----:B-1----:R-:W3:Y:S04]  /*5fea0*/  LDL.LU R10, [R1+0x928] ;  /* 0x00092800010a7983 */ /* 0x002ee80000300800 */
[----:B------:R-:W3:Y:S04]  /*5feb0*/  LDL.LU R11, [R1+0x92c] ;  /* 0x00092c00010b7983 */ /* 0x000ee80000300800 */
[----:B------:R-:W2:Y:S04]  /*5fec0*/  LDL.LU R24, [R1+0x1d0] ;  /* 0x0001d00001187983 */ /* 0x000ea80000300800 */
[----:B------:R-:W2:Y:S04]  /*5fed0*/  LDL.LU R25, [R1+0x1d4] ;  /* 0x0001d40001197983 */ /* 0x000ea80000300800 */
[----:B------:R-:W2:Y:S04]  /*5fee0*/  LDL.LU R26, [R1+0x1d8] ;  /* 0x0001d800011a7983 */ /* 0x000ea80000300800 */
[----:B------:R-:W2:Y:S04]  /*5fef0*/  LDL.LU R27, [R1+0x1dc] ;  /* 0x0001dc00011b7983 */ /* 0x000ea80000300800 */
        /* <DEDUP_REMOVED lines=16> */
[----:B----4-:R-:W0:Y:S04]  /*60000*/  LDSM.16.MT88.4 R4, [R3+UR5+0x4080] ;  /* 0x004080050304783b */ /* 0x010e280008004200 */
[----:B0-----:R-:W-:Y:S04]  /*60010*/  STL.64 [R1+0x4408], R6 ;  /* 0x0044080601007387 */ /* 0x001fe80000100a00 */
[----:B------:R0:W-:Y:S04]  /*60020*/  STL.64 [R1+0x4400], R4 ;  /* 0x0044000401007387 */ /* 0x0001e80000100a00 */
[----:B0-----:R-:W4:Y:S04]  /*60030*/  LDL.LU R4, [R1+0xcc0] ;  /* 0x000cc00001047983 */ /* 0x001f280000300800 */
        /* <DEDUP_REMOVED lines=29> */
[----:B0-----:R-:W4:Y:S02]  /*60210*/  LDL.LU.64 R16, [R1+0x4548] ;  /* 0x0045480001107983 */ /* 0x001f240000300a00 */
[----:B----4-:R-:W-:-:S15]  /*60220*/  HMMA.16816.F32 R4, R20, R16, R4 ;  /* 0x000000101404723c */ /* 0x010fde0000001804 */
[----:B------:R-:W-:-:S04]  /*60230*/  NOP ;  /* 0x0000000000007918 */ /* 0x000fc80000000000 */
[----:B------:R0:W-:Y:S04]  /*60240*/  STL.64 [R1+0x220], R4 ;  /* 0x0002200401007387 */ /* 0x0001e80000100a00 */
[----:B------:R-:W-:Y:S01]  /*60250*/  STL.64 [R1+0x228], R6 ;  /* 0x0002280601007387 */ /* 0x000fe20000100a00 */
[----:B0-----:R-:W-:Y:S02]  /*60260*/  IMAD.MOV.U32 R5, RZ, RZ, R16 ;  /* 0x000000ffff057224 */ /* 0x001fe400078e0010 */
[----:B------:R-:W-:Y:S02]  /*60270*/  IMAD.MOV.U32 R4, RZ, RZ, R17 ;  /* 0x000000ffff047224 */ /* 0x000fe400078e0011 */
[----:B------:R-:W2:Y:S04]  /*60280*/  LDL.LU.64 R16, [R1+0x4540] ;  /* 0x0045400001107983 */ /* 0x000ea80000300a00 */
        /* <DEDUP_REMOVED lines=41> */
[----:B0-----:R-:W2:Y:S04]  /*60520*/  LDL.LU R20, [R1+0x790] ;  /* 0x0007900001147983 */ /* 0x001ea80000300800 */
[----:B------:R-:W2:Y:S04]  /*60530*/  LDL.LU R21, [R1+0x794] ;  /* 0x0007940001157983 */ /* 0x000ea80000300800 */
[----:B-1----:R-:W2:Y:S04]  /*60540*/  LDL.LU R22, [R1+0x798] ;  /* 0x0007980001167983 */ /* 0x002ea80000300800 */
[----:B------:R-:W2:Y:S04]  /*60550*/  LDL.LU R23, [R1+0x79c] ;  /* 0x00079c0001177983 */ /* 0x000ea80000300800 */
[----:B---3--:R-:W-:Y:S04]  /*60560*/  STL.64 [R1+0x4418], R10 ;  /* 0x0044180a01007387 */ /* 0x008fe80000100a00 */
[----:B------:R0:W-:Y:S02]  /*60570*/  STL.64 [R1+0x4410], R8 ;  /* 0x0044100801007387 */ /* 0x0001e40000100a00 */
[----:B0-----:R-:W-:-:S02]  /*60580*/  IMAD.MOV.U32 R8, RZ, RZ, R15 ;  /* 0x000000ffff087224 */ /* 0x001fc400078e000f */
[----:B------:R-:W-:Y:S02]  /*60590*/  IMAD.MOV.U32 R9, RZ, RZ, R14 ;  /* 0x000000ffff097224 */ /* 0x000fe400078e000e */
[----:B----4-:R-:W-:Y:S02]  /*605a0*/  IMAD.MOV.U32 R14, RZ, RZ, R4 ;  /* 0x000000ffff0e7224 */ /* 0x010fe400078e0004 */
[----:B------:R-:W-:Y:S01]  /*605b0*/  IMAD.MOV.U32 R15, RZ, RZ, R5 ;  /* 0x000000ffff0f7224 */ /* 0x000fe200078e0005 */
[----:B--2---:R-:W-:-:S15]  /*605c0*/  HMMA.16816.F32 R16, R24, R4, R16 ;  /* 0x000000041810723c */ /* 0x004fde0000001810 */
[----:B------:R-:W-:-:S04]  /*605d0*/  NOP ;  /* 0x0000000000007918 */ /* 0x000fc80000000000 */
[----:B------:R0:W-:Y:S04]  /*605e0*/  STL.64 [R1+0x7c0], R16 ;  /* 0x0007c01001007387 */ /* 0x0001e80000100a00 */
[----:B------:R-:W-:Y:S04]  /*605f0*/  STL.64 [R1+0x7c8], R18 ;  /* 0x0007c81201007387 */ /* 0x000fe80000100a00 */
[----:B0-----:R-:W2:Y:S04]  /*60600*/  LDL.LU.64 R16, [R1+0x44d0] ;  /* 0x0044d00001107983 */ /* 0x001ea80000300a00 */
[----:B------:R-:W3:Y:S04]  /*60610*/  LDL.LU.64 R4, [R1+0x44c8] ;  /* 0x0044c80001047983 */ /* 0x000ee80000300a00 */
[----:B------:R-:W-:Y:S04]  /*60620*/  STL.64 [R1+0x4440], R14 ;  /* 0x0044400e01007387 */ /* 0x000fe80000100a00 */
        /* <DEDUP_REMOVED lines=8> */
[----:B------:R-:W-:Y:S04]  /*606b0*/  STL.64 [R1+0x7b8], R14 ;  /* 0x0007b80e01007387 */ /* 0x000fe80000100a00 */
[----:B0-----:R-:W4:Y:S01]  /*606c0*/  LDL.64 R12, [R1+0x10] ;  /* 0x00001000010c7983 */ /* 0x001f220000100a00 */
[----:B--2---:R-:W-:Y:S03]  /*606d0*/  HMMA.16816.F32 R8, R24, R16, R20 ;  /* 0x000000101808723c */ /* 0x004fe60000001814 */
[----:B----4-:R-:W-:-:S15]  /*606e0*/  STL.64 [R1+0x4458], R12 ;  /* 0x0044580c01007387 */ /* 0x010fde0000100a00 */
[----:B------:R-:W-:Y:S01]  /*606f0*/  NOP ;  /* 0x0000000000007918 */ /* 0x000fe20000000000 */
[----:B------:R-:W-:Y:S04]  /*60700*/  STL.64 [R1+0x7a0], R8 ;  /* 0x0007a00801007387 */ /* 0x000fe80000100a00 */
[----:B------:R-:W-:Y:S04]  /*60710*/  STL.64 [R1+0x7a8], R10 ;  /* 0x0007a80a01007387 */ /* 0x000fe80000100a00 */
[----:B------:R-:W2:Y:S04]  /*60720*/  LDL.LU R16, [R1+0x1270] ;  /* 0x0012700001107983 */ /* 0x000ea80000300800 */
[----:B------:R-:W2:Y:S04]  /*60730*/  LDL.LU R17, [R1+0x1274] ;  /* 0x0012740001117983 */ /* 0x000ea80000300800 */
[----:B------:R-:W4:Y:S04]  /*60740*/  LDL.LU R18, [R1+0x1278] ;  /* 0x0012780001127983 */ /* 0x000f280000300800 */
[----:B------:R-:W4:Y:S04]  /*60750*/  LDL.LU R19, [R1+0x127c] ;  /* 0x00127c0001137983 */ /* 0x000f280000300800 */
[----:B------:R-:W2:Y:S04]  /*60760*/  LDL.64 R20, [R1+0x70] ;  /* 0x0000700001147983 */ /* 0x000ea80000100a00 */
[----:B--2---:R0:W-:Y:S04]  /*60770*/  STL.64 [R1+0x44a8], R20 ;  /* 0x0044a81401007387 */ /* 0x0041e80000100a00 */
[----:B0-----:R-:W2:Y:S01]  /*60780*/  LDL.64 R20, [R1+0x80] ;  /* 0x0000800001147983 */ /* 0x001ea20000100a00 */
[----:B---3--:R-:W-:-:S02]  /*60790*/  IMAD.MOV.U32 R12, RZ, RZ, R5 ;  /* 0x000000ffff0c7224 */ /* 0x008fc400078e0005 */
[----:B------:R-:W-:Y:S01]  /*607a0*/  IMAD.MOV.U32 R13, RZ, RZ, R4 ;  /* 0x000000ffff0d7224 */ /* 0x000fe200078e0004 */
[----:B--2---:R-:W-:Y:S04]  /*607b0*/  STL.64 [R1+0x44c0], R20 ;  /* 0x0044c01401007387 */ /* 0x004fe80000100a00 */
        /* <DEDUP_REMOVED lines=11> */
[----:B------:R-:W2:Y:S04]  /*60870*/  LDL.64 R12, [R1+0x30] ;  /* 0x00003000010c7983 */ /* 0x000ea80000100a00 */
[----:B------:R-:W4:Y:S04]  /*60880*/  LDL.64 R20, [R1+0x90] ;  /* 0x0000900001147983 */ /* 0x000f280000100a00 */
[----:B--2---:R0:W-:Y:S04]  /*60890*/  STL.64 [R1+0x4478], R12 ;  /* 0x0044780c01007387 */ /* 0x0041e80000100a00 */
        /* <DEDUP_REMOVED lines=10> */
[----:B------:R-:W2:Y:S01]  /*60940*/  LDL.LU R15, [R1+0x76c] ;  /* 0x00076c00010f7983 */ /* 0x000ea20000300800 */
[----:B----4-:R-:W-:Y:S03]  /*60950*/  HMMA.16816.F32 R4, R24, R20, R4 ;  /* 0x000000141804723c */ /* 0x010fe60000001804 */
        /* <DEDUP_REMOVED lines=16> */
[----:B------:R-:W3:Y:S04]  /*60a60*/  LDL.LU R18, [R1+0x12c8] ;  /* 0x0012c80001127983 */ /* 0x000ee80000300800 */
[----:B------:R-:W3:Y:S04]  /*60a70*/  LDL.LU R19, [R1+0x12cc] ;  /* 0x0012cc0001137983 */ /* 0x000ee80000300800 */
[----:B------:R-:W4:Y:S04]  /*60a80*/  LDL.64 R8, [R1] ;  /* 0x0000000001087983 */ /* 0x000f280000100a00 */
[----:B------:R0:W-:Y:S04]  /*60a90*/  STL.64 [R1+0x790], R4 ;  /* 0x0007900401007387 */ /* 0x0001e80000100a00 */
[----:B------:R-:W-:Y:S01]  /*60aa0*/  STL.64 [R1+0x798], R6 ;  /* 0x0007980601007387 */ /* 0x000fe20000100a00 */
[----:B0-----:R-:W-:-:S02]  /*60ab0*/  IMAD.MOV.U32 R5, RZ, RZ, R20 ;  /* 0x000000ffff057224 */ /* 0x001fc400078e0014 */
[----:B------:R-:W-:Y:S02]  /*60ac0*/  IMAD.MOV.U32 R4, RZ, RZ, R21 ;  /* 0x000000ffff047224 */ /* 0x000fe400078e0015 */
        /* <DEDUP_REMOVED lines=12> */
[----:B------:R-:W-:Y:S02]  /*60b90*/  IMAD.MOV.U32 R28, RZ, RZ, R21 ;  /* 0x000000ffff1c7224 */ /* 0x000fe400078e0015 */
[----:B------:R-:W0:-:S14]  /*60ba0*/  LDSM.16.MT88.4 R20, [R3+UR5+0x4100] ;  /* 0x004100050314783b */ /* 0x000e1c0008004200 */
[----:B------:R1:W-:Y:S04]  /*60bb0*/  STL.64 [R1+0x770], R12 ;  /* 0x0007700c01007387 */ /* 0x0003e80000100a00 */
[----:B------:R-:W-:Y:S04]  /*60bc0*/  STL.64 [R1+0x778], R14 ;  /* 0x0007780e01007387 */ /* 0x000fe80000100a00 */
[----:B-1----:R-:W2:Y:S04]  /*60bd0*/  LDL.LU.64 R12, [R1+0x44a0] ;  /* 0x0044a000010c7983 */ /* 0x002ea80000300a00 */
[----:B0-----:R-:W-:Y:S04]  /*60be0*/  STL.64 [R1+0x42b8], R22 ;  /* 0x0042b81601007387 */ /* 0x001fe80000100a00 */
[----:B------:R0:W-:Y:S04]  /*60bf0*/  STL.64 [R1+0x42b0], R20 ;  /* 0x0042b01401007387 */ /* 0x0001e80000100a00 */
[----:B0-----:R-:W3:Y:S04]  /*60c00*/  LDL.LU R20, [R1+0x12d0] ;  /* 0x0012d00001147983 */ /* 0x001ee80000300800 */
[----:B------:R-:W3:Y:S04]  /*60c10*/  LDL.LU R21, [R1+0x12d4] ;  /* 0x0012d40001157983 */ /* 0x000ee80000300800 */
[----:B------:R-:W3:Y:S04]  /*60c20*/  LDL.LU R22, [R1+0x12d8] ;  /* 0x0012d80001167983 */ /* 0x000ee80000300800 */
[----:B------:R-:W3:Y:S01]  /*60c30*/  LDL.LU R23, [R1+0x12dc] ;  /* 0x0012dc0001177983 */ /* 0x000ee20000300800 */
[----:B--2---:R-:W-:Y:S01]  /*60c40*/  IMAD.MOV.U32 R3, RZ, RZ, R13 ;  /* 0x000000ffff037224 */ /* 0x004fe200078e000d */
[----:B---3--:R-:W-:-:S15]  /*60c50*/  HMMA.16816.F32 R20, R24, R12, R20 ;  /* 0x0000000c1814723c */ /* 0x008fde0000001814 */
[----:B------:R-:W-:-:S04]  /*60c60*/  NOP ;  /* 0x0000000000007918 */ /* 0x000fc80000000000 */
[----:B------:R0:W-:Y:S04]  /*60c70*/  STL.64 [R1+0x760], R20 ;  /* 0x0007601401007387 */ /* 0x0001e80000100a00 */
[----:B------:R-:W-:Y:S01]  /*60c80*/  STL.64 [R1+0x768], R22 ;  /* 0x0007681601007387 */ /* 0x000fe20000100a00 */
[----:B0-----:R-:W-:-:S03]  /*60c90*/  IMAD.MOV.U32 R20, RZ, RZ, R12 ;  /* 0x000000ffff147224 */ /* 0x001fc600078e000c */
[----:B------:R-:W2:Y:S04]  /*60ca0*/  LDL.LU.64 R12, [R1+0x4498] ;  /* 0x00449800010c7983 */ /* 0x000ea80000300a00 */
[----:B------:R-:W-:Y:S04]  /*60cb0*/  STL [R1+0x4384], R3 ;  /* 0x0043840301007387 */ /* 0x000fe80000100800 */
[----:B------:R0:W-:Y:S04]  /*60cc0*/  STL [R1+0x4380], R20 ;  /* 0x0043801401007387 */ /* 0x0001e80000100800 */
[----:B0-----:R-:W3:Y:S04]  /*60cd0*/  LDL.LU R20, [R1+0x12b0] ;  /* 0x0012b00001147983 */ /* 0x001ee80000300800 */
[----:B------:R-:W3:Y:S04]  /*60ce0*/  LDL.LU R21, [R1+0x12b4] ;  /* 0x0012b40001157983 */ /* 0x000ee80000300800 */
[----:B------:R-:W3:Y:S04]  /*60cf0*/  LDL.LU R22, [R1+0x12b8] ;  /* 0x0012b80001167983 */ /* 0x000ee80000300800 */
[----:B------:R-:W3:Y:S01]  /*60d00*/  LDL.LU R23, [R1+0x12bc] ;  /* 0x0012bc0001177983 */ /* 0x000ee20000300800 */
        /* <DEDUP_REMOVED lines=9> */
[----:B------:R1:W-:Y:S01]  /*60da0*/  STL.64 [R1+0xf08], R22 ;  /* 0x000f081601007387 */ /* 0x0003e20000100a00 */
[----:B0-----:R-:W-:Y:S02]  /*60db0*/  IMAD.MOV.U32 R21, RZ, RZ, R13 ;  /* 0x000000ffff157224 */ /* 0x001fe400078e000d */
[----:B-1----:R-:W-:Y:S02]  /*60dc0*/  IMAD.MOV.U32 R22, RZ, RZ, R12 ;  /* 0x000000ffff167224 */ /* 0x002fe400078e000c */
[----:B------:R-:W3:Y:S04]  /*60dd0*/  LDL.LU.64 R12, [R1+0x4478] ;  /* 0x00447800010c7983 */ /* 0x000ee80000300a00 */
[----:B------:R0:W-:Y:S04]  /*60de0*/  STL [R1+0x438c], R21 ;  /* 0x00438c1501007387 */ /* 0x0001e80000100800 */
[----:B------:R1:W-:Y:S04]  /*60df0*/  STL [R1+0x4388], R22 ;  /* 0x0043881601007387 */ /* 0x0003e80000100800 */
[----:B------:R-:W3:Y:S04]  /*60e00*/  LDL.LU R20, [R1+0x12a0] ;  /* 0x0012a00001147983 */ /* 0x000ee80000300800 */
[----:B0-----:R-:W3:Y:S04]  /*60e10*/  LDL.LU R21, [R1+0x12a4] ;  /* 0x0012a40001157983 */ /* 0x001ee80000300800 */
[----:B-1----:R-:W3:Y:S04]  /*60e20*/  LDL.LU R22, [R1+0x12a8] ;  /* 0x0012a80001167983 */ /* 0x002ee80000300800 */
[----:B------:R-:W3:Y:S02]  /*60e30*/  LDL.LU R23, [R1+0x12ac] ;  /* 0x0012ac0001177983 */ /* 0x000ee40000300800 */
[----:B---3--:R-:W-:-:S15]  /*60e40*/  HMMA.16816.F32 R20, R24, R12, R20 ;  /* 0x0000000c1814723c */ /* 0x008fde0000001814 */
[----:B------:R-:W-:-:S04]  /*60e50*/  NOP ;  /* 0x0000000000007918 */ /* 0x000fc80000000000 */
[----:B------:R0:W-:Y:S04]  /*60e60*/  STL.64 [R1+0xef0], R20 ;  /* 0x000ef01401007387 */ /* 0x0001e80000100a00 */
[----:B------:R1:W-:Y:S01]  /*60e70*/  STL.64 [R1+0xef8], R22 ;  /* 0x000ef81601007387 */ /* 0x0003e20000100a00 */
[----:B0-----:R-:W-:Y:S02]  /*60e80*/  IMAD.MOV.U32 R20, RZ, RZ, R12 ;  /* 0x000000ffff147224 */ /* 0x001fe400078e000c */
[----:B-1----:R-:W-:Y:S02]  /*60e90*/  IMAD.MOV.U32 R23, RZ, RZ, R13 ;  /* 0x000000ffff177224 */ /* 0x002fe400078e000d */
        /* <DEDUP_REMOVED lines=18> */
[----:B----4-:R-:W-:Y:S02]  /*60fc0*/  IMAD.MOV.U32 R20, RZ, RZ, R8 ;  /* 0x000000ffff147224 */ /* 0x010fe400078e0008 */
[----:B------:R-:W-:Y:S01]  /*60fd0*/  IMAD.MOV.U32 R21, RZ, RZ, R9 ;  /* 0x000000ffff157224 */ /* 0x000fe200078e0009 */
[----:B--2---:R-:W-:-:S15]  /*60fe0*/  HMMA.16816.F32 R16, R24, R8, R16 ;  /* 0x000000081810723c */ /* 0x004fde0000001810 */
[----:B------:R-:W-:-:S04]  /*60ff0*/  NOP ;  /* 0x0000000000007918 */ /* 0x000fc80000000000 */
[----:B------:R-:W-:Y:S04]  /*61000*/  STL.64 [R1+0xec0], R16 ;  /* 0x000ec01001007387 */ /* 0x000fe80000100a00 */
[----:B------:R0:W-:Y:S04]  /*61010*/  STL.64 [R1+0xec8], R18 ;  /* 0x000ec81201007387 */ /* 0x0001e80000100a00 */
[----:B0-----:R-:W2:Y:S04]  /*61020*/  LDL.LU.64 R18, [R1+0x4430] ;  /* 0x0044300001127983 */ /* 0x001ea80000300a00 */
[----:B------:R-:W4:Y:S04]  /*61030*/  LDL.LU.64 R16, [R1+0x4428] ;  /* 0x0044280001107983 */ /* 0x000f280000300a00 */
[----:B------:R-:W3:Y:S04]  /*61040*/  LDL.LU R8, [R1+0xea0] ;  /* 0x000ea00001087983 */ /* 0x000ee80000300800 */
[----:B------:R-:W3:Y:S04]  /*61050*/  LDL.LU R9, [R1+0xea4] ;  /* 0x000ea40001097983 */ /* 0x000ee80000300800 */
[----:B------:R-:W3:Y:S04]  /*61060*/  LDL.LU R10, [R1+0xea8] ;  /* 0x000ea800010a7983 */ /* 0x000ee80000300800 */
[----:B------:R-:W3:Y:S04]  /*61070*/  LDL.LU R11, [R1+0xeac] ;  /* 0x000eac00010b7983 */ /* 0x000ee80000300800 */
        /* <DEDUP_REMOVED lines=9> */
[----:B------:R-:W-:Y:S02]  /*61110*/  IMAD.MOV.U32 R21, RZ, RZ, R4 ;  /* 0x000000ffff157224 */ /* 0x000fe400078e0004 */
[----:B------:R-:W2:Y:S04]  /*61120*/  LDL.LU R4, [R1+0x750] ;  /* 0x0007500001047983 */ /* 0x000ea80000300800 */
[----:B------:R-:W2:Y:S04]  /*61130*/  LDL.LU R5, [R1+0x754] ;  /* 0x0007540001057983 */ /* 0x000ea80000300800 */
[----:B------:R-:W2:Y:S04]  /*61140*/  LDL.LU R6, [R1+0x758] ;  /* 0x0007580001067983 */ /* 0x000ea80000300800 */
[----:B------:R-:W2:Y:S04]  /*61150*/  LDL.LU R7, [R1+0x75c] ;  /* 0x00075c0001077983 */ /* 0x000ea80000300800 */
        /* <DEDUP_REMOVED lines=8> */
[----:B------:R1:W-:Y:S04]  /*611e0*/  STL.64 [R1+0xeb8], R22 ;  /* 0x000eb81601007387 */ /* 0x0003e80000100a00 */
[----:B0-----:R-:W4:Y:S04]  /*611f0*/  LDL.LU R20, [R1+0xc70] ;  /* 0x000c700001147983 */ /* 0x001f280000300800 */
[----:B------:R-:W4:Y:S04]  /*61200*/  LDL.LU R21, [R1+0xc74] ;  /* 0x000c740001157983 */ /* 0x000f280000300800 */
[----:B-1----:R-:W2:Y:S04]  /*61210*/  LDL.LU R22, [R1+0xc78] ;  /* 0x000c780001167983 */ /* 0x002ea80000300800 */
[----:B------:R-:W2:Y:S01]  /*61220*/  LDL.LU R23, [R1+0xc7c] ;  /* 0x000c7c0001177983 */ /* 0x000ea20000300800 */
[----:B---3--:R-:W-:Y:S03]  /*61230*/  HMMA.16816.F32 R8, R24, R12, R8 ;  /* 0x0000000c1808723c */ /* 0x008fe60000001808 */
[----:B--2---:R-:W-:Y:S04]  /*61240*/  STL.64 [R1+0x43f0], R22 ;  /* 0x0043f01601007387 */ /* 0x004fe80000100a00 */
[----:B----4-:R0:W-:Y:S02]  /*61250*/  STL.64 [R1+0x43e8], R20 ;  /* 0x0043e81401007387 */ /* 0x0101e40000100a00 */
[----:B0-----:R-:W-:-:S02]  /*61260*/  IMAD.MOV.U32 R20, RZ, RZ, R14 ;  /* 0x000000ffff147224 */ /* 0x001fc400078e000e */
[----:B------:R-:W-:Y:S01]  /*61270*/  IMAD.MOV.U32 R21, RZ, RZ, R15 ;  /* 0x000000ffff157224 */ /* 0x000fe200078e000f */
[----:B------:R-:W2:Y:S04]  /*61280*/  LDL.LU R14, [R1+0x4424] ;  /* 0x00442400010e7983 */ /* 0x000ea80000300800 */
[----:B------:R-:W2:Y:S04]  /*61290*/  LDL.LU R15, [R1+0x4420] ;  /* 0x00442000010f7983 */ /* 0x000ea80000300800 */
[----:B------:R-:W-:Y:S04]  /*612a0*/  STL.64 [R1+0x42e8], R18 ;  /* 0x0042e81201007387 */ /* 0x000fe80000100a00 */
[----:B------:R0:W-:Y:S04]  /*612b0*/  STL.64 [R1+0x42e0], R16 ;  /* 0x0042e01001007387 */ /* 0x0001e80000100a00 */
[----:B0-----:R-:W3:Y:S04]  /*612c0*/  LDL.64 R16, [R1+0xb0] ;  /* 0x0000b00001107983 */ /* 0x001ee80000100a00 */
[----:B---3--:R0:W-:Y:S04]  /*612d0*/  STL.64 [R1+0x43f8], R16 ;  /* 0x0043f81001007387 */ /* 0x0081e80000100a00 */
[----:B0-----:R-:W3:Y:S04]  /*612e0*/  LDL.LU R16, [R1+0xc80] ;  /* 0x000c800001107983 */ /* 0x001ee80000300800 */
[----:B------:R-:W3:Y:S04]  /*612f0*/  LDL.LU R17, [R1+0xc84] ;  /* 0x000c840001117983 */ /* 0x000ee80000300800 */
[----:B------:R-:W3:Y:S04]  /*61300*/  LDL.LU R18, [R1+0xc88] ;  /* 0x000c880001127983 */ /* 0x000ee80000300800 */
[----:B------:R-:W3:Y:S04]  /*61310*/  LDL.LU R19, [R1+0xc8c] ;  /* 0x000c8c0001137983 */ /* 0x000ee80000300800 */
[----:B------:R-:W-:Y:S04]  /*61320*/  STL.64 [R1+0xea0], R8 ;  /* 0x000ea00801007387 */ /* 0x000fe80000100a00 */
[----:B------:R0:W-:Y:S04]  /*61330*/  STL.64 [R1+0xea8], R10 ;  /* 0x000ea80a01007387 */ /* 0x0001e80000100a00 */
[----:B0-----:R-:W4:Y:S04]  /*61340*/  LDL.LU.64 R10, [R1+0x4418] ;  /* 0x00441800010a7983 */ /* 0x001f280000300a00 */
[----:B------:R-:W3:Y:S04]  /*61350*/  LDL.LU.64 R8, [R1+0x4410] ;  /* 0x0044100001087983 */ /* 0x000ee80000300a00 */
[----:B--2---:R-:W-:Y:S04]  /*61360*/  STL.64 [R1+0x42d8], R14 ;  /* 0x0042d80e01007387 */ /* 0x004fe80000100a00 */
        /* <DEDUP_REMOVED lines=11> */
[----:B0-----:R-:W2:Y:S04]  /*61420*/  LDL.64 R12, [R1+0xa0] ;  /* 0x0000a000010c7983 */ /* 0x001ea80000100a00 */
[----:B------:R-:W3:Y:S04]  /*61430*/  LDL.LU.64 R6, [R1+0x4408] ;  /* 0x0044080001067983 */ /* 0x000ee80000300a00 */
[----:B------:R-:W3:Y:S04]  /*61440*/  LDL.LU.64 R4, [R1+0x4400] ;  /* 0x0044000001047983 */ /* 0x000ee80000300a00 */
        /* <DEDUP_REMOVED lines=13> */
[----:B----4-:R-:W-:Y:S04]  /*61520*/  STL.64 [R1+0x42c8], R10 ;  /* 0x0042c80a01007387 */ /* 0x010fe80000100a00 */
[----:B------:R-:W-:Y:S04]  /*61530*/  STL.64 [R1+0x42c0], R8 ;  /* 0x0042c00801007387 */ /* 0x000fe80000100a00 */
[----:B------:R-:W3:Y:S04]  /*61540*/  LDL.LU.64 R16, [R1+0x43f8] ;  /* 0x0043f80001107983 */ /* 0x000ee80000300a00 */
[----:B------:R-:W-:Y:S04]  /*61550*/  STL.64 [R1+0xce0], R20 ;  /* 0x000ce01401007387 */ /* 0x000fe80000100a00 */
[----:B------:R0:W-:Y:S04]  /*61560*/  STL.64 [R1+0xce8], R22 ;  /* 0x000ce81601007387 */ /* 0x0001e80000100a00 */
[----:B0-----:R-:W3:Y:S04]  /*61570*/  LDL.LU.64 R22, [R1+0x43f0] ;  /* 0x0043f00001167983 */ /* 0x001ee80000300a00 */
[----:B------:R-:W3:Y:S01]  /*61580*/  LDL.LU.64 R20, [R1+0x43e8] ;  /* 0x0043e80001147983 */ /* 0x000ee20000300a00 */
[----:B------:R-:W-:-:S02]  /*61590*/  IMAD.MOV.U32 R9, RZ, RZ, R0 ;  /* 0x000000ffff097224 */ /* 0x000fc400078e0000 */
[----:B------:R-:W0:Y:S01]  /*615a0*/  S2R R0, SR_TID.X ;  /* 0x0000000000007919 */ /* 0x000e220000002100 */
[----:B------:R-:W-:Y:S02]  /*615b0*/  IMAD.MOV.U32 R8, RZ, RZ, R2 ;  /* 0x000000ffff087224 */ /* 0x000fe400078e0002 */
[----:B------:R-:W-:Y:S02]  /*615c0*/  IMAD.MOV.U32 R2, RZ, RZ, R12 ;  /* 0x000000ffff027224 */ /* 0x000fe400078e000c */
[----:B0-----:R-:W-:Y:S01]  /*615d0*/  IMAD.SHL.U32 R19, R0, 0x2, RZ ;  /* 0x0000000200137824 */ /* 0x001fe200078e00ff */
[C---:B--2---:R-:W-:Y:S08]  /*615e0*/  HMMA.16816.F32 R24, R4.reuse, R12, R24 ;  /* 0x0000000c0418723c */ /* 0x044ff00000001818 */
[----:B---3--:R-:W-:-:S15]  /*615f0*/  HMMA.16816.F32 R20, R4, R16, R20 ;  /* 0x000000100414723c */ /* 0x008fde0000001814 */
[----:B------:R-:W-:-:S04]  /*61600*/  NOP ;  /* 0x0000000000007918 */ /* 0x000fc80000000000 */
[----:B------:R0:W-:Y:S04]  /*61610*/  STL.64 [R1+0xcd0], R20 ;  /* 0x000cd01401007387 */ /* 0x0001e80000100a00 */
[----:B------:R1:W-:Y:S04]  /*61620*/  STL.64 [R1+0xcd8], R22 ;  /* 0x000cd81601007387 */ /* 0x0003e80000100a00 */
[----:B0-----:R-:W2:Y:S04]  /*61630*/  LDL.LU.64 R20, [R1+0x43e0] ;  /* 0x0043e00001147983 */ /* 0x001ea80000300a00 */
[----:B------:R-:W-:Y:S04]  /*61640*/  STL.64 [R1+0xcc0], R24 ;  /* 0x000cc01801007387 */ /* 0x000fe80000100a00 */
[----:B------:R0:W-:Y:S01]  /*61650*/  STL.64 [R1+0xcc8], R26 ;  /* 0x000cc81a01007387 */ /* 0x0001e20000100a00 */
[C---:B-1----:R-:W-:Y:S01]  /*61660*/  IMAD.SHL.U32 R23, R0.reuse, 0x100, RZ ;  /* 0x0000010000177824 */ /* 0x042fe200078e00ff */
[----:B------:R-:W-:Y:S01]  /*61670*/  LOP3.LUT R22, R0, 0x7, RZ, 0xc0, !PT ;  /* 0x0000000700167812 */ /* 0x000fe200078ec0ff */
[----:B------:R-:W-:Y:S01]  /*61680*/  IMAD.MOV.U32 R0, RZ, RZ, R13 ;  /* 0x000000ffff007224 */ /* 0x000fe200078e000d */
[----:B0-----:R-:W3:Y:S04]  /*61690*/  LDL.LU.64 R26, [R1+0x43d8] ;  /* 0x0043d800011a7983 */ /* 0x001ee80000300a00 */
[----:B------:R-:W3:Y:S04]  /*616a0*/  LDL.LU.64 R24, [R1+0x43d0] ;  /* 0x0043d00001187983 */ /* 0x000ee80000300a00 */
[----:B------:R-:W2:Y:S04]  /*616b0*/  LDL.LU.64 R14, [R1+0x43c8] ;  /* 0x0043c800010e7983 */ /* 0x000ea80000300a00 */
[----:B------:R-:W2:Y:S01]  /*616c0*/  LDL.LU.64 R12, [R1+0x43c0] ;  /* 0x0043c000010c7983 */ /* 0x000ea20000300a00 */
[----:B------:R-:W-:-:S05]  /*616d0*/  IMAD R22, R22, 0x210, RZ ;  /* 0x0000021016167824 */ /* 0x000fca00078e02ff */
[----:B------:R-:W-:-:S04]  /*616e0*/  LOP3.LUT R19, R22, 0x10, R19, 0x78, !PT ;  /* 0x0000001016137812 */ /* 0x000fc800078e7813 */
[----:B------:R-:W-:Y:S02]  /*616f0*/  LOP3.LUT R19, R19, 0x1000, R23, 0xf8, !PT ;  /* 0x0000100013137812 */ /* 0x000fe400078ef817 */
[----:B--2---:R-:W-:Y:S01]  /*61700*/  HMMA.16816.F32 R20, R4, R20, R12 ;  /* 0x000000140414723c */ /* 0x004fe2000000180c */
[----:B------:R-:W3:-:S15]  /*61710*/  LDL.LU.64 R12, [R1+0x43b8] ;  /* 0x0043b800010c7983 */ /* 0x000ede0000300a00 */
[----:B------:R-:W-:-:S03]  /*61720*/  NOP ;  /* 0x0000000000007918 */ /* 0x000fc60000000000 */
[----:B------:R-:W-:Y:S04]  /*61730*/  STL.64 [R1+0xcb0], R20 ;  /* 0x000cb01401007387 */ /* 0x000fe80000100a00 */
[----:B------:R0:W-:Y:S04]  /*61740*/  STL.64 [R1+0xcb8], R22 ;  /* 0x000cb81601007387 */ /* 0x0001e80000100a00 */
[----:B0-----:R-:W2:Y:S04]  /*61750*/  LDL.LU.64 R22, [R1+0x43b0] ;  /* 0x0043b00001167983 */ /* 0x001ea80000300a00 */
[----:B------:R-:W2:Y:S02]  /*61760*/  LDL.LU.64 R20, [R1+0x43a8] ;  /* 0x0043a80001147983 */ /* 0x000ea40000300a00 */
[----:B--2---:R-:W-:Y:S02]  /*61770*/  HMMA.16816.F32 R8, R4, R8, R20 ;  /* 0x000000080408723c */ /* 0x004fe40000001814 */
[----:B------:R-:W2:Y:S04]  /*61780*/  LDL.LU.64 R22, [R1+0x43a0] ;  /* 0x0043a00001167983 */ /* 0x000ea80000300a00 */
[----:B------:R-:W4:-:S13]  /*61790*/  LDL.LU.64 R20, [R1+0x4398] ;  /* 0x0043980001147983 */ /* 0x000f1a0000300a00 */
[----:B------:R-:W-:Y:S04]  /*617a0*/  STL.64 [R1+0xca0], R8 ;  /* 0x000ca00801007387 */ /* 0x000fe80000100a00 */
[----:B------:R3:W-:Y:S02]  /*617b0*/  STL.64 [R1+0xca8], R10 ;  /* 0x000ca80a01007387 */ /* 0x0007e40000100a00 */
[----:B---3--:R-:W-:Y:S01]  /*617c0*/  HMMA.16816.F32 R8, R4, R12, R24 ;  /* 0x0000000c0408723c */ /* 0x008fe20000001818 */
[----:B------:R-:W-:Y:S02]  /*617d0*/  IMAD.MOV.U32 R29, RZ, RZ, R16 ;  /* 0x000000ffff1d7224 */ /* 0x000fe400078e0010 */
[----:B------:R-:W-:-:S15]  /*617e0*/  IMAD.MOV.U32 R28, RZ, RZ, R17 ;  /* 0x000000ffff1c7224 */ /* 0x000fde00078e0011 */
[----:B------:R-:W-:Y:S01]  /*617f0*/  NOP ;  /* 0x0000000000007918 */ /* 0x000fe20000000000 */
[----:B------:R-:W-:Y:S04]  /*61800*/  STL.64 [R1+0xc90], R8 ;  /* 0x000c900801007387 */ /* 0x000fe80000100a00 */
[----:B------:R-:W-:Y:S01]  /*61810*/  STL.64 [R1+0xc98], R10 ;  /* 0x000c980a01007387 */ /* 0x000fe20000100a00 */
[----:B----4-:R-:W-:Y:S02]  /*61820*/  IMAD.MOV.U32 R16, RZ, RZ, R20 ;  /* 0x000000ffff107224 */ /* 0x010fe400078e0014 */
[----:B------:R-:W-:Y:S01]  /*61830*/  IMAD.MOV.U32 R17, RZ, RZ, R21 ;  /* 0x000000ffff117224 */ /* 0x000fe200078e0015 */
[----:B------:R-:W3:Y:S04]  /*61840*/  LDL.LU R20, [R1+0x4390] ;  /* 0x0043900001147983 */ /* 0x000ee80000300800 */
[----:B------:R-:W4:Y:S04]  /*61850*/  LDL.LU R21, [R1+0x438c] ;  /* 0x00438c0001157983 */ /* 0x000f280000300800 */
[----:B------:R2:W-:Y:S04]  /*61860*/  STL.64 [R1+0x4300], R16 ;  /* 0x0043001001007387 */ /* 0x0005e80000100a00 */
[----:B------:R-:W3:Y:S04]  /*61870*/  LDL.LU R12, [R1+0xc10] ;  /* 0x000c1000010c7983 */ /* 0x000ee80000300800 */
[----:B------:R-:W3:Y:S04]  /*61880*/  LDL.LU R13, [R1+0xc14] ;  /* 0x000c1400010d7983 */ /* 0x000ee80000300800 */
[----:B------:R-:W3:Y:S04]  /*61890*/  LDL.LU R14, [R1+0xc18] ;  /* 0x000c1800010e7983 */ /* 0x000ee80000300800 */
[----:B------:R-:W3:Y:S01]  /*618a0*/  LDL.LU R15, [R1+0xc1c] ;  /* 0x000c1c00010f7983 */ /* 0x000ee20000300800 */
[----:B--2---:R-:W-:-:S02]  /*618b0*/  IMAD.MOV.U32 R16, RZ, RZ, R22 ;  /* 0x000000ffff107224 */ /* 0x004fc400078e0016 */
[----:B------:R-:W-:Y:S01]  /*618c0*/  IMAD.MOV.U32 R17, RZ, RZ, R3 ;  /* 0x000000ffff117224 */ /* 0x000fe200078e0003 */
[----:B------:R-:W2:Y:S04]  /*618d0*/  LDL.LU R22, [R1+0x4388] ;  /* 0x0043880001167983 */ /* 0x000ea80000300800 */
[----:B------:R-:W2:Y:S04]  /*618e0*/  LDL.LU R3, [R1+0x4384] ;  /* 0x0043840001037983 */ /* 0x000ea80000300800 */
[----:B------:R-:W-:Y:S04]  /*618f0*/  STL.64 [R1+0x4318], R16 ;  /* 0x0043181001007387 */ /* 0x000fe80000100a00 */
[----:B---3--:R-:W-:Y:S04]  /*61900*/  STL.64 [R1+0x42f8], R14 ;  /* 0x0042f80e01007387 */ /* 0x008fe80000100a00 */
[----:B------:R0:W-:Y:S04]  /*61910*/  STL.64 [R1+0x42f0], R12 ;  /* 0x0042f00c01007387 */ /* 0x0001e80000100a00 */
[----:B0-----:R-:W3:Y:S04]  /*61920*/  LDL.LU R12, [R1+0xc20] ;  /* 0x000c2000010c7983 */ /* 0x001ee80000300800 */
[----:B------:R-:W3:Y:S04]  /*61930*/  LDL.LU R13, [R1+0xc24] ;  /* 0x000c2400010d7983 */ /* 0x000ee80000300800 */
[----:B------:R-:W2:Y:S04]  /*61940*/  LDL.LU R14, [R1+0xc28] ;  /* 0x000c2800010e7983 */ /* 0x000ea80000300800 */
[----:B------:R-:W2:Y:S04]  /*61950*/  LDL.LU R15, [R1+0xc2c] ;  /* 0x000c2c00010f7983 */ /* 0x000ea80000300800 */
[----:B------:R-:W2:Y:S04]  /*61960*/  LDL.64 R16, [R1+0x20] ;  /* 0x0000200001107983 */ /* 0x000ea80000100a00 */
[----:B--2---:R-:W-:Y:S04]  /*61970*/  STL.64 [R1+0x4330], R16 ;  /* 0x0043301001007387 */ /* 0x004fe80000100a00 */
[----:B------:R-:W-:Y:S04]  /*61980*/  STL.64 [R1+0x4310], R14 ;  /* 0x0043100e01007387 */ /* 0x000fe80000100a00 */
[----:B---3--:R0:W-:Y:S04]  /*61990*/  STL.64 [R1+0x4308], R12 ;  /* 0x0043080c01007387 */ /* 0x0081e80000100a00 */
[----:B0-----:R-:W2:Y:S04]  /*619a0*/  LDL.LU R12, [R1+0xc30] ;  /* 0x000c3000010c7983 */ /* 0x001ea80000300800 */
[----:B------:R-:W2:Y:S04]  /*619b0*/  LDL.LU R13, [R1+0xc34] ;  /* 0x000c3400010d7983 */ /* 0x000ea80000300800 */
[----:B------:R-:W3:Y:S04]  /*619c0*/  LDL.LU R14, [R1+0xc38] ;  /* 0x000c3800010e7983 */ /* 0x000ee80000300800 */
[----:B------:R-:W3:Y:S01]  /*619d0*/  LDL.LU R15, [R1+0xc3c] ;  /* 0x000c3c00010f7983 */ /* 0x000ee20000300800 */
[----:B------:R-:W-:-:S02]  /*619e0*/  IMAD.MOV.U32 R16, RZ, RZ, R20 ;  /* 0x000000ffff107224 */ /* 0x000fc400078e0014 */
[----:B------:R-:W-:Y:S01]  /*619f0*/  IMAD.MOV.U32 R17, RZ, RZ, R23 ;  /* 0x000000ffff117224 */ /* 0x000fe200078e0017 */
[----:B------:R-:W2:Y:S04]  /*61a00*/  LDL.LU R20, [R1+0x4380] ;  /* 0x0043800001147983 */ /* 0x000ea80000300800 */
[----:B------:R0:W-:Y:S02]  /*61a10*/  STL.64 [R1+0x4348], R16 ;  /* 0x0043481001007387 */ /* 0x0001e40000100a00 */
[----:B0-----:R-:W-:Y:S02]  /*61a20*/  IMAD.MOV.U32 R16, RZ, RZ, R22 ;  /* 0x000000ffff107224 */ /* 0x001fe400078e0016 */
[----:B----4-:R-:W-:Y:S01]  /*61a30*/  IMAD.MOV.U32 R17, RZ, RZ, R21 ;  /* 0x000000ffff117224 */ /* 0x010fe200078e0015 */
[----:B---3--:R-:W-:Y:S04]  /*61a40*/  STL.64 [R1+0x4328], R14 ;  /* 0x0043280e01007387 */ /* 0x008fe80000100a00 */
[----:B--2---:R0:W-:Y:S04]  /*61a50*/  STL.64 [R1+0x4320], R12 ;  /* 0x0043200c01007387 */ /* 0x0041e80000100a00 */
[----:B0-----:R-:W2:Y:S04]  /*61a60*/  LDL.LU R12, [R1+0x11c0] ;  /* 0x0011c000010c7983 */ /* 0x001ea80000300800 */
[----:B------:R-:W2:Y:S04]  /*61a70*/  LDL.LU R13, [R1+0x11c4] ;  /* 0x0011c400010d7983 */ /* 0x000ea80000300800 */
[----:B------:R-:W3:Y:S04]  /*61a80*/  LDL.LU R14, [R1+0x11c8] ;  /* 0x0011c800010e7983 */ /* 0x000ee80000300800 */
[----:B------:R-:W3:Y:S04]  /*61a90*/  LDL.LU R15, [R1+0x11cc] ;  /* 0x0011cc00010f7983 */ /* 0x000ee80000300800 */
[----:B------:R0:W-:Y:S04]  /*61aa0*/  STL.64 [R1+0x4360], R16 ;  /* 0x0043601001007387 */ /* 0x0001e80000100a00 */
[----:B0-----:R-:W4:Y:S01]  /*61ab0*/  LDL.64 R16, [R1+0x50] ;  /* 0x0000500001107983 */ /* 0x001f220000100a00 */
[----:B------:R-:W-:-:S05]  /*61ac0*/  LOP3.LUT R19, R19, 0x60, RZ, 0x3c, !PT ;  /* 0x0000006013137812 */ /* 0x000fca00078e3cff */
[----:B------:R-:W0:Y:S04]  /*61ad0*/  LDSM.16.MT88.4 R24, [R19+UR5+0x4180] ;  /* 0x004180051318783b */ /* 0x000e280008004200 */
[----:B----4-:R1:W-:Y:S04]  /*61ae0*/  STL.64 [R1+0x4378], R16 ;  /* 0x0043781001007387 */ /* 0x0103e80000100a00 */
[----:B-1----:R-:W4:Y:S04]  /*61af0*/  LDL.LU R16, [R1+0x1200] ;  /* 0x0012000001107983 */ /* 0x002f280000300800 */
[----:B------:R-:W4:Y:S04]  /*61b00*/  LDL.LU R17, [R1+0x1204] ;  /* 0x0012040001117983 */ /* 0x000f280000300800 */
[----:B------:R-:W4:Y:S04]  /*61b10*/  LDL.LU R18, [R1+0x1208] ;  /* 0x0012080001127983 */ /* 0x000f280000300800 */
[----:B------:R-:W4:Y:S04]  /*61b20*/  LDL.LU R19, [R1+0x120c] ;  /* 0x00120c0001137983 */ /* 0x000f280000300800 */
        /* <DEDUP_REMOVED lines=22> */
[----:B0-----:R-:W-:Y:S04]  /*61c90*/  STL.64 [R1+0x41d8], R26 ;  /* 0x0041d81a01007387 */ /* 0x001fe80000100a00 */
[----:B------:R0:W-:Y:S02]  /*61ca0*/  STL.64 [R1+0x41d0], R24 ;  /* 0x0041d01801007387 */ /* 0x0001e40000100a00 */
[----:B0-----:R-:W-:-:S02]  /*61cb0*/  IMAD.MOV.U32 R24, RZ, RZ, R20 ;  /* 0x000000ffff187224 */ /* 0x001fc400078e0014 */
[----:B------:R-:W-:Y:S01]  /*61cc0*/  IMAD.MOV.U32 R25, RZ, RZ, R3 ;  /* 0x000000ffff197224 */ /* 0x000fe200078e0003 */
[----:B------:R-:W2:Y:S04]  /*61cd0*/  LDL.LU R20, [R1+0x440] ;  /* 0x0004400001147983 */ /* 0x000ea80000300800 */
[----:B------:R-:W2:Y:S04]  /*61ce0*/  LDL.LU R21, [R1+0x444] ;  /* 0x0004440001157983 */ /* 0x000ea80000300800 */
[----:B------:R-:W2:Y:S04]  /*61cf0*/  LDL.LU R22, [R1+0x448] ;  /* 0x0004480001167983 */ /* 0x000ea80000300800 */
[----:B------:R-:W2:Y:S01]  /*61d00*/  LDL.LU R23, [R1+0x44c] ;  /* 0x00044c0001177983 */ /* 0x000ea20000300800 */
[----:B----4-:R-:W-:-:S15]  /*61d10*/  HMMA.16816.F32 R16, R4, R24, R16 ;  /* 0x000000180410723c */ /* 0x010fde0000001810 */
[----:B------:R-:W-:-:S04]  /*61d20*/  NOP ;  /* 0x0000000000007918 */ /* 0x000fc80000000000 */
[----:B------:R0:W-:Y:S04]  /*61d30*/  STL.64 [R1+0xc80], R16 ;  /* 0x000c801001007387 */ /* 0x0001e80000100a00 */
[----:B------:R-:W-:Y:S04]  /*61d40*/  STL.64 [R1+0xc88], R18 ;  /* 0x000c881201007387 */ /* 0x000fe80000100a00 */
[----:B0-----:R-:W2:Y:S04]  /*61d50*/  LDL.LU.64 R16, [R1+0x4378] ;  /* 0x0043780001107983 */ /* 0x001ea80000300a00 */
[----:B------:R0:W-:Y:S02]  /*61d60*/  STL.64 [R1+0x4260], R24 ;  /* 0x0042601801007387 */ /* 0x0001e40000100a00 */
[----:B0-----:R-:W-:-:S02]  /*61d70*/  IMAD.MOV.U32 R24, RZ, RZ, R2 ;  /* 0x000000ffff187224 */ /* 0x001fc400078e0002 */
[----:B------:R-:W-:-:S05]  /*61d80*/  IMAD.MOV.U32 R25, RZ, RZ, R0 ;  /* 0x000000ffff197224 */ /* 0x000fca00078e0000 */
[----:B------:R0:W-:Y:S04]  /*61d90*/  STL.64 [R1+0x42a8], R24 ;  /* 0x0042a81801007387 */ /* 0x0001e80000100a00 */
[----:B0-----:R-:W4:Y:S04]  /*61da0*/  LDL.LU R24, [R1+0x410] ;  /* 0x0004100001187983 */ /* 0x001f280000300800 */
[----:B------:R-:W4:Y:S04]  /*61db0*/  LDL.LU R25, [R1+0x414] ;  /* 0x0004140001197983 */ /* 0x000f280000300800 */
[----:B------:R-:W4:Y:S04]  /*61dc0*/  LDL.LU R26, [R1+0x418] ;  /* 0x00041800011a7983 */ /* 0x000f280000300800 */
[----:B------:R-:W4:Y:S01]  /*61dd0*/  LDL.LU R27, [R1+0x41c] ;  /* 0x00041c00011b7983 */ /* 0x000f220000300800 */
        /* <DEDUP_REMOVED lines=22> */
[----:B------:R-:W-:-:S15]  /*61f40*/  IMAD.MOV.U32 R3, RZ, RZ, R17 ;  /* 0x000000ffff037224 */ /* 0x000fde00078e0011 */
[----:B------:R-:W-:-:S03]  /*61f50*/  NOP ;  /* 0x0000000000007918 */ /* 0x000fc60000000000 */
        /* <DEDUP_REMOVED lines=35> */
[----:B------:R-:W3:Y:S04]  /*62190*/  LDL.LU.64 R8, [R1+0x42c0] ;  /* 0x0042c00001087983 */ /* 0x000ee80000300a00 */
[----:B--2---:R-:W-:Y:S04]  /*621a0*/  STL.64 [R1+0x41e8], R14 ;  /* 0x0041e80e01007387 */ /* 0x004fe80000100a00 */
[----:B------:R-:W-:Y:S01]  /*621b0*/  STL.64 [R1+0x41e0], R12 ;  /* 0x0041e00c01007387 */ /* 0x000fe20000100a00 */
[----:B---3--:R-:W-:Y:S03]  /*621c0*/  HMMA.16816.F32 R4, R4, R8, R20 ;  /* 0x000000080404723c */ /* 0x008fe60000001814 */
[----:B------:R-:W4:Y:S04]  /*621d0*/  LDL.LU.64 R22, [R1+0x42b8] ;  /* 0x0042b80001167983 */ /* 0x000f280000300a00 */
[----:B------:R-:W4:-:S12]  /*621e0*/  LDL.LU.64 R20, [R1+0x42b0] ;  /* 0x0042b00001147983 */ /* 0x000f180000300a00 */
[----:B------:R0:W-:Y:S04]  /*621f0*/  STL.64 [R1+0x5f0], R4 ;  /* 0x0005f00401007387 */ /* 0x0001e80000100a00 */
[----:B------:R1:W-:Y:S04]  /*62200*/  STL.64 [R1+0x5f8], R6 ;  /* 0x0005f80601007387 */ /* 0x0003e80000100a00 */
[----:B0-----:R-:W2:Y:S04]  /*62210*/  LDL.LU R4, [R1+0x400] ;  /* 0x0004000001047983 */ /* 0x001ea80000300800 */
[----:B------:R-:W2:Y:S04]  /*62220*/  LDL.LU R5, [R1+0x404] ;  /* 0x0004040001057983 */ /* 0x000ea80000300800 */
[----:B-1----:R-:W2:Y:S04]  /*62230*/  LDL.LU R6, [R1+0x408] ;  /* 0x0004080001067983 */ /* 0x002ea80000300800 */
[----:B------:R-:W2:Y:S04]  /*62240*/  LDL.LU R7, [R1+0x40c] ;  /* 0x00040c0001077983 */ /* 0x000ea80000300800 */
[----:B------:R-:W-:Y:S04]  /*62250*/  STL.64 [R1+0x4210], R10 ;  /* 0x0042100a01007387 */ /* 0x000fe80000100a00 */
[----:B------:R0:W-:Y:S04]  /*62260*/  STL.64 [R1+0x4208], R8 ;  /* 0x0042080801007387 */ /* 0x0001e80000100a00 */
[----:B0-----:R-:W4:Y:S02]  /*62270*/  LDL.LU.64 R8, [R1+0xc0] ;  /* 0x0000c00001087983 */ /* 0x001f240000300a00 */
[----:B----4-:R-:W-:-:S15]  /*62280*/  HMMA.16816.F32 R24, R20, R8, R24 ;  /* 0x000000081418723c */ /* 0x010fde0000001818 */
[----:B------:R-:W-:-:S04]  /*62290*/  NOP ;  /* 0x0000000000007918 */ /* 0x000fc80000000000 */
[----:B------:R0:W-:Y:S04]  /*622a0*/  STL.64 [R1+0x490], R24 ;  /* 0x0004901801007387 */ /* 0x0001e80000100a00 */
[----:B------:R-:W-:Y:S04]  /*622b0*/  STL.64 [R1+0x498], R26 ;  /* 0x0004981a01007387 */ /* 0x000fe80000100a00 */
[----:B0-----:R-:W3:Y:S01]  /*622c0*/  LDL.LU.64 R24, [R1+0x42a8] ;  /* 0x0042a80001187983 */ /* 0x001ee20000300a00 */
[----:B------:R-:W-:Y:S02]  /*622d0*/  IMAD.MOV.U32 R12, RZ, RZ, R29 ;  /* 0x000000ffff0c7224 */ /* 0x000fe400078e001d */
[----:B------:R-:W-:-:S07]  /*622e0*/  IMAD.MOV.U32 R13, RZ, RZ, R28 ;  /* 0x000000ffff0d7224 */ /* 0x000fce00078e001c */
[----:B--2---:R-:W-:Y:S01]  /*622f0*/  HMMA.16816.F32 R12, R20, R12, R4 ;  /* 0x0000000c140c723c */ /* 0x004fe20000001804 */
[----:B------:R-:W-:Y:S02]  /*62300*/  IMAD.MOV.U32 R28, RZ, RZ, R8 ;  /* 0x000000ffff1c7224 */ /* 0x000fe400078e0008 */
[----:B------:R-:W2:Y:S01]  /*62310*/  LDL.LU R8, [R1+0x1160] ;  /* 0x0011600001087983 */ /* 0x000ea20000300800 */
[----:B------:R-:W-:-:S15]  /*62320*/  IMAD.MOV.U32 R29, RZ, RZ, R9 ;  /* 0x000000ffff1d7224 */ /* 0x000fde00078e0009 */
[----:B------:R0:W-:Y:S04]  /*62330*/  STL.64 [R1+0x480], R12 ;  /* 0x0004800c01007387 */ /* 0x0001e80000100a00 */
[----:B------:R-:W-:Y:S01]  /*62340*/  STL.64 [R1+0x488], R14 ;  /* 0x0004880e01007387 */ /* 0x000fe20000100a00 */
[----:B---3--:R-:W-:-:S15]  /*62350*/  HMMA.16816.F32 R4, R20, R24, R16 ;  /* 0x000000181404723c */ /* 0x008fde0000001810 */
[----:B------:R-:W-:-:S04]  /*62360*/  NOP ;  /* 0x0000000000007918 */ /* 0x000fc80000000000 */
[----:B------:R-:W-:Y:S04]  /*62370*/  STL.64 [R1+0x470], R4 ;  /* 0x0004700401007387 */ /* 0x000fe80000100a00 */
[----:B------:R-:W-:Y:S04]  /*62380*/  STL.64 [R1+0x478], R6 ;  /* 0x0004780601007387 */ /* 0x000fe80000100a00 */
[----:B------:R-:W2:Y:S04]  /*62390*/  LDL.LU R9, [R1+0x1164] ;  /* 0x0011640001097983 */ /* 0x000ea80000300800 */
[----:B------:R-:W3:Y:S04]  /*623a0*/  LDL.LU R10, [R1+0x1168] ;  /* 0x00116800010a7983 */ /* 0x000ee80000300800 */
[----:B------:R-:W3:Y:S04]  /*623b0*/  LDL.LU R11, [R1+0x116c] ;  /* 0x00116c00010b7983 */ /* 0x000ee80000300800 */
[----:B0-----:R-:W4:Y:S04]  /*623c0*/  LDL R12, [R1+0x70] ;  /* 0x00007000010c7983 */ /* 0x001f280000100800 */
[----:B------:R-:W4:Y:S04]  /*623d0*/  LDL R13, [R1+0x74] ;  /* 0x00007400010d7983 */ /* 0x000f280000100800 */
[----:B----4-:R0:W-:Y:S04]  /*623e0*/  STL.64 [R1+0x4268], R12 ;  /* 0x0042680c01007387 */ /* 0x0101e80000100a00 */
[----:B------:R-:W4:Y:S04]  /*623f0*/  LDL.LU R24, [R1+0x3c0] ;  /* 0x0003c00001187983 */ /* 0x000f280000300800 */
[----:B------:R-:W4:Y:S04]  /*62400*/  LDL.LU R25, [R1+0x3c4] ;  /* 0x0003c40001197983 */ /* 0x000f280000300800 */
[----:B------:R-:W2:Y:S04]  /*62410*/  LDL.LU R26, [R1+0x3c8] ;  /* 0x0003c800011a7983 */ /* 0x000ea80000300800 */
[----:B------:R-:W2:Y:S04]  /*62420*/  LDL.LU R27, [R1+0x3cc] ;  /* 0x0003cc00011b7983 */ /* 0x000ea80000300800 */
[----:B--2---:R-:W-:Y:S04]  /*62430*/  STL.64 [R1+0x4278], R26 ;  /* 0x0042781a01007387 */ /* 0x004fe80000100a00 */
[----:B----4-:R-:W-:Y:S04]  /*62440*/  STL.64 [R1+0x4270], R24 ;  /* 0x0042701801007387 */ /* 0x010fe80000100a00 */
[----:B0-----:R-:W2:Y:S04]  /*62450*/  LDL R12, [R1+0x80] ;  /* 0x00008000010c7983 */ /* 0x001ea80000100800 */
[----:B------:R-:W2:Y:S04]  /*62460*/  LDL R13, [R1+0x84] ;  /* 0x00008400010d7983 */ /* 0x000ea80000100800 */
[----:B--2---:R0:W-:Y:S04]  /*62470*/  STL.64 [R1+0x4280], R12 ;  /* 0x0042800c01007387 */ /* 0x0041e80000100a00 */
[----:B0-----:R-:W2:Y:S04]  /*62480*/  LDL R12, [R1+0x90] ;  /* 0x00009000010c7983 */ /* 0x001ea80000100800 */
[----:B------:R-:W2:Y:S04]  /*62490*/  LDL R13, [R1+0x94] ;  /* 0x00009400010d7983 */ /* 0x000ea80000100800 */
        /* <DEDUP_REMOVED lines=14> */
[----:B---3--:R-:W-:Y:S04]  /*62580*/  STL.64 [R1+0x4220], R10 ;  /* 0x0042200a01007387 */ /* 0x008fe80000100a00 */
[----:B------:R0:W-:Y:S04]  /*62590*/  STL.64 [R1+0x4218], R8 ;  /* 0x0042180801007387 */ /* 0x0001e80000100a00 */
[----:B0-----:R-:W3:Y:S04]  /*625a0*/  LDL.LU.64 R8, [R1+0x10] ;  /* 0x0000100001087983 */ /* 0x001ee80000300a00 */
[----:B---3--:R0:W-:Y:S04]  /*625b0*/  STL.64 [R1+0x4228], R8 ;  /* 0x0042280801007387 */ /* 0x0081e80000100a00 */
[----:B0-----:R-:W3:Y:S01]  /*625c0*/  LDL R8, [R1+0x20] ;  /* 0x0000200001087983 */ /* 0x001ee20000100800 */
[----:B------:R-:W-:-:S03]  /*625d0*/  IMAD.MOV.U32 R9, RZ, RZ, R3 ;  /* 0x000000ffff097224 */ /* 0x000fc600078e0003 */
[----:B------:R-:W2:Y:S04]  /*625e0*/  LDL.LU R3, [R1+0x42a0] ;  /* 0x0042a00001037983 */ /* 0x000ea80000300800 */
[----:B---3--:R0:W-:Y:S04]  /*625f0*/  STL.64 [R1+0x4238], R8 ;  /* 0x0042380801007387 */ /* 0x0081e80000100a00 */
[----:B0-----:R-:W3:Y:S04]  /*62600*/  LDL.LU.64 R8, [R1+0x30] ;  /* 0x0000300001087983 */ /* 0x001ee80000300a00 */
[----:B---3--:R0:W-:Y:S04]  /*62610*/  STL.64 [R1+0x4240], R8 ;  /* 0x0042400801007387 */ /* 0x0081e80000100a00 */
[----:B0-----:R-:W3:Y:S04]  /*62620*/  LDL.LU.64 R8, [R1+0x40] ;  /* 0x0000400001087983 */ /* 0x001ee80000300a00 */
[----:B---3--:R0:W-:Y:S02]  /*62630*/  STL.64 [R1+0x4248], R8 ;  /* 0x0042480801007387 */ /* 0x0081e40000100a00 */
[----:B0-----:R-:W-:-:S02]  /*62640*/  IMAD.MOV.U32 R8, RZ, RZ, R0 ;  /* 0x000000ffff087224 */ /* 0x001fc400078e0000 */
[----:B------:R-:W-:Y:S01]  /*62650*/  IMAD.MOV.U32 R9, RZ, RZ, R2 ;  /* 0x000000ffff097224 */ /* 0x000fe200078e0002 */
[----:B------:R-:W3:Y:S04]  /*62660*/  LDL.LU R0, [R1+0x429c] ;  /* 0x00429c0001007983 */ /* 0x000ee80000300800 */
[----:B------:R-:W3:Y:S04]  /*62670*/  LDL.LU R2, [R1+0x4298] ;  /* 0x0042980001027983 */ /* 0x000ee80000300800 */
[----:B------:R-:W3:Y:S01]  /*62680*/  LDL.LU.64 R16, [R1] ;  /* 0x0000000001107983 */ /* 0x000ee20000300a00 */
[C---:B--2---:R-:W-:Y:S03]  /*62690*/  HMMA.16816.F32 R12, R20.reuse, R12, R24 ;  /* 0x0000000c140c723c */ /* 0x044fe60000001818 */
        /* <DEDUP_REMOVED lines=23> */
[----:B------:R-:W4:-:S15]  /*62810*/  LDL.LU.64 R24, [R1+0x4260] ;  /* 0x0042600001187983 */ /* 0x000f1e0000300a00 */
[----:B------:R-:W-:Y:S02]  /*62820*/  NOP ;  /* 0x0000000000007918 */ /* 0x000fe40000000000 */
[----:B------:R0:W-:Y:S04]  /*62830*/  STL.64 [R1+0x440], R12 ;  /* 0x0004400c01007387 */ /* 0x0001e80000100a00 */
[----:B------:R1:W-:Y:S04]  /*62840*/  STL.64 [R1+0x448], R14 ;  /* 0x0004480e01007387 */ /* 0x0003e80000100a00 */
[----:B0-----:R-:W3:Y:S04]  /*62850*/  LDL.LU R12, [R1+0x1150] ;  /* 0x00115000010c7983 */ /* 0x001ee80000300800 */
[----:B------:R-:W3:Y:S04]  /*62860*/  LDL.LU R13, [R1+0x1154] ;  /* 0x00115400010d7983 */ /* 0x000ee80000300800 */
[----:B-1----:R-:W3:Y:S04]  /*62870*/  LDL.LU R14, [R1+0x1158] ;  /* 0x00115800010e7983 */ /* 0x002ee80000300800 */
[----:B------:R-:W3:Y:S01]  /*62880*/  LDL.LU R15, [R1+0x115c] ;  /* 0x00115c00010f7983 */ /* 0x000ee20000300800 */
[C---:B--2---:R-:W-:Y:S08]  /*62890*/  HMMA.16816.F32 R8, R20.reuse, R8, R16 ;  /* 0x000000081408723c */ /* 0x044ff00000001810 */
[----:B----4-:R-:W-:Y:S01]  /*628a0*/  HMMA.16816.F32 R4, R20, R24, R4 ;  /* 0x000000181404723c */ /* 0x010fe20000001804 */
[----:B------:R-:W2:-:S15]  /*628b0*/  LDL.LU R24, [R1+0x1140] ;  /* 0x0011400001187983 */ /* 0x000e9e0000300800 */
[----:B------:R-:W-:-:S03]  /*628c0*/  NOP ;  /* 0x0000000000007918 */ /* 0x000fc60000000000 */
[----:B------:R-:W-:Y:S04]  /*628d0*/  STL.64 [R1+0x430], R4 ;  /* 0x0004300401007387 */ /* 0x000fe80000100a00 */
[----:B------:R-:W-:Y:S04]  /*628e0*/  STL.64 [R1+0x438], R6 ;  /* 0x0004380601007387 */ /* 0x000fe80000100a00 */
[----:B------:R-:W0:Y:S04]  /*628f0*/  LDSM.16.MT88.4 R4, [R3+UR5+0x6000] ;  /* 0x006000050304783b */ /* 0x000e280008004200 */
[----:B------:R-:W2:Y:S04]  /*62900*/  LDL.LU R25, [R1+0x1144] ;  /* 0x0011440001197983 */ /* 0x000ea80000300800 */
[----:B------:R-:W2:Y:S04]  /*62910*/  LDL.LU R26, [R1+0x1148] ;  /* 0x00114800011a7983 */ /* 0x000ea80000300800 */
[----:B------:R-:W2:Y:S04]  /*62920*/  LDL.LU R27, [R1+0x114c] ;  /* 0x00114c00011b7983 */ /* 0x000ea80000300800 */
[----:B0-----:R-:W-:Y:S04]  /*62930*/  STL.64 [R1+0x40c8], R6 ;  /* 0x0040c80601007387 */ /* 0x001fe80000100a00 */
[----:B------:R0:W-:Y:S04]  /*62940*/  STL.64 [R1+0x40c0], R4 ;  /* 0x0040c00401007387 */ /* 0x0001e80000100a00 */
[----:B0-----:R-:W4:Y:S04]  /*62950*/  LDL.LU R4, [R1+0x11a0] ;  /* 0x0011a00001047983 */ /* 0x001f280000300800 */
[----:B------:R-:W4:Y:S04]  /*62960*/  LDL.LU R5, [R1+0x11a4] ;  /* 0x0011a40001057983 */ /* 0x000f280000300800 */
[----:B------:R-:W4:Y:S04]  /*62970*/  LDL.LU R6, [R1+0x11a8] ;  /* 0x0011a80001067983 */ /* 0x000f280000300800 */
[----:B------:R-:W4:Y:S04]  /*62980*/  LDL.LU R7, [R1+0x11ac] ;  /* 0x0011ac0001077983 */ /* 0x000f280000300800 */
[----:B------:R-:W2:Y:S04]  /*62990*/  LDL.LU.64 R18, [R1+0x4258] ;  /* 0x0042580001127983 */ /* 0x000ea80000300a00 */
[----:B------:R-:W2:Y:S04]  /*629a0*/  LDL.LU.64 R16, [R1+0x4250] ;  /* 0x0042500001107983 */ /* 0x000ea80000300a00 */
        /* <DEDUP_REMOVED lines=9> */
[----:B------:R-:W4:Y:S04]  /*62a40*/  LDL.LU.64 R8, [R1+0x4240] ;  /* 0x0042400001087983 */ /* 0x000f280000300a00 */
[----:B------:R-:W-:Y:S04]  /*62a50*/  STL [R1+0x4164], R5 ;  /* 0x0041640501007387 */ /* 0x000fe80000100800 */
[----:B------:R0:W-:Y:S04]  /*62a60*/  STL [R1+0x4160], R4 ;  /* 0x0041600401007387 */ /* 0x0001e80000100800 */
[----:B0-----:R-:W4:Y:S04]  /*62a70*/  LDL.LU R4, [R1+0x1190] ;  /* 0x0011900001047983 */ /* 0x001f280000300800 */
[----:B------:R-:W4:Y:S04]  /*62a80*/  LDL.LU R5, [R1+0x1194] ;  /* 0x0011940001057983 */ /* 0x000f280000300800 */
[----:B------:R-:W4:Y:S04]  /*62a90*/  LDL.LU R6, [R1+0x1198] ;  /* 0x0011980001067983 */ /* 0x000f280000300800 */
[----:B------:R-:W4:Y:S02]  /*62aa0*/  LDL.LU R7, [R1+0x119c] ;  /* 0x00119c0001077983 */ /* 0x000f240000300800 */
[----:B----4-:R-:W-:-:S15]  /*62ab0*/  HMMA.16816.F32 R4, R20, R8, R4 ;  /* 0x000000081404723c */ /* 0x010fde0000001804 */
        /* <DEDUP_REMOVED lines=8> */
[----:B------:R-:W4:Y:S04]  /*62b40*/  LDL.LU R4, [R1+0x1170] ;  /* 0x0011700001047983 */ /* 0x000f280000300800 */
[----:B------:R-:W4:Y:S04]  /*62b50*/  LDL.LU R5, [R1+0x1174] ;  /* 0x0011740001057983 */ /* 0x000f280000300800 */
[----:B0-----:R-:W4:Y:S04]  /*62b60*/  LDL.LU R6, [R1+0x1178] ;  /* 0x0011780001067983 */ /* 0x001f280000300800 */
[----:B-1----:R-:W4:Y:S01]  /*62b70*/  LDL.LU R7, [R1+0x117c] ;  /* 0x00117c0001077983 */ /* 0x002f220000300800 */
[----:B--2---:R-:W-:Y:S03]  /*62b80*/  HMMA.16816.F32 R8, R20, R8, R16 ;  /* 0x000000081408723c */ /* 0x004fe60000001810 */
[----:B------:R-:W2:-:S15]  /*62b90*/  LDL.LU.64 R16, [R1+0x4230] ;  /* 0x0042300001107983 */ /* 0x000e9e0000300a00 */
[----:B------:R-:W-:Y:S01]  /*62ba0*/  NOP ;  /* 0x0000000000007918 */ /* 0x000fe20000000000 */
[----:B------:R0:W-:Y:S04]  /*62bb0*/  STL.64 [R1+0x3f0], R8 ;  /* 0x0003f00801007387 */ /* 0x0001e80000100a00 */
[----:B------:R1:W-:Y:S04]  /*62bc0*/  STL.64 [R1+0x3f8], R10 ;  /* 0x0003f80a01007387 */ /* 0x0003e80000100a00 */
[----:B0-----:R-:W4:Y:S02]  /*62bd0*/  LDL.LU.64 R8, [R1+0x4228] ;  /* 0x0042280001087983 */ /* 0x001f240000300a00 */
[----:B----4-:R-:W-:-:S15]  /*62be0*/  HMMA.16816.F32 R4, R20, R8, R4 ;  /* 0x000000081404723c */ /* 0x010fde0000001804 */
[----:B------:R-:W-:-:S04]  /*62bf0*/  NOP ;  /* 0x0000000000007918 */ /* 0x000fc80000000000 */
[----:B------:R0:W-:Y:S04]  /*62c00*/  STL.64 [R1+0x3e0], R4 ;  /* 0x0003e00401007387 */ /* 0x0001e80000100a00 */
[----:B------:R2:W-:Y:S04]  /*62c10*/  STL.64 [R1+0x3e8], R6 ;  /* 0x0003e80601007387 */ /* 0x0005e80000100a00 */
[----:B-1----:R-:W4:Y:S01]  /*62c20*/  LDL.LU.64 R10, [R1+0x4220] ;  /* 0x00422000010a7983 */ /* 0x002f220000300a00 */
[----:B0-----:R-:W-:Y:S02]  /*62c30*/  IMAD.MOV.U32 R5, RZ, RZ, R8 ;  /* 0x000000ffff057224 */ /* 0x001fe400078e0008 */
[----:B------:R-:W-:-:S02]  /*62c40*/  IMAD.MOV.U32 R4, RZ, RZ, R9 ;  /* 0x000000ffff047224 */ /* 0x000fc400078e0009 */
[----:B------:R-:W4:Y:S01]  /*62c50*/  LDL.LU.64 R8, [R1+0x4218] ;  /* 0x0042180001087983 */ /* 0x000f220000300a00 */
[----:B--2---:R-:W-:Y:S02]  /*62c60*/  IMAD.MOV.U32 R6, RZ, RZ, R16 ;  /* 0x000000ffff067224 */ /* 0x004fe400078e0010 */
[----:B------:R-:W-:Y:S01]  /*62c70*/  IMAD.MOV.U32 R7, RZ, RZ, R17 ;  /* 0x000000ffff077224 */ /* 0x000fe200078e0011 */
[----:B----4-:R-:W-:-:S15]  /*62c80*/  HMMA.16816.F32 R8, R20, R16, R8 ;  /* 0x000000101408723c */ /* 0x010fde0000001808 */
[----:B------:R-:W-:-:S04]  /*62c90*/  NOP ;  /* 0x0000000000007918 */ /* 0x000fc80000000000 */
[----:B------:R-:W-:Y:S04]  /*62ca0*/  STL.64 [R1+0x3d0], R8 ;  /* 0x0003d00801007387 */ /* 0x000fe80000100a00 */
[----:B------:R0:W-:Y:S04]  /*62cb0*/  STL.64 [R1+0x3d8], R10 ;  /* 0x0003d80a01007387 */ /* 0x0001e80000100a00 */
[----:B0-----:R-:W2:Y:S04]  /*62cc0*/  LDL.LU.64 R10, [R1+0x4210] ;  /* 0x00421000010a7983 */ /* 0x001ea80000300a00 */
[----:B------:R-:W4:Y:S04]  /*62cd0*/  LDL.LU.64 R8, [R1+0x4208] ;  /* 0x0042080001087983 */ /* 0x000f280000300a00 */
[----:B------:R-:W2:Y:S04]  /*62ce0*/  LDL.LU.64 R18, [R1+0x4200] ;  /* 0x0042000001127983 */ /* 0x000ea80000300a00 */
[----:B------:R-:W3:Y:S04]  /*62cf0*/  LDL.LU.64 R16, [R1+0x41f8] ;  /* 0x0041f80001107983 */ /* 0x000ee80000300a00 */
[----:B------:R-:W-:Y:S04]  /*62d00*/  STL.64 [R1+0x4178], R6 ;  /* 0x0041780601007387 */ /* 0x000fe80000100a00 */
[----:B------:R0:W-:Y:S02]  /*62d10*/  STL.64 [R1+0x4170], R4 ;  /* 0x0041700401007387 */ /* 0x0001e40000100a00 */
[----:B0-----:R-:W-:-:S02]  /*62d20*/  IMAD.MOV.U32 R4, RZ, RZ, R28 ;  /* 0x000000ffff047224 */ /* 0x001fc400078e001c */
[----:B------:R-:W-:Y:S01]  /*62d30*/  IMAD.MOV.U32 R5, RZ, RZ, R29 ;  /* 0x000000ffff057224 */ /* 0x000fe200078e001d */
        /* <DEDUP_REMOVED lines=18> */
[----:B0-----:R-:W2:Y:S04]  /*62e60*/  LDL.LU.64 R26, [R1+0x41d8] ;  /* 0x0041d800011a7983 */ /* 0x001ea80000300a00 */
[----:B------:R-:W2:Y:S04]  /*62e70*/  LDL.LU.64 R24, [R1+0x41d0] ;  /* 0x0041d00001187983 */ /* 0x000ea80000300a00 */
[----:B------:R0:W-:Y:S04]  /*62e80*/  STL.64 [R1+0x40e8], R14 ;  /* 0x0040e80e01007387 */ /* 0x0001e80000100a00 */
[----:B------:R1:W-:Y:S01]  /*62e90*/  STL.64 [R1+0x40e0], R12 ;  /* 0x0040e00c01007387 */ /* 0x0003e20000100a00 */
[----:B0-----:R-:W-:-:S02]  /*62ea0*/  IMAD.MOV.U32 R14, RZ, RZ, R2 ;  /* 0x000000ffff0e7224 */ /* 0x001fc400078e0002 */
[----:B-1----:R-:W-:Y:S02]  /*62eb0*/  IMAD.MOV.U32 R12, RZ, RZ, R29 ;  /* 0x000000ffff0c7224 */ /* 0x002fe400078e001d */
[----:B------:R-:W-:Y:S02]  /*62ec0*/  IMAD.MOV.U32 R13, RZ, RZ, R28 ;  /* 0x000000ffff0d7224 */ /* 0x000fe400078e001c */
[----:B------:R-:W-:-:S07]  /*62ed0*/  IMAD.MOV.U32 R15, RZ, RZ, R0 ;  /* 0x000000ffff0f7224 */ /* 0x000fce00078e0000 */
[----:B----4-:R-:W-:Y:S01]  /*62ee0*/  HMMA.16816.F32 R12, R20, R8, R12 ;  /* 0x00000008140c723c */ /* 0x010fe2000000180c */
[----:B------:R-:W-:Y:S04]  /*62ef0*/  STL.64 [R1+0x40d8], R10 ;  /* 0x0040d80a01007387 */ /* 0x000fe80000100a00 */
[----:B------:R0:W-:-:S14]  /*62f00*/  STL.64 [R1+0x40d0], R8 ;  /* 0x0040d00801007387 */ /* 0x0001dc0000100a00 */
[----:B------:R-:W-:Y:S04]  /*62f10*/  STL.64 [R1+0x1d0], R12 ;  /* 0x0001d00c01007387 */ /* 0x000fe80000100a00 */
[----:B------:R-:W-:Y:S04]  /*62f20*/  STL.64 [R1+0x1d8], R14 ;  /* 0x0001d80e01007387 */ /* 0x000fe80000100a00 */
[----:B------:R-:W3:Y:S04]  /*62f30*/  LDL.LU R20, [R1+0x60] ;  /* 0x0000600001147983 */ /* 0x000ee80000300800 */
[----:B------:R-:W3:Y:S04]  /*62f40*/  LDL.LU R21, [R1+0x64] ;  /* 0x0000640001157983 */ /* 0x000ee80000300800 */
[----:B---3--:R-:W-:Y:S04]  /*62f50*/  STL.64 [R1+0x4180], R20 ;  /* 0x0041801401007387 */ /* 0x008fe80000100a00 */
[----:B0-----:R-:W3:Y:S04]  /*62f60*/  LDL.LU R8, [R1+0x160] ;  /* 0x0001600001087983 */ /* 0x001ee80000300800 */
[----:B------:R-:W3:Y:S04]  /*62f70*/  LDL.LU R9, [R1+0x164] ;  /* 0x0001640001097983 */ /* 0x000ee80000300800 */
[----:B------:R-:W4:Y:S04]  /*62f80*/  LDL.LU R10, [R1+0x168] ;  /* 0x00016800010a7983 */ /* 0x000f280000300800 */
[----:B------:R-:W4:Y:S04]  /*62f90*/  LDL.LU R11, [R1+0x16c] ;  /* 0x00016c00010b7983 */ /* 0x000f280000300800 */
[----:B----4-:R-:W-:Y:S04]  /*62fa0*/  STL.64 [R1+0x4190], R10 ;  /* 0x0041900a01007387 */ /* 0x010fe80000100a00 */
[----:B---3--:R0:W-:Y:S04]  /*62fb0*/  STL.64 [R1+0x4188], R8 ;  /* 0x0041880801007387 */ /* 0x0081e80000100a00 */
[----:B0-----:R-:W3:Y:S04]  /*62fc0*/  LDL.LU R8, [R1+0x80] ;  /* 0x0000800001087983 */ /* 0x001ee80000300800 */
[----:B------:R-:W3:Y:S01]  /*62fd0*/  LDL.LU R9, [R1+0x84] ;  /* 0x0000840001097983 */ /* 0x000ee20000300800 */
[----:B--2---:R-:W-:Y:S03]  /*62fe0*/  HMMA.16816.F32 R4, R24, R4, R16 ;  /* 0x000000041804723c */ /* 0x004fe60000001810 */
[----:B---3--:R0:W-:Y:S04]  /*62ff0*/  STL.64 [R1+0x41a0], R8 ;  /* 0x0041a00801007387 */ /* 0x0081e80000100a00 */
[----:B0-----:R-:W2:Y:S04]  /*63000*/  LDL.LU R8, [R1+0x90] ;  /* 0x0000900001087983 */ /* 0x001ea80000300800 */
[----:B------:R-:W2:Y:S04]  /*63010*/  LDL.LU R9, [R1+0x94] ;  /* 0x0000940001097983 */ /* 0x000ea80000300800 */
[----:B------:R-:W3:Y:S04]  /*63020*/  LDL.LU R16, [R1+0xb0] ;  /* 0x0000b00001107983 */ /* 0x000ee80000300800 */
[----:B------:R-:W3:Y:S04]  /*63030*/  LDL.LU R17, [R1+0xb4] ;  /* 0x0000b40001117983 */ /* 0x000ee80000300800 */
[----:B------:R-:W3:Y:S04]  /*63040*/  LDL.LU R12, [R1+0x1b0] ;  /* 0x0001b000010c7983 */ /* 0x000ee80000300800 */
[----:B------:R-:W3:Y:S04]  /*63050*/  LDL.LU R13, [R1+0x1b4] ;  /* 0x0001b400010d7983 */ /* 0x000ee80000300800 */
[----:B------:R-:W3:Y:S04]  /*63060*/  LDL.LU R14, [R1+0x1b8] ;  /* 0x0001b800010e7983 */ /* 0x000ee80000300800 */
[----:B------:R-:W3:Y:S01]  /*63070*/  LDL.LU R15, [R1+0x1bc] ;  /* 0x0001bc00010f7983 */ /* 0x000ee20000300800 */
[----:B------:R-:W-:-:S02]  /*63080*/  IMAD.MOV.U32 R0, RZ, RZ, R4 ;  /* 0x000000ffff007224 */ /* 0x000fc400078e0004 */
[----:B------:R-:W-:Y:S01]  /*63090*/  IMAD.MOV.U32 R29, RZ, RZ, R5 ;  /* 0x000000ffff1d7224 */ /* 0x000fe200078e0005 */
[----:B--2---:R0:W-:Y:S04]  /*630a0*/  STL.64 [R1+0x41b8], R8 ;  /* 0x0041b80801007387 */ /* 0x0041e80000100a00 */
[----:B0-----:R-:W2:Y:S04]  /*630b0*/  LDL.LU R8, [R1+0xa0] ;  /* 0x0000a00001087983 */ /* 0x001ea80000300800 */
[----:B------:R-:W2:Y:S04]  /*630c0*/  LDL.LU R9, [R1+0xa4] ;  /* 0x0000a40001097983 */ /* 0x000ea80000300800 */
[----:B------:R-:W4:Y:S04]  /*630d0*/  LDL.LU R4, [R1+0x70] ;  /* 0x0000700001047983 */ /* 0x000f280000300800 */
[----:B------:R-:W4:Y:S01]  /*630e0*/  LDL.LU R5, [R1+0x74] ;  /* 0x0000740001057983 */ /* 0x000f220000300800 */
[----:B------:R-:W-:-:S02]  /*630f0*/  IMAD.MOV.U32 R28, RZ, RZ, R6 ;  /* 0x000000ffff1c7224 */ /* 0x000fc400078e0006 */
[----:B------:R-:W-:Y:S01]  /*63100*/  IMAD.MOV.U32 R2, RZ, RZ, R7 ;  /* 0x000000ffff027224 */ /* 0x000fe200078e0007 */
        /* <DEDUP_REMOVED lines=26> */
[----:B------:R-:W4:Y:S04]  /*632b0*/  LDL.LU R16, [R1+0x50] ;  /* 0x0000500001107983 */ /* 0x000f280000300800 */
[----:B------:R0:W-:Y:S04]  /*632c0*/  STL.64 [R1+0x1b0], R12 ;  /* 0x0001b00c01007387 */ /* 0x0001e80000100a00 */
[----:B------:R1:W-:Y:S04]  /*632d0*/  STL.64 [R1+0x1b8], R14 ;  /* 0x0001b80e01007387 */ /* 0x0003e80000100a00 */
[----:B------:R-:W4:Y:S04]  /*632e0*/  LDL.LU R17, [R1+0x54] ;  /* 0x0000540001117983 */ /* 0x000f280000300800 */
[----:B0-----:R-:W4:Y:S04]  /*632f0*/  LDL.LU R12, [R1+0x150] ;  /* 0x00015000010c7983 */ /* 0x001f280000300800 */
[----:B------:R-:W4:Y:S04]  /*63300*/  LDL.LU R13, [R1+0x154] ;  /* 0x00015400010d7983 */ /* 0x000f280000300800 */
[----:B-1----:R-:W4:Y:S04]  /*63310*/  LDL.LU R14, [R1+0x158] ;  /* 0x00015800010e7983 */ /* 0x002f280000300800 */
[----:B------:R-:W4:Y:S01]  /*63320*/  LDL.LU R15, [R1+0x15c] ;  /* 0x00015c00010f7983 */ /* 0x000f220000300800 */
[----:B--2---:R-:W-:Y:S03]  /*63330*/  HMMA.16816.F32 R8, R24, R8, R4 ;  /* 0x000000081808723c */ /* 0x004fe60000001804 */
[----:B------:R-:W2:Y:S04]  /*63340*/  LDL.LU.64 R6, [R1+0x41c8] ;  /* 0x0041c80001067983 */ /* 0x000ea80000300a00 */
[----:B------:R-:W2:-:S12]  /*63350*/  LDL.LU.64 R4, [R1+0x41c0] ;  /* 0x0041c00001047983 */ /* 0x000e980000300a00 */
[----:B------:R-:W-:Y:S02]  /*63360*/  IMAD.MOV.U32 R2, RZ, RZ, R8 ;  /* 0x000000ffff027224 */ /* 0x000fe400078e0008 */
[----:B------:R-:W-:Y:S02]  /*63370*/  IMAD.MOV.U32 R28, RZ, RZ, R9 ;  /* 0x000000ffff1c7224 */ /* 0x000fe400078e0009 */
[----:B------:R-:W2:Y:S01]  /*63380*/  LDL.LU.64 R8, [R1+0x41b8] ;  /* 0x0041b80001087983 */ /* 0x000ea20000300a00 */
[----:B------:R-:W-:Y:S02]  /*63390*/  IMAD.MOV.U32 R29, RZ, RZ, R10 ;  /* 0x000000ffff1d7224 */ /* 0x000fe400078e000a */
[----:B------:R-:W-:-:S05]  /*633a0*/  IMAD.MOV.U32 R0, RZ, RZ, R11 ;  /* 0x000000ffff007224 */ /* 0x000fca00078e000b */
[----:B------:R-:W-:Y:S04]  /*633b0*/  STL [R1+0x2f98], R0 ;  /* 0x002f980001007387 */ /* 0x000fe80000100800 */
[----:B------:R-:W-:Y:S04]  /*633c0*/  STL [R1+0x2f94], R29 ;  /* 0x002f941d01007387 */ /* 0x000fe80000100800 */
[----:B------:R-:W-:Y:S04]  /*633d0*/  STL [R1+0x2f90], R28 ;  /* 0x002f901c01007387 */ /* 0x000fe80000100800 */
[----:B------:R-:W-:Y:S01]  /*633e0*/  STL [R1+0x2f8c], R2 ;  /* 0x002f8c0201007387 */ /* 0x000fe20000100800 */
[----:B--2---:R-:W-:Y:S03]  /*633f0*/  HMMA.16816.F32 R8, R24, R8, R4 ;  /* 0x000000081808723c */ /* 0x004fe60000001804 */
[----:B------:R-:W2:Y:S04]  /*63400*/  LDL.LU.64 R6, [R1+0x41b0] ;  /* 0x0041b00001067983 */ /* 0x000ea80000300a00 */
[----:B------:R-:W2:-:S12]  /*63410*/  LDL.LU.64 R4, [R1+0x41a8] ;  /* 0x0041a80001047983 */ /* 0x000e980000300a00 */
[----:B------:R0:W-:Y:S04]  /*63420*/  STL.64 [R1+0x190], R8 ;  /* 0x0001900801007387 */ /* 0x0001e80000100a00 */
[----:B------:R2:W-:Y:S04]  /*63430*/  STL.64 [R1+0x198], R10 ;  /* 0x0001980a01007387 */ /* 0x0005e80000100a00 */
[----:B0-----:R-:W2:Y:S02]  /*63440*/  LDL.LU.64 R8, [R1+0x41a0] ;  /* 0x0041a00001087983 */ /* 0x001ea40000300a00 */
[----:B--2---:R-:W-:Y:S02]  /*63450*/  HMMA.16816.F32 R8, R24, R8, R4 ;  /* 0x000000081808723c */ /* 0x004fe40000001804 */
[----:B------:R-:W3:-:S15]  /*63460*/  LDL.LU.64 R4, [R1+0x4198] ;  /* 0x0041980001047983 */ /* 0x000ede0000300a00 */
[----:B------:R-:W-:Y:S02]  /*63470*/  NOP ;  /* 0x0000000000007918 */ /* 0x000fe40000000000 */
[----:B------:R-:W-:Y:S02]  /*63480*/  IMAD.MOV.U32 R2, RZ, RZ, R11 ;  /* 0x000000ffff027224 */ /* 0x000fe400078e000b */
[----:B------:R-:W-:Y:S02]  /*63490*/  IMAD.MOV.U32 R28, RZ, RZ, R10 ;  /* 0x000000ffff1c7224 */ /* 0x000fe400078e000a */
[----:B------:R-:W-:Y:S02]  /*634a0*/  IMAD.MOV.U32 R29, RZ, RZ, R9 ;  /* 0x000000ffff1d7224 */ /* 0x000fe400078e0009 */
[----:B------:R-:W-:Y:S01]  /*634b0*/  IMAD.MOV.U32 R0, RZ, RZ, R8 ;  /* 0x000000ffff007224 */ /* 0x000fe200078e0008 */
[----:B------:R-:W2:Y:S04]  /*634c0*/  LDL.LU.64 R10, [R1+0x4190] ;  /* 0x00419000010a7983 */ /* 0x000ea80000300a00 */
[----:B------:R-:W2:Y:S04]  /*634d0*/  LDL.LU.64 R8, [R1+0x4188] ;  /* 0x0041880001087983 */ /* 0x000ea80000300a00 */
[----:B------:R-:W-:Y:S04]  /*634e0*/  STL [R1+0x2fa8], R2 ;  /* 0x002fa80201007387 */ /* 0x000fe80000100800 */
[----:B------:R-:W-:Y:S04]  /*634f0*/  STL [R1+0x2fa4], R28 ;  /* 0x002fa41c01007387 */ /* 0x000fe80000100800 */
[----:B------:R-:W-:Y:S04]  /*63500*/  STL [R1+0x2fa0], R29 ;  /* 0x002fa01d01007387 */ /* 0x000fe80000100800 */
[----:B------:R-:W-:Y:S01]  /*63510*/  STL [R1+0x2f9c], R0 ;  /* 0x002f9c0001007387 */ /* 0x000fe20000100800 */
[----:B---3--:R-:W-:Y:S03]  /*63520*/  HMMA.16816.F32 R4, R24, R4, R20 ;  /* 0x000000041804723c */ /* 0x008fe60000001814 */
[----:B------:R-:W2:-:S15]  /*63530*/  LDL.LU.64 R20, [R1+0x4180] ;  /* 0x0041800001147983 */ /* 0x000e9e0000300a00 */
[----:B------:R-:W-:Y:S01]  /*63540*/  NOP ;  /* 0x0000000000007918 */ /* 0x000fe20000000000 */
[----:B------:R-:W-:Y:S04]  /*63550*/  STL.64 [R1+0x170], R4 ;  /* 0x0001700401007387 */ /* 0x000fe80000100a00 */
[----:B------:R0:W-:Y:S04]  /*63560*/  STL.64 [R1+0x178], R6 ;  /* 0x0001780601007387 */ /* 0x0001e80000100a00 */
[----:B0-----:R-:W3:Y:S04]  /*63570*/  LDL.LU.64 R6, [R1+0x4178] ;  /* 0x0041780001067983 */ /* 0x001ee80000300a00 */
[----:B------:R-:W3:Y:S01]  /*63580*/  LDL.LU.64 R4, [R1+0x4170] ;  /* 0x0041700001047983 */ /* 0x000ee20000300a00 */
[----:B--2---:R-:W-:Y:S03]  /*63590*/  HMMA.16816.F32 R8, R24, R20, R8 ;  /* 0x000000141808723c */ /* 0x004fe60000001808 */
[----:B------:R-:W0:-:S15]  /*635a0*/  LDSM.16.MT88.4 R20, [R3+UR5+0x6080] ;  /* 0x006080050314783b */ /* 0x000e1e0008004200 */
[----:B------:R-:W-:Y:S01]  /*635b0*/  NOP ;  /* 0x0000000000007918 */ /* 0x000fe20000000000 */
[----:B------:R-:W-:Y:S02]  /*635c0*/  IMAD.MOV.U32 R2, RZ, RZ, R8 ;  /* 0x000000ffff027224 */ /* 0x000fe400078e0008 */
[----:B------:R-:W-:Y:S02]  /*635d0*/  IMAD.MOV.U32 R28, RZ, RZ, R9 ;  /* 0x000000ffff1c7224 */ /* 0x000fe400078e0009 */
[----:B------:R-:W-:Y:S02]  /*635e0*/  IMAD.MOV.U32 R29, RZ, RZ, R10 ;  /* 0x000000ffff1d7224 */ /* 0x000fe400078e000a */
[----:B------:R-:W-:Y:S02]  /*635f0*/  IMAD.MOV.U32 R0, RZ, RZ, R11 ;  /* 0x000000ffff007224 */ /* 0x000fe400078e000b */
[----:B----4-:R-:W-:Y:S03]  /*63600*/  HMMA.16816.F32 R8, R24, R16, R12 ;  /* 0x000000101808723c */ /* 0x010fe6000000180c */
[----:B------:R-:W-:Y:S04]  /*63610*/  STL [R1+0x2fb8], R0 ;  /* 0x002fb80001007387 */ /* 0x000fe80000100800 */
[----:B------:R-:W-:Y:S04]  /*63620*/  STL [R1+0x2fb4], R29 ;  /* 0x002fb41d01007387 */ /* 0x000fe80000100800 */
[----:B------:R-:W-:Y:S04]  /*63630*/  STL [R1+0x2fb0], R28 ;  /* 0x002fb01c01007387 */ /* 0x000fe80000100800 */
[----:B------:R-:W-:Y:S04]  /*63640*/  STL [R1+0x2fac], R2 ;  /* 0x002fac0201007387 */ /* 0x000fe80000100800 */
[----:B0-----:R-:W-:Y:S04]  /*63650*/  STL [R1+0x3fac], R20 ;  /* 0x003fac1401007387 */ /* 0x001fe80000100800 */
[----:B------:R-:W-:Y:S04]  /*63660*/  STL [R1+0x3fa8], R21 ;  /* 0x003fa81501007387 */ /* 0x000fe80000100800 */
[----:B------:R-:W-:Y:S04]  /*63670*/  STL [R1+0x3fa4], R22 ;  /* 0x003fa41601007387 */ /* 0x000fe80000100800 */
[----:B------:R-:W-:Y:S04]  /*63680*/  STL [R1+0x3fa0], R23 ;  /* 0x003fa01701007387 */ /* 0x000fe80000100800 */
[----:B------:R-:W2:Y:S04]  /*63690*/  LDL.LU R12, [R1+0xf0] ;  /* 0x0000f000010c7983 */ /* 0x000ea80000300800 */
[----:B------:R-:W-:Y:S04]  /*636a0*/  STL.64 [R1+0x150], R8 ;  /* 0x0001500801007387 */ /* 0x000fe80000100a00 */
[----:B------:R-:W-:Y:S04]  /*636b0*/  STL.64 [R1+0x158], R10 ;  /* 0x0001580a01007387 */ /* 0x000fe80000100a00 */
[----:B------:R-:W2:Y:S04]  /*636c0*/  LDL.LU R13, [R1+0xf4] ;  /* 0x0000f400010d7983 */ /* 0x000ea80000300800 */
[----:B------:R-:W4:Y:S04]  /*636d0*/  LDL.LU R14, [R1+0xf8] ;  /* 0x0000f800010e7983 */ /* 0x000f280000300800 */
[----:B------:R-:W4:Y:S01]  /*636e0*/  LDL.LU R15, [R1+0xfc] ;  /* 0x0000fc00010f7983 */ /* 0x000f220000300800 */
[----:B---3--:R-:W-:-:S02]  /*636f0*/  IMAD.MOV.U32 R16, RZ, RZ, R6 ;  /* 0x000000ffff107224 */ /* 0x008fc400078e0006 */
[----:B------:R-:W-:Y:S01]  /*63700*/  IMAD.MOV.U32 R17, RZ, RZ, R7 ;  /* 0x000000ffff117224 */ /* 0x000fe200078e0007 */
[----:B----4-:R-:W-:Y:S04]  /*63710*/  STL.64 [R1+0x4108], R14 ;  /* 0x0041080e01007387 */ /* 0x010fe80000100a00 */
[----:B--2---:R-:W-:Y:S04]  /*63720*/  STL.64 [R1+0x4100], R12 ;  /* 0x0041000c01007387 */ /* 0x004fe80000100a00 */
[----:B------:R-:W2:Y:S04]  /*63730*/  LDL.LU R6, [R1+0x416c] ;  /* 0x00416c0001067983 */ /* 0x000ea80000300800 */
[----:B------:R-:W3:Y:S04]  /*63740*/  LDL.LU R7, [R1+0x4168] ;  /* 0x0041680001077983 */ /* 0x000ee80000300800 */
[----:B------:R0:W-:Y:S02]  /*63750*/  STL.64 [R1+0x4110], R16 ;  /* 0x0041101001007387 */ /* 0x0001e40000100a00 */
[----:B0-----:R-:W-:-:S02]  /*63760*/  IMAD.MOV.U32 R16, RZ, RZ, R5 ;  /* 0x000000ffff107224 */ /* 0x001fc400078e0005 */
[----:B------:R-:W-:Y:S01]  /*63770*/  IMAD.MOV.U32 R17, RZ, RZ, R4 ;  /* 0x000000ffff117224 */ /* 0x000fe200078e0004 */
[----:B------:R-:W4:Y:S04]  /*63780*/  LDL.LU R5, [R1+0x4164] ;  /* 0x0041640001057983 */ /* 0x000f280000300800 */
[----:B------:R-:W4:Y:S04]  /*63790*/  LDL.LU R4, [R1+0x4160] ;  /* 0x0041600001047983 */ /* 0x000f280000300800 */
[----:B------:R0:W-:Y:S04]  /*637a0*/  STL.64 [R1+0x4128], R16 ;  /* 0x0041281001007387 */ /* 0x0001e80000100a00 */
[----:B0-----:R-:W4:Y:S04]  /*637b0*/  LDL.LU R16, [R1+0x20] ;  /* 0x0000200001107983 */ /* 0x001f280000300800 */
[----:B------:R-:W4:Y:S01]  /*637c0*/  LDL.LU R17, [R1+0x24] ;  /* 0x0000240001117983 */ /* 0x000f220000300800 */
[----:B--2---:R-:W-:-:S02]  /*637d0*/  IMAD.MOV.U32 R21, RZ, RZ, R6 ;  /* 0x000000ffff157224 */ /* 0x004fc400078e0006 */
[----:B---3--:R-:W-:Y:S01]  /*637e0*/  IMAD.MOV.U32 R20, RZ, RZ, R7 ;  /* 0x000000ffff147224 */ /* 0x008fe200078e0007 */
[----:B----4-:R0:W-:Y:S04]  /*637f0*/  STL.64 [R1+0x4140], R16 ;  /* 0x0041401001007387 */ /* 0x0101e80000100a00 */
[----:B------:R-:W-:Y:S04]  /*63800*/  STL.64 [R1+0x4148], R20 ;  /* 0x0041481401007387 */ /* 0x000fe80000100a00 */
        /* <DEDUP_REMOVED lines=12> */
[----:B------:R-:W4:Y:S04]  /*638d0*/  LDL.LU R14, [R1+0x108] ;  /* 0x00010800010e7983 */ /* 0x000f280000300800 */
[----:B------:R-:W4:Y:S01]  /*638e0*/  LDL.LU R15, [R1+0x10c] ;  /* 0x00010c00010f7983 */ /* 0x000f220000300800 */
[----:B------:R-:W-:-:S02]  /*638f0*/  IMAD.MOV.U32 R20, RZ, RZ, R5 ;  /* 0x000000ffff147224 */ /* 0x000fc400078e0005 */
[----:B------:R-:W-:Y:S01]  /*63900*/  IMAD.MOV.U32 R21, RZ, RZ, R4 ;  /* 0x000000ffff157224 */ /* 0x000fe200078e0004 */
[----:B----4-:R-:W-:Y:S04]  /*63910*/  STL.64 [R1+0x4120], R14 ;  /* 0x0041200e01007387 */ /* 0x010fe80000100a00 */
[----:B---3--:R0:W-:Y:S04]  /*63920*/  STL.64 [R1+0x4118], R12 ;  /* 0x0041180c01007387 */ /* 0x0081e80000100a00 */
[----:B0-----:R-:W3:Y:S04]  /*63930*/  LDL.LU R12, [R1+0x110] ;  /* 0x00011000010c7983 */ /* 0x001ee80000300800 */
[----:B------:R-:W3:Y:S04]  /*63940*/  LDL.LU R13, [R1+0x114] ;  /* 0x00011400010d7983 */ /* 0x000ee80000300800 */
[----:B------:R-:W4:Y:S04]  /*63950*/  LDL.LU R14, [R1+0x118] ;  /* 0x00011800010e7983 */ /* 0x000f280000300800 */
[----:B------:R-:W4:Y:S01]  /*63960*/  LDL.LU R15, [R1+0x11c] ;  /* 0x00011c00010f7983 */ /* 0x000f220000300800 */
[----:B--2---:R-:W-:-:S15]  /*63970*/  HMMA.16816.F32 R20, R24, R20, R16 ;  /* 0x000000141814723c */ /* 0x004fde0000001810 */
[----:B------:R-:W-:-:S04]  /*63980*/  NOP ;  /* 0x0000000000007918 */ /* 0x000fc80000000000 */
[----:B------:R-:W-:Y:S02]  /*63990*/  IMAD.MOV.U32 R0, RZ, RZ, R20 ;  /* 0x000000ffff007224 */ /* 0x000fe400078e0014 */
[----:B------:R-:W-:Y:S01]  /*639a0*/  IMAD.MOV.U32 R29, RZ, RZ, R21 ;  /* 0x000000ffff1d7224 */ /* 0x000fe200078e0015 */
        /* <DEDUP_REMOVED lines=12> */
[----:B------:R-:W4:Y:S04]  /*63a70*/  LDL.LU R6, [R1+0xd8] ;  /* 0x0000d80001067983 */ /* 0x000f280000300800 */
[----:B------:R-:W4:Y:S04]  /*63a80*/  LDL.LU R7, [R1+0xdc] ;  /* 0x0000dc0001077983 */ /* 0x000f280000300800 */
[----:B------:R-:W2:Y:S04]  /*63a90*/  LDL.LU.64 R18, [R1+0x4158] ;  /* 0x0041580001127983 */ /* 0x000ea80000300a00 */
[----:B------:R-:W2:Y:S04]  /*63aa0*/  LDL.LU.64 R16, [R1+0x4150] ;  /* 0x0041500001107983 */ /* 0x000ea80000300a00 */
[----:B------:R-:W2:Y:S01]  /*63ab0*/  LDL.LU.64 R20, [R1+0x4148] ;  /* 0x0041480001147983 */ /* 0x000ea20000300a00 */
[----:B------:R-:W-:-:S02]  /*63ac0*/  IMAD.MOV.U32 R2, RZ, RZ, R23 ;  /* 0x000000ffff027224 */ /* 0x000fc400078e0017 */
[----:B------:R-:W-:-:S03]  /*63ad0*/  IMAD.MOV.U32 R28, RZ, RZ, R22 ;  /* 0x000000ffff1c7224 */ /* 0x000fc600078e0016 */
[----:B------:R-:W-:Y:S04]  /*63ae0*/  STL [R1+0x2fc8], R2 ;  /* 0x002fc80201007387 */ /* 0x000fe80000100800 */
[----:B------:R-:W-:Y:S04]  /*63af0*/  STL [R1+0x2fc4], R28 ;  /* 0x002fc41c01007387 */ /* 0x000fe80000100800 */
[----:B------:R-:W-:Y:S04]  /*63b00*/  STL [R1+0x2fc0], R29 ;  /* 0x002fc01d01007387 */ /* 0x000fe80000100800 */
[----:B------:R-:W-:Y:S01]  /*63b10*/  STL [R1+0x2fbc], R0 ;  /* 0x002fbc0001007387 */ /* 0x000fe20000100800 */
[----:B--2---:R-:W-:Y:S03]  /*63b20*/  HMMA.16816.F32 R20, R24, R20, R16 ;  /* 0x000000141814723c */ /* 0x004fe60000001810 */
[----:B------:R-:W2:-:S15]  /*63b30*/  LDL.LU.64 R16, [R1+0x4140] ;  /* 0x0041400001107983 */ /* 0x000e9e0000300a00 */
[----:B------:R-:W-:Y:S01]  /*63b40*/  NOP ;  /* 0x0000000000007918 */ /* 0x000fe20000000000 */
[----:B------:R0:W-:Y:S04]  /*63b50*/  STL.64 [R1+0x130], R20 ;  /* 0x0001301401007387 */ /* 0x0001e80000100a00 */
[----:B------:R1:W-:Y:S04]  /*63b60*/  STL.64 [R1+0x138], R22 ;  /* 0x0001381601007387 */ /* 0x0003e80000100a00 */
[----:B0-----:R-:W3:Y:S04]  /*63b70*/  LDL.LU R20, [R1+0x910] ;  /* 0x0009100001147983 */ /* 0x001ee80000300800 */
[----:B------:R-:W3:Y:S04]  /*63b80*/  LDL.LU R21, [R1+0x914] ;  /* 0x0009140001157983 */ /* 0x000ee80000300800 */
[----:B-1----:R-:W3:Y:S04]  /*63b90*/  LDL.LU R22, [R1+0x918] ;  /* 0x0009180001167983 */ /* 0x002ee80000300800 */
[----:B------:R-:W3:Y:S01]  /*63ba0*/  LDL.LU R23, [R1+0x91c] ;  /* 0x00091c0001177983 */ /* 0x000ee20000300800 */
[----:B--2---:R-:W-:Y:S03]  /*63bb0*/  HMMA.16816.F32 R16, R24, R16, R12 ;  /* 0x000000101810723c */ /* 0x004fe6000000180c */
[----:B------:R-:W2:Y:S04]  /*63bc0*/  LDL.LU.64 R14, [R1+0x4138] ;  /* 0x00413800010e7983 */ /* 0x000ea80000300a00 */
[----:B------:R-:W2:-:S12]  /*63bd0*/  LDL.LU.64 R12, [R1+0x4130] ;  /* 0x00413000010c7983 */ /* 0x000e980000300a00 */
[----:B------:R-:W-:Y:S01]  /*63be0*/  IMAD.MOV.U32 R2, RZ, RZ, R17 ;  /* 0x000000ffff027224 */ /* 0x000fe200078e0011 */
[----:B------:R0:W-:Y:S04]  /*63bf0*/  STL [R1+0x120], R16 ;  /* 0x0001201001007387 */ /* 0x0001e80000100800 */
[----:B0-----:R-:W2:Y:S01]  /*63c00*/  LDL.LU.64 R16, [R1+0x4128] ;  /* 0x0041280001107983 */ /* 0x001ea20000300a00 */
[----:B------:R-:W-:Y:S02]  /*63c10*/  IMAD.MOV.U32 R28, RZ, RZ, R18 ;  /* 0x000000ffff1c7224 */ /* 0x000fe400078e0012 */
[----:B------:R-:W-:-:S05]  /*63c20*/  IMAD.MOV.U32 R29, RZ, RZ, R19 ;  /* 0x000000ffff1d7224 */ /* 0x000fca00078e0013 */
        /* <DEDUP_REMOVED lines=18> */
[----:B------:R-:W-:Y:S01]  /*63d50*/  IMAD.MOV.U32 R28, RZ, RZ, R14 ;  /* 0x000000ffff1c7224 */ /* 0x000fe200078e000e */
[----:B------:R0:W-:Y:S01]  /*63d60*/  STL [R1+0xf0], R12 ;  /* 0x0000f00c01007387 */ /* 0x0001e20000100800 */
[----:B------:R-:W-:Y:S02]  /*63d70*/  IMAD.MOV.U32 R17, RZ, RZ, R15 ;  /* 0x000000ffff117224 */ /* 0x000fe400078e000f */
[----:B------:R-:W-:Y:S01]  /*63d80*/  IMAD.MOV.U32 R29, RZ, RZ, R13 ;  /* 0x000000ffff1d7224 */ /* 0x000fe200078e000d */
[----:B------:R-:W2:Y:S04]  /*63d90*/  LDL.LU.64 R14, [R1+0x40e8] ;  /* 0x0040e800010e7983 */ /* 0x000ea80000300a00 */
[----:B0-----:R-:W3:Y:S04]  /*63da0*/  LDL.LU.64 R12, [R1+0x40e0] ;  /* 0x0040e000010c7983 */ /* 0x001ee80000300a00 */
        /* <DEDUP_REMOVED lines=8> */
[----:B--2---:R0:W-:Y:S04]  /*63e30*/  STL.64 [R1+0x4098], R14 ;  /* 0x0040980e01007387 */ /* 0x0041e80000100a00 */
[----:B0-----:R-:W2:Y:S01]  /*63e40*/  LDL.64 R14, [R1+0xb8] ;  /* 0x0000b800010e7983 */ /* 0x001ea20000100a00 */
[----:B----4-:R-:W-:Y:S03]  /*63e50*/  HMMA.16816.F32 R24, R24, R8, R4 ;  /* 0x000000081818723c */ /* 0x010fe60000001804 */
[----:B------:R-:W4:Y:S04]  /*63e60*/  LDL.LU.64 R6, [R1+0x40c8] ;  /* 0x0040c80001067983 */ /* 0x000f280000300a00 */
[----:B------:R-:W4:-:S12]  /*63e70*/  LDL.LU.64 R4, [R1+0x40c0] ;  /* 0x0040c00001047983 */ /* 0x000f180000300a00 */
[----:B------:R0:W-:Y:S02]  /*63e80*/  STL.64 [R1+0xd0], R24 ;  /* 0x0000d01801007387 */ /* 0x0001e40000100a00 */
[----:B0-----:R-:W-:Y:S02]  /*63e90*/  IMAD.MOV.U32 R24, RZ, RZ, R19 ;  /* 0x000000ffff187224 */ /* 0x001fe400078e0013 */
[----:B------:R-:W2:Y:S01]  /*63ea0*/  LDL.LU R19, [R1+0x40b8] ;  /* 0x0040b80001137983 */ /* 0x000ea20000300800 */
[----:B------:R-:W-:Y:S02]  /*63eb0*/  IMAD.MOV.U32 R9, RZ, RZ, R27 ;  /* 0x000000ffff097224 */ /* 0x000fe400078e001b */
[----:B------:R-:W-:Y:S01]  /*63ec0*/  IMAD.MOV.U32 R16, RZ, RZ, R26 ;  /* 0x000000ffff107224 */ /* 0x000fe200078e001a */
[----:B------:R-:W4:Y:S04]  /*63ed0*/  LDL.LU R25, [R1+0x904] ;  /* 0x0009040001197983 */ /* 0x000f280000300800 */
[----:B------:R-:W4:Y:S04]  /*63ee0*/  LDL.LU R26, [R1+0x908] ;  /* 0x00090800011a7983 */ /* 0x000f280000300800 */
[----:B------:R-:W4:Y:S04]  /*63ef0*/  LDL.LU R27, [R1+0x90c] ;  /* 0x00090c00011b7983 */ /* 0x000f280000300800 */
[----:B------:R-:W-:Y:S04]  /*63f00*/  STL [R1+0x3230], R9 ;  /* 0x0032300901007387 */ /* 0x000fe80000100800 */
[----:B---3--:R0:W-:Y:S04]  /*63f10*/  STL.64 [R1+0x4058], R10 ;  /* 0x0040580a01007387 */ /* 0x0081e80000100a00 */
[----:B0-----:R-:W3:Y:S04]  /*63f20*/  LDL.64 R10, [R1+0xa8] ;  /* 0x0000a800010a7983 */ /* 0x001ee80000100a00 */
[----:B------:R-:W-:Y:S04]  /*63f30*/  STL [R1+0x2ff0], R16 ;  /* 0x002ff01001007387 */ /* 0x000fe80000100800 */
[----:B--2---:R0:W-:Y:S04]  /*63f40*/  STL.64 [R1+0x4080], R18 ;  /* 0x0040801201007387 */ /* 0x0041e80000100a00 */
[----:B------:R-:W-:Y:S04]  /*63f50*/  STL [R1+0x4078], R17 ;  /* 0x0040781101007387 */ /* 0x000fe80000100800 */
[----:B0-----:R-:W4:Y:S02]  /*63f60*/  LDL.64 R18, [R1+0xc8] ;  /* 0x0000c80001127983 */ /* 0x001f240000100a00 */
[----:B----4-:R-:W-:Y:S01]  /*63f70*/  HMMA.16816.F32 R20, R4, R18, R20 ;  /* 0x000000120414723c */ /* 0x010fe20000001814 */
[----:B------:R-:W-:-:S15]  /*63f80*/  IMAD.MOV.U32 R29, RZ, RZ, R19 ;  /* 0x000000ffff1d7224 */ /* 0x000fde00078e0013 */
[----:B------:R-:W-:-:S03]  /*63f90*/  NOP ;  /* 0x0000000000007918 */ /* 0x000fc60000000000 */
[----:B------:R-:W-:Y:S04]  /*63fa0*/  STL.64 [R1+0x1d50], R20 ;  /* 0x001d501401007387 */ /* 0x000fe80000100a00 */
[----:B------:R0:W-:Y:S02]  /*63fb0*/  STL.64 [R1+0x1d58], R22 ;  /* 0x001d581601007387 */ /* 0x0001e40000100a00 */
[----:B0-----:R-:W-:Y:S02]  /*63fc0*/  IMAD.MOV.U32 R23, RZ, RZ, R18 ;  /* 0x000000ffff177224 */ /* 0x001fe400078e0012 */
[----:B------:R-:W-:Y:S01]  /*63fd0*/  HMMA.16816.F32 R16, R4, R14, R24 ;  /* 0x0000000e0410723c */ /* 0x000fe20000001818 */
[----:B------:R-:W-:Y:S04]  /*63fe0*/  STL [R1+0x3fb4], R29 ;  /* 0x003fb41d01007387 */ /* 0x000fe80000100800 */
[----:B------:R-:W-:Y:S01]  /*63ff0*/  STL [R1+0x3fb0], R23 ;  /* 0x003fb01701007387 */ /* 0x000fe20000100800 */
[----:B------:R-:W-:-:S02]  /*64000*/  IMAD.MOV.U32 R21, RZ, RZ, R14 ;  /* 0x000000ffff157224 */ /* 0x000fc400078e000e */
[----:B------:R-:W-:-:S11]  /*64010*/  IMAD.MOV.U32 R22, RZ, RZ, R15 ;  /* 0x000000ffff167224 */ /* 0x000fd600078e000f */
[----:B------:R-:W-:Y:S04]  /*64020*/  STL.64 [R1+0x1c50], R16 ;  /* 0x001c501001007387 */ /* 0x000fe80000100a00 */
[----:B------:R-:W-:Y:S04]  /*64030*/  STL.64 [R1+0x1c58], R18 ;  /* 0x001c581201007387 */ /* 0x000fe80000100a00 */
[----:B------:R-:W2:Y:S04]  /*64040*/  LDL.LU R12, [R1+0x8d0] ;  /* 0x0008d000010c7983 */ /* 0x000ea80000300800 */
[----:B------:R-:W2:Y:S04]  /*64050*/  LDL.LU R13, [R1+0x8d4] ;  /* 0x0008d400010d7983 */ /* 0x000ea80000300800 */
[----:B------:R-:W4:Y:S04]  /*64060*/  LDL.LU R14, [R1+0x8d8] ;  /* 0x0008d800010e7983 */ /* 0x000f280000300800 */
[----:B------:R-:W4:Y:S04]  /*64070*/  LDL.LU R15, [R1+0x8dc] ;  /* 0x0008dc00010f7983 */ /* 0x000f280000300800 */
[----:B----4-:R0:W-:Y:S04]  /*64080*/  STL.64 [R1+0x40a8], R14 ;  /* 0x0040a80e01007387 */ /* 0x0101e80000100a00 */
[----:B--2---:R-:W-:Y:S04]  /*64090*/  STL.64 [R1+0x40a0], R12 ;  /* 0x0040a00c01007387 */ /* 0x004fe80000100a00 */
[----:B0-----:R-:W2:Y:S04]  /*640a0*/  LDL.64 R14, [R1+0x98] ;  /* 0x00009800010e7983 */ /* 0x001ea80000100a00 */
        /* <DEDUP_REMOVED lines=10> */
[----:B0-----:R-:W2:Y:S04]  /*64150*/  LDL.LU R18, [R1+0x8e8] ;  /* 0x0008e80001127983 */ /* 0x001ea80000300800 */
[----:B------:R-:W2:Y:S04]  /*64160*/  LDL.LU R19, [R1+0x8ec] ;  /* 0x0008ec0001137983 */ /* 0x000ea80000300800 */
[----:B------:R-:W4:Y:S04]  /*64170*/  LDL.64 R26, [R1+0x78] ;  /* 0x00007800011a7983 */ /* 0x000f280000100a00 */
[----:B------:R-:W-:Y:S04]  /*64180*/  STL [R1+0x3fbc], R22 ;  /* 0x003fbc1601007387 */ /* 0x000fe80000100800 */
[----:B------:R0:W-:Y:S04]  /*64190*/  STL [R1+0x3fb8], R21 ;  /* 0x003fb81501007387 */ /* 0x0001e80000100800 */
[----:B------:R-:W3:Y:S04]  /*641a0*/  LDL.LU R20, [R1+0x8f0] ;  /* 0x0008f00001147983 */ /* 0x000ee80000300800 */
[----:B0-----:R-:W3:Y:S04]  /*641b0*/  LDL.LU R21, [R1+0x8f4] ;  /* 0x0008f40001157983 */ /* 0x001ee80000300800 */
[----:B------:R-:W3:Y:S04]  /*641c0*/  LDL.LU R22, [R1+0x8f8] ;  /* 0x0008f80001167983 */ /* 0x000ee80000300800 */
[----:B------:R-:W3:Y:S02]  /*641d0*/  LDL.LU R23, [R1+0x8fc] ;  /* 0x0008fc0001177983 */ /* 0x000ee40000300800 */
[----:B---3--:R-:W-:-:S15]  /*641e0*/  HMMA.16816.F32 R20, R4, R10, R20 ;  /* 0x0000000a0414723c */ /* 0x008fde0000001814 */
[----:B------:R-:W-:-:S04]  /*641f0*/  NOP ;  /* 0x0000000000007918 */ /* 0x000fc80000000000 */
[----:B------:R0:W-:Y:S04]  /*64200*/  STL.64 [R1+0x1b50], R20 ;  /* 0x001b501401007387 */ /* 0x0001e80000100a00 */
[----:B------:R1:W-:Y:S01]  /*64210*/  STL.64 [R1+0x1b58], R22 ;  /* 0x001b581601007387 */ /* 0x0003e20000100a00 */
[----:B0-----:R-:W-:Y:S02]  /*64220*/  IMAD.MOV.U32 R20, RZ, RZ, R11 ;  /* 0x000000ffff147224 */ /* 0x001fe400078e000b */
[----:B-1----:R-:W-:Y:S02]  /*64230*/  IMAD.MOV.U32 R23, RZ, RZ, R10 ;  /* 0x000000ffff177224 */ /* 0x002fe400078e000a */
[----:B------:R-:W3:Y:S01]  /*64240*/  LDL.64 R10, [R1+0x48] ;  /* 0x00004800010a7983 */ /* 0x000ee20000100a00 */
[----:B--2---:R-:W-:Y:S03]  /*64250*/  HMMA.16816.F32 R16, R4, R14, R16 ;  /* 0x0000000e0410723c */ /* 0x004fe60000001810 */
[----:B---3--:R0:W-:Y:S04]  /*64260*/  STL.64 [R1+0x4060], R10 ;  /* 0x0040600a01007387 */ /* 0x0081e80000100a00 */
[----:B------:R-:W2:Y:S04]  /*64270*/  LDL.LU R8, [R1+0x10b0] ;  /* 0x0010b00001087983 */ /* 0x000ea80000300800 */
[----:B------:R-:W2:Y:S04]  /*64280*/  LDL.LU R9, [R1+0x10b4] ;  /* 0x0010b40001097983 */ /* 0x000ea80000300800 */
[----:B0-----:R-:W3:Y:S04]  /*64290*/  LDL.LU R10, [R1+0x10b8] ;  /* 0x0010b800010a7983 */ /* 0x001ee80000300800 */
        /* <DEDUP_REMOVED lines=9> */
[----:B------:R-:W-:Y:S04]  /*64330*/  STL [R1+0x3fc0], R23 ;  /* 0x003fc01701007387 */ /* 0x000fe80000100800 */
[----:B------:R-:W-:Y:S04]  /*64340*/  STL.64 [R1+0x1a50], R16 ;  /* 0x001a501001007387 */ /* 0x000fe80000100a00 */
[----:B------:R0:W-:Y:S04]  /*64350*/  STL.64 [R1+0x1a58], R18 ;  /* 0x001a581201007387 */ /* 0x0001e80000100a00 */
[----:B0-----:R-:W3:Y:S04]  /*64360*/  LDL.LU.64 R18, [R1+0x40b0] ;  /* 0x0040b00001127983 */ /* 0x001ee80000300a00 */
[----:B------:R-:W3:Y:S04]  /*64370*/  LDL.LU.64 R14, [R1+0x40a8] ;  /* 0x0040a800010e7983 */ /* 0x000ee80000300a00 */
[----:B------:R-:W3:Y:S04]  /*64380*/  LDL.LU.64 R12, [R1+0x40a0] ;  /* 0x0040a000010c7983 */ /* 0x000ee80000300a00 */
        /* <DEDUP_REMOVED lines=8> */
[----:B------:R-:W4:Y:S04]  /*64410*/  LDL.LU.64 R18, [R1+0x4090] ;  /* 0x0040900001127983 */ /* 0x000f280000300a00 */
[----:B------:R-:W4:Y:S04]  /*64420*/  LDL.LU.64 R16, [R1+0x4088] ;  /* 0x0040880001107983 */ /* 0x000f280000300a00 */
[----:B------:R-:W-:Y:S01]  /*64430*/  STL [R1+0x3fdc], R13 ;  /* 0x003fdc0d01007387 */ /* 0x000fe20000100800 */
[----:B----4-:R-:W-:Y:S03]  /*64440*/  HMMA.16816.F32 R16, R4, R26, R16 ;  /* 0x0000001a0410723c */ /* 0x010fe60000001810 */
[----:B---3--:R-:W-:Y:S04]  /*64450*/  STL.64 [R1+0x4040], R14 ;  /* 0x0040400e01007387 */ /* 0x008fe80000100a00 */
[----:B------:R0:W-:Y:S04]  /*64460*/  STL [R1+0x4038], R12 ;  /* 0x0040380c01007387 */ /* 0x0001e80000100800 */
[----:B0-----:R-:W3:Y:S04]  /*64470*/  LDL.LU R12, [R1+0x10a0] ;  /* 0x0010a000010c7983 */ /* 0x001ee80000300800 */
[----:B------:R-:W3:Y:S04]  /*64480*/  LDL.LU R13, [R1+0x10a4] ;  /* 0x0010a400010d7983 */ /* 0x000ee80000300800 */
[----:B------:R-:W3:Y:S04]  /*64490*/  LDL.LU R14, [R1+0x10a8] ;  /* 0x0010a800010e7983 */ /* 0x000ee80000300800 */
[----:B------:R-:W3:Y:S04]  /*644a0*/  LDL.LU R15, [R1+0x10ac] ;  /* 0x0010ac00010f7983 */ /* 0x000ee80000300800 */
[----:B------:R-:W-:Y:S04]  /*644b0*/  STL.64 [R1+0x1860], R16 ;  /* 0x0018601001007387 */ /* 0x000fe80000100a00 */
[----:B------:R0:W-:Y:S04]  /*644c0*/  STL.64 [R1+0x1868], R18 ;  /* 0x0018681201007387 */ /* 0x0001e80000100a00 */
[----:B0-----:R-:W4:Y:S04]  /*644d0*/  LDL.LU.64 R18, [R1+0x4080] ;  /* 0x0040800001127983 */ /* 0x001f280000300a00 */
[----:B------:R-:W2:Y:S01]  /*644e0*/  LDL.LU R17, [R1+0x4078] ;  /* 0x0040780001117983 */ /* 0x000ea20000300800 */
[----:B------:R-:W-:-:S02]  /*644f0*/  IMAD.MOV.U32 R16, RZ, RZ, R27 ;  /* 0x000000ffff107224 */ /* 0x000fc400078e001b */
[----:B------:R-:W-:Y:S02]  /*64500*/  IMAD.MOV.U32 R28, RZ, RZ, R26 ;  /* 0x000000ffff1c7224 */ /* 0x000fe400078e001a */
[----:B------:R-:W0:Y:S04]  /*64510*/  LDSM.16.MT88.4 R24, [R3+UR5+0x6100] ;  /* 0x006100050318783b */ /* 0x000e280008004200 */
[----:B----4-:R1:W-:Y:S04]  /*64520*/  STL.64 [R1+0x4008], R18 ;  /* 0x0040081201007387 */ /* 0x0103e80000100a00 */
[----:B--2---:R-:W-:Y:S04]  /*64530*/  STL.64 [R1+0x4000], R16 ;  /* 0x0040001001007387 */ /* 0x004fe80000100a00 */
[----:B-1----:R-:W2:Y:S04]  /*64540*/  LDL.64 R18, [R1+0x68] ;  /* 0x0000680001127983 */ /* 0x002ea80000100a00 */
[----:B0-----:R0:W-:Y:S04]  /*64550*/  STL.64 [R1+0x3e88], R26 ;  /* 0x003e881a01007387 */ /* 0x0011e80000100a00 */
[----:B------:R-:W-:Y:S04]  /*64560*/  STL.64 [R1+0x3e80], R24 ;  /* 0x003e801801007387 */ /* 0x000fe80000100a00 */
[----:B0-----:R-:W4:Y:S01]  /*64570*/  LDL.64 R26, [R1+0x18] ;  /* 0x00001800011a7983 */ /* 0x001f220000100a00 */
        /* <DEDUP_REMOVED lines=8> */
[----:B------:R-:W2:Y:S04]  /*64600*/  LDL R18, [R1+0x8] ;  /* 0x0000080001127983 */ /* 0x000ea80000100800 */
[----:B------:R-:W2:Y:S04]  /*64610*/  LDL R19, [R1+0xc] ;  /* 0x00000c0001137983 */ /* 0x000ea80000100800 */
[----:B--2---:R0:W-:Y:S04]  /*64620*/  STL.64 [R1+0x4020], R18 ;  /* 0x0040201201007387 */ /* 0x0041e80000100a00 */
[----:B0-----:R-:W2:Y:S02]  /*64630*/  LDL.64 R18, [R1+0x58] ;  /* 0x0000580001127983 */ /* 0x001ea40000100a00 */
[----:B--2---:R-:W-:-:S15]  /*64640*/  HMMA.16816.F32 R8, R4, R18, R8 ;  /* 0x000000120408723c */ /* 0x004fde0000001808 */
[----:B------:R-:W-:-:S04]  /*64650*/  NOP ;  /* 0x0000000000007918 */ /* 0x000fc80000000000 */
[----:B------:R-:W-:Y:S04]  /*64660*/  STL.64 [R1+0x1840], R8 ;  /* 0x0018400801007387 */ /* 0x000fe80000100a00 */
[----:B------:R0:W-:Y:S04]  /*64670*/  STL.64 [R1+0x1848], R10 ;  /* 0x0018480a01007387 */ /* 0x0001e80000100a00 */
[----:B0-----:R-:W3:Y:S01]  /*64680*/  LDL.LU.64 R10, [R1+0x4060] ;  /* 0x00406000010a7983 */ /* 0x001ee20000300a00 */
[----:B------:R-:W-:Y:S02]  /*64690*/  IMAD.MOV.U32 R25, RZ, RZ, R18 ;  /* 0x000000ffff197224 */ /* 0x000fe400078e0012 */
[----:B------:R-:W-:Y:S01]  /*646a0*/  IMAD.MOV.U32 R24, RZ, RZ, R19 ;  /* 0x000000ffff187224 */ /* 0x000fe200078e0013 */
[----:B----4-:R-:W-:Y:S04]  /*646b0*/  STL.64 [R1+0x4030], R26 ;  /* 0x0040301a01007387 */ /* 0x010fe80000100a00 */
[----:B------:R-:W-:Y:S01]  /*646c0*/  STL.64 [R1+0x4028], R24 ;  /* 0x0040281801007387 */ /* 0x000fe20000100a00 */
[----:B---3--:R-:W-:-:S15]  /*646d0*/  HMMA.16816.F32 R12, R4, R10, R12 ;  /* 0x0000000a040c723c */ /* 0x008fde000000180c */
[----:B------:R-:W-:-:S04]  /*646e0*/  NOP ;  /* 0x0000000000007918 */ /* 0x000fc80000000000 */
[----:B------:R0:W-:Y:S04]  /*646f0*/  STL.64 [R1+0x1830], R12 ;  /* 0x0018300c01007387 */ /* 0x0001e80000100a00 */
[----:B------:R1:W-:Y:S04]  /*64700*/  STL.64 [R1+0x1838], R14 ;  /* 0x0018380e01007387 */ /* 0x0003e80000100a00 */
[----:B0-----:R-:W2:Y:S04]  /*64710*/  LDL.LU R12, [R1+0x1080] ;  /* 0x00108000010c7983 */ /* 0x001ea80000300800 */
[----:B------:R-:W2:Y:S04]  /*64720*/  LDL.LU R13, [R1+0x1084] ;  /* 0x00108400010d7983 */ /* 0x000ea80000300800 */
[----:B-1----:R-:W3:Y:S04]  /*64730*/  LDL.LU R14, [R1+0x1088] ;  /* 0x00108800010e7983 */ /* 0x002ee80000300800 */
[----:B------:R-:W3:Y:S04]  /*64740*/  LDL.LU R15, [R1+0x108c] ;  /* 0x00108c00010f7983 */ /* 0x000ee80000300800 */
[----:B------:R-:W4:Y:S01]  /*64750*/  LDL.LU R8, [R1+0x1090] ;  /* 0x0010900001087983 */ /* 0x000f220000300800 */
[----:B------:R-:W-:-:S03]  /*64760*/  IMAD.MOV.U32 R23, RZ, RZ, R10 ;  /* 0x000000ffff177224 */ /* 0x000fc600078e000a */
[----:B------:R-:W4:Y:S01]  /*64770*/  LDL.LU R9, [R1+0x1094] ;  /* 0x0010940001097983 */ /* 0x000f220000300800 */
[----:B------:R-:W-:-:S03]  /*64780*/  IMAD.MOV.U32 R22, RZ, RZ, R11 ;  /* 0x000000ffff167224 */ /* 0x000fc600078e000b */
[----:B------:R-:W4:Y:S04]  /*64790*/  LDL.LU R10, [R1+0x1098] ;  /* 0x00109800010a7983 */ /* 0x000f280000300800 */
[----:B------:R-:W4:Y:S04]  /*647a0*/  LDL.LU R11, [R1+0x109c] ;  /* 0x00109c00010b7983 */ /* 0x000f280000300800 */
[----:B---3--:R0:W-:Y:S04]  /*647b0*/  STL.64 [R1+0x4050], R14 ;  /* 0x0040500e01007387 */ /* 0x0081e80000100a00 */
[----:B--2---:R-:W-:Y:S04]  /*647c0*/  STL.64 [R1+0x4048], R12 ;  /* 0x0040480c01007387 */ /* 0x004fe80000100a00 */
[----:B------:R-:W2:Y:S04]  /*647d0*/  LDL.64 R26, [R1+0x28] ;  /* 0x00002800011a7983 */ /* 0x000ea80000100a00 */
[----:B0-----:R-:W4:Y:S04]  /*647e0*/  LDL.64 R14, [R1+0x38] ;  /* 0x00003800010e7983 */ /* 0x001f280000100a00 */
        /* <DEDUP_REMOVED lines=29> */
[----:B------:R0:W-:Y:S04]  /*649c0*/  STL.64 [R1+0x1820], R8 ;  /* 0x0018200801007387 */ /* 0x0001e80000100a00 */
[----:B------:R1:W-:Y:S01]  /*649d0*/  STL.64 [R1+0x1828], R10 ;  /* 0x0018280a01007387 */ /* 0x0003e20000100a00 */
[----:B0-----:R-:W-:-:S03]  /*649e0*/  IMAD.MOV.U32 R9, RZ, RZ, R14 ;  /* 0x000000ffff097224 */ /* 0x001fc600078e000e */
[----:B-1----:R-:W4:Y:S01]  /*649f0*/  LDL.LU.64 R10, [R1+0x4058] ;  /* 0x00405800010a7983 */ /* 0x002f220000300a00 */
[----:B------:R-:W-:-:S03]  /*64a00*/  IMAD.MOV.U32 R8, RZ, RZ, R15 ;  /* 0x000000ffff087224 */ /* 0x000fc600078e000f */
        /* <DEDUP_REMOVED lines=9> */
[----:B------:R-:W2:Y:S04]  /*64aa0*/  LDL.LU R12, [R1+0x4038] ;  /* 0x00403800010c7983 */ /* 0x000ea80000300800 */
[----:B------:R-:W3:Y:S04]  /*64ab0*/  LDL.LU.64 R26, [R1+0x4030] ;  /* 0x00403000011a7983 */ /* 0x000ee80000300a00 */
[----:B------:R-:W2:Y:S01]  /*64ac0*/  LDL.LU.64 R24, [R1+0x4028] ;  /* 0x0040280001187983 */ /* 0x000ea20000300a00 */
[----:B---3--:R-:W-:-:S15]  /*64ad0*/  HMMA.16816.F32 R16, R4, R26, R16 ;  /* 0x0000001a0410723c */ /* 0x008fde0000001810 */
[----:B------:R-:W-:-:S04]  /*64ae0*/  NOP ;  /* 0x0000000000007918 */ /* 0x000fc80000000000 */
[----:B------:R-:W-:Y:S04]  /*64af0*/  STL.64 [R1+0x1800], R16 ;  /* 0x0018001001007387 */ /* 0x000fe80000100a00 */
[----:B------:R0:W-:Y:S04]  /*64b00*/  STL.64 [R1+0x1808], R18 ;  /* 0x0018081201007387 */ /* 0x0001e80000100a00 */
[----:B0-----:R-:W3:Y:S04]  /*64b10*/  LDL.LU.64 R18, [R1+0x4020] ;  /* 0x0040200001127983 */ /* 0x001ee80000300a00 */
[----:B------:R-:W-:Y:S01]  /*64b20*/  STL.64 [R1+0x3ec8], R26 ;  /* 0x003ec81a01007387 */ /* 0x000fe20000100a00 */
[----:B---3--:R-:W-:Y:S03]  /*64b30*/  HMMA.16816.F32 R16, R4, R18, R20 ;  /* 0x000000120410723c */ /* 0x008fe60000001814 */
[----:B------:R-:W3:Y:S04]  /*64b40*/  LDL.LU.64 R22, [R1+0x4018] ;  /* 0x0040180001167983 */ /* 0x000ee80000300a00 */
[----:B------:R-:W3:-:S12]  /*64b50*/  LDL.LU.64 R20, [R1+0x4010] ;  /* 0x0040100001147983 */ /* 0x000ed80000300a00 */
[----:B------:R-:W-:Y:S04]  /*64b60*/  STL.64 [R1+0x17f0], R16 ;  /* 0x0017f01001007387 */ /* 0x000fe80000100a00 */
[----:B------:R0:W-:Y:S04]  /*64b70*/  STL.64 [R1+0x17f8], R18 ;  /* 0x0017f81201007387 */ /* 0x0001e80000100a00 */
[----:B0-----:R-:W3:Y:S04]  /*64b80*/  LDL.LU.64 R18, [R1+0x4008] ;  /* 0x0040080001127983 */ /* 0x001ee80000300a00 */
[----:B------:R-:W2:Y:S01]  /*64b90*/  LDL.LU.64 R16, [R1+0x4000] ;  /* 0x0040000001107983 */ /* 0x000ea20000300a00 */
[----:B---3--:R-:W-:-:S15]  /*64ba0*/  HMMA.16816.F32 R20, R4, R18, R20 ;  /* 0x000000120414723c */ /* 0x008fde0000001814 */
[----:B------:R-:W-:-:S04]  /*64bb0*/  NOP ;  /* 0x0000000000007918 */ /* 0x000fc80000000000 */
[----:B------:R-:W-:Y:S04]  /*64bc0*/  STL.64 [R1+0x17e0], R20 ;  /* 0x0017e01401007387 */ /* 0x000fe80000100a00 */
[----:B------:R0:W-:Y:S04]  /*64bd0*/  STL.64 [R1+0x17e8], R22 ;  /* 0x0017e81601007387 */ /* 0x0001e80000100a00 */
[----:B0-----:R-:W3:Y:S04]  /*64be0*/  LDL.LU.64 R22, [R1+0x3ff8] ;  /* 0x003ff80001167983 */ /* 0x001ee80000300a00 */
[----:B------:R-:W3:Y:S04]  /*64bf0*/  LDL.LU.64 R20, [R1+0x3ff0] ;  /* 0x003ff00001147983 */ /* 0x000ee80000300a00 */
[----:B------:R-:W-:Y:S04]  /*64c00*/  STL.64 [R1+0x3eb0], R18 ;  /* 0x003eb01201007387 */ /* 0x000fe80000100a00 */
[----:B--2---:R-:W-:Y:S01]  /*64c10*/  STL [R1+0x3ea8], R17 ;  /* 0x003ea81101007387 */ /* 0x004fe20000100800 */
[----:B---3--:R-:W-:-:S15]  /*64c20*/  HMMA.16816.F32 R20, R4, R14, R20 ;  /* 0x0000000e0414723c */ /* 0x008fde0000001814 */
[----:B------:R-:W-:-:S04]  /*64c30*/  NOP ;  /* 0x0000000000007918 */ /* 0x000fc80000000000 */
[----:B------:R-:W-:Y:S04]  /*64c40*/  STL.64 [R1+0x17d0], R20 ;  /* 0x0017d01401007387 */ /* 0x000fe80000100a00 */
[----:B------:R0:W-:Y:S04]  /*64c50*/  STL.64 [R1+0x17d8], R22 ;  /* 0x0017d81601007387 */ /* 0x0001e80000100a00 */
[----:B0-----:R-:W4:Y:S04]  /*64c60*/  LDL.LU.64 R22, [R1+0x3fe8] ;  /* 0x003fe80001167983 */ /* 0x001f280000300a00 */
[----:B------:R-:W4:Y:S01]  /*64c70*/  LDL.LU.64 R20, [R1+0x3fe0] ;  /* 0x003fe00001147983 */ /* 0x000f220000300a00 */
[----:B------:R-:W-:-:S02]  /*64c80*/  IMAD.MOV.U32 R26, RZ, RZ, R13 ;  /* 0x000000ffff1a7224 */ /* 0x000fc400078e000d */
[----:B------:R-:W-:Y:S01]  /*64c90*/  IMAD.MOV.U32 R27, RZ, RZ, R29 ;  /* 0x000000ffff1b7224 */ /* 0x000fe200078e001d */
[----:B------:R-:W2:Y:S04]  /*64ca0*/  LDL.LU R13, [R1+0x3fdc] ;  /* 0x003fdc00010d7983 */ /* 0x000ea80000300800 */
[----:B------:R-:W3:Y:S04]  /*64cb0*/  LDL.LU R29, [R1+0x3fd8] ;  /* 0x003fd800011d7983 */ /* 0x000ee80000300800 */
[----:B------:R0:W-:Y:S04]  /*64cc0*/  STL.64 [R1+0x3ed8], R26 ;  /* 0x003ed81a01007387 */ /* 0x0001e80000100a00 */
[----:B------:R-:W-:Y:S01]  /*64cd0*/  STL.64 [R1+0x3ea0], R14 ;  /* 0x003ea00e01007387 */ /* 0x000fe20000100a00 */
[----:B0-----:R-:W-:-:S02]  /*64ce0*/  IMAD.MOV.U32 R26, RZ, RZ, R9 ;  /* 0x000000ffff1a7224 */ /* 0x001fc400078e0009 */
[----:B------:R-:W-:Y:S01]  /*64cf0*/  IMAD.MOV.U32 R27, RZ, RZ, R8 ;  /* 0x000000ffff1b7224 */ /* 0x000fe200078e0008 */
[----:B----4-:R-:W-:Y:S01]  /*64d00*/  HMMA.16816.F32 R4, R4, R10, R20 ;  /* 0x0000000a0404723c */ /* 0x010fe20000001814 */
[----:B------:R-:W4:Y:S04]  /*64d10*/  LDL.LU.64 R22, [R1+0x3fd0] ;  /* 0x003fd00001167983 */ /* 0x000f280000300a00 */
[----:B------:R-:W3:-:S14]  /*64d20*/  LDL.LU.64 R20, [R1+0x3fc8] ;  /* 0x003fc80001147983 */ /* 0x000edc0000300a00 */
[----:B------:R-:W-:Y:S04]  /*64d30*/  STL.64 [R1+0x8e0], R4 ;  /* 0x0008e00401007387 */ /* 0x000fe80000100a00 */
[----:B------:R-:W-:Y:S04]  /*64d40*/  STL.64 [R1+0x8e8], R6 ;  /* 0x0008e80601007387 */ /* 0x000fe80000100a00 */
[----:B------:R-:W-:Y:S04]  /*64d50*/  STL.64 [R1+0x3ef0], R26 ;  /* 0x003ef01a01007387 */ /* 0x000fe80000100a00 */
[----:B------:R0:W-:Y:S04]  /*64d60*/  STL.64 [R1+0x3ed0], R10 ;  /* 0x003ed00a01007387 */ /* 0x0001e80000100a00 */
[----:B------:R-:W3:Y:S04]  /*64d70*/  LDL.LU R8, [R1+0xe50] ;  /* 0x000e500001087983 */ /* 0x000ee80000300800 */
[----:B------:R-:W3:Y:S04]  /*64d80*/  LDL.LU R9, [R1+0xe54] ;  /* 0x000e540001097983 */ /* 0x000ee80000300800 */
[----:B0-----:R-:W3:Y:S04]  /*64d90*/  LDL.LU R10, [R1+0xe58] ;  /* 0x000e5800010a7983 */ /* 0x001ee80000300800 */
[----:B------:R-:W3:Y:S01]  /*64da0*/  LDL.LU R11, [R1+0xe5c] ;  /* 0x000e5c00010b7983 */ /* 0x000ee20000300800 */
[----:B--2---:R-:W-:-:S02]  /*64db0*/  IMAD.MOV.U32 R18, RZ, RZ, R13 ;  /* 0x000000ffff127224 */ /* 0x004fc400078e000d */
[----:B------:R-:W-:Y:S02]  /*64dc0*/  IMAD.MOV.U32 R19, RZ, RZ, R12 ;  /* 0x000000ffff137224 */ /* 0x000fe400078e000c */
[----:B----4-:R-:W-:Y:S02]  /*64dd0*/  IMAD.MOV.U32 R26, RZ, RZ, R23 ;  /* 0x000000ffff1a7224 */ /* 0x010fe400078e0017 */
[----:B------:R-:W-:Y:S01]  /*64de0*/  IMAD.MOV.U32 R27, RZ, RZ, R22 ;  /* 0x000000ffff1b7224 */ /* 0x000fe200078e0016 */
[----:B------:R-:W2:Y:S04]  /*64df0*/  LDL.LU R23, [R1+0x3fc0] ;  /* 0x003fc00001177983 */ /* 0x000ea80000300800 */
[----:B------:R-:W4:Y:S04]  /*64e00*/  LDL.LU R22, [R1+0x3fbc] ;  /* 0x003fbc0001167983 */ /* 0x000f280000300800 */
[----:B------:R-:W-:Y:S04]  /*64e10*/  STL.64 [R1+0x3f08], R26 ;  /* 0x003f081a01007387 */ /* 0x000fe80000100a00 */
[----:B---3--:R-:W-:Y:S04]  /*64e20*/  STL.64 [R1+0x3ee8], R10 ;  /* 0x003ee80a01007387 */ /* 0x008fe80000100a00 */
[----:B------:R0:W-:Y:S04]  /*64e30*/  STL.64 [R1+0x3ee0], R8 ;  /* 0x003ee00801007387 */ /* 0x0001e80000100a00 */
[----:B0-----:R-:W3:Y:S04]  /*64e40*/  LDL.LU R8, [R1+0xe60] ;  /* 0x000e600001087983 */ /* 0x001ee80000300800 */
[----:B------:R-:W3:Y:S04]  /*64e50*/  LDL.LU R9, [R1+0xe64] ;  /* 0x000e640001097983 */ /* 0x000ee80000300800 */
[----:B------:R-:W2:Y:S04]  /*64e60*/  LDL.LU R10, [R1+0xe68] ;  /* 0x000e6800010a7983 */ /* 0x000ea80000300800 */
[----:B------:R-:W2:Y:S04]  /*64e70*/  LDL.LU R11, [R1+0xe6c] ;  /* 0x000e6c00010b7983 */ /* 0x000ea80000300800 */
[----:B------:R0:W-:Y:S04]  /*64e80*/  STL.64 [R1+0x3f40], R18 ;  /* 0x003f401201007387 */ /* 0x0001e80000100a00 */
[----:B------:R-:W2:Y:S04]  /*64e90*/  LDL.LU R12, [R1+0x700] ;  /* 0x00070000010c7983 */ /* 0x000ea80000300800 */
[----:B------:R-:W2:Y:S04]  /*64ea0*/  LDL.LU R13, [R1+0x704] ;  /* 0x00070400010d7983 */ /* 0x000ea80000300800 */
[----:B------:R-:W2:Y:S04]  /*64eb0*/  LDL.LU R14, [R1+0x708] ;  /* 0x00070800010e7983 */ /* 0x000ea80000300800 */
[----:B------:R-:W2:Y:S01]  /*64ec0*/  LDL.LU R15, [R1+0x70c] ;  /* 0x00070c00010f7983 */ /* 0x000ea20000300800 */
[----:B0-----:R-:W-:-:S02]  /*64ed0*/  IMAD.MOV.U32 R18, RZ, RZ, R21 ;  /* 0x000000ffff127224 */ /* 0x001fc400078e0015 */
[----:B------:R-:W-:Y:S01]  /*64ee0*/  IMAD.MOV.U32 R19, RZ, RZ, R29 ;  /* 0x000000ffff137224 */ /* 0x000fe200078e001d */
[----:B--2---:R-:W-:Y:S04]  /*64ef0*/  STL.64 [R1+0x3f50], R14 ;  /* 0x003f500e01007387 */ /* 0x004fe80000100a00 */
        /* <DEDUP_REMOVED lines=11> */
[----:B------:R-:W-:Y:S04]  /*64fb0*/  STL.64 [R1+0x3f60], R12 ;  /* 0x003f600c01007387 */ /* 0x000fe80000100a00 */
[----:B------:R-:W2:Y:S04]  /*64fc0*/  LDL.LU R23, [R1+0x3fb0] ;  /* 0x003fb00001177983 */ /* 0x000ea80000300800 */
[----:B------:R-:W3:Y:S04]  /*64fd0*/  LDL.LU R20, [R1+0x3fac] ;  /* 0x003fac0001147983 */ /* 0x000ee80000300800 */
[----:B------:R0:W-:Y:S02]  /*64fe0*/  STL.64 [R1+0x3f70], R18 ;  /* 0x003f701201007387 */ /* 0x0001e40000100a00 */
[----:B0-----:R-:W-:-:S02]  /*64ff0*/  IMAD.MOV.U32 R18, RZ, RZ, R21 ;  /* 0x000000ffff127224 */ /* 0x001fc400078e0015 */
[----:B----4-:R-:W-:Y:S01]  /*65000*/  IMAD.MOV.U32 R19, RZ, RZ, R22 ;  /* 0x000000ffff137224 */ /* 0x010fe200078e0016 */
[----:B------:R-:W4:Y:S04]  /*65010*/  LDL.LU R21, [R1+0x3fa8] ;  /* 0x003fa80001157983 */ /* 0x000f280000300800 */
[----:B------:R-:W4:Y:S04]  /*65020*/  LDL.LU R22, [R1+0x3fa4] ;  /* 0x003fa40001167983 */ /* 0x000f280000300800 */
[----:B------:R2:W-:Y:S04]  /*65030*/  STL.64 [R1+0x3f88], R18 ;  /* 0x003f881201007387 */ /* 0x0005e80000100a00 */
[----:B------:R-:W3:Y:S04]  /*65040*/  LDL.LU R12, [R1+0x720] ;  /* 0x00072000010c7983 */ /* 0x000ee80000300800 */
[----:B------:R-:W3:Y:S04]  /*65050*/  LDL.LU R13, [R1+0x724] ;  /* 0x00072400010d7983 */ /* 0x000ee80000300800 */
[----:B------:R-:W3:Y:S04]  /*65060*/  LDL.LU R14, [R1+0x728] ;  /* 0x00072800010e7983 */ /* 0x000ee80000300800 */
[----:B------:R-:W3:Y:S01]  /*65070*/  LDL.LU R15, [R1+0x72c] ;  /* 0x00072c00010f7983 */ /* 0x000ee20000300800 */
[----:B--2---:R-:W-:-:S03]  /*65080*/  IMAD.MOV.U32 R18, RZ, RZ, R23 ;  /* 0x000000ffff127224 */ /* 0x004fc600078e0017 */
[----:B------:R-:W4:Y:S04]  /*65090*/  LDL.LU R23, [R1+0x3fa0] ;  /* 0x003fa00001177983 */ /* 0x000f280000300800 */
[----:B---3--:R-:W-:Y:S04]  /*650a0*/  STL.64 [R1+0x3f80], R14 ;  /* 0x003f800e01007387 */ /* 0x008fe80000100a00 */
        /* <DEDUP_REMOVED lines=9> */
[----:B0-----:R-:W4:Y:S04]  /*65140*/  LDL.LU R12, [R1+0x740] ;  /* 0x00074000010c7983 */ /* 0x001f280000300800 */
[----:B------:R-:W4:Y:S04]  /*65150*/  LDL.LU R13, [R1+0x744] ;  /* 0x00074400010d7983 */ /* 0x000f280000300800 */
[----:B------:R-:W4:Y:S04]  /*65160*/  LDL.LU R14, [R1+0x748] ;  /* 0x00074800010e7983 */ /* 0x000f280000300800 */
[----:B------:R-:W4:Y:S04]  /*65170*/  LDL.LU R15, [R1+0x74c] ;  /* 0x00074c00010f7983 */ /* 0x000f280000300800 */
[----:B------:R-:W-:Y:S04]  /*65180*/  STL.64 [R1+0x3f20], R26 ;  /* 0x003f201a01007387 */ /* 0x000fe80000100a00 */
[----:B------:R-:W-:Y:S04]  /*65190*/  STL.64 [R1+0x3f00], R10 ;  /* 0x003f000a01007387 */ /* 0x000fe80000100a00 */
[----:B------:R0:W-:Y:S04]  /*651a0*/  STL.64 [R1+0x3ef8], R8 ;  /* 0x003ef80801007387 */ /* 0x0001e80000100a00 */
[----:B0-----:R-:W2:Y:S04]  /*651b0*/  LDL.LU R8, [R1+0xe70] ;  /* 0x000e700001087983 */ /* 0x001ea80000300800 */
[----:B------:R-:W2:Y:S04]  /*651c0*/  LDL.LU R9, [R1+0xe74] ;  /* 0x000e740001097983 */ /* 0x000ea80000300800 */
[----:B------:R-:W3:Y:S04]  /*651d0*/  LDL.LU R10, [R1+0xe78] ;  /* 0x000e7800010a7983 */ /* 0x000ee80000300800 */
[----:B------:R-:W3:Y:S01]  /*651e0*/  LDL.LU R11, [R1+0xe7c] ;  /* 0x000e7c00010b7983 */ /* 0x000ee20000300800 */
[----:B------:R-:W-:-:S02]  /*651f0*/  IMAD.MOV.U32 R26, RZ, RZ, R2 ;  /* 0x000000ffff1a7224 */ /* 0x000fc400078e0002 */
[----:B------:R-:W-:-:S05]  /*65200*/  IMAD.MOV.U32 R27, RZ, RZ, R0 ;  /* 0x000000ffff1b7224 */ /* 0x000fca00078e0000 */
[----:B------:R0:W-:Y:S04]  /*65210*/  STL.64 [R1+0x3f38], R26 ;  /* 0x003f381a01007387 */ /* 0x0001e80000100a00 */
[----:B------:R-:W4:Y:S04]  /*65220*/  LDL.LU R24, [R1+0x6f0] ;  /* 0x0006f00001187983 */ /* 0x000f280000300800 */
[----:B------:R-:W4:Y:S04]  /*65230*/  LDL.LU R25, [R1+0x6f4] ;  /* 0x0006f40001197983 */ /* 0x000f280000300800 */
[----:B0-----:R-:W4:Y:S04]  /*65240*/  LDL.LU R26, [R1+0x6f8] ;  /* 0x0006f800011a7983 */ /* 0x001f280000300800 */
[----:B------:R-:W4:Y:S04]  /*65250*/  LDL.LU R27, [R1+0x6fc] ;  /* 0x0006fc00011b7983 */ /* 0x000f280000300800 */
[----:B---3--:R-:W-:Y:S04]  /*65260*/  STL.64 [R1+0x3f18], R10 ;  /* 0x003f180a01007387 */ /* 0x008fe80000100a00 */
[----:B--2---:R0:W-:Y:S04]  /*65270*/  STL.64 [R1+0x3f10], R8 ;  /* 0x003f100801007387 */ /* 0x0041e80000100a00 */
[----:B0-----:R-:W2:Y:S04]  /*65280*/  LDL.LU R8, [R1+0xe80] ;  /* 0x000e800001087983 */ /* 0x001ea80000300800 */
[----:B------:R-:W2:Y:S04]  /*65290*/  LDL.LU R9, [R1+0xe84] ;  /* 0x000e840001097983 */ /* 0x000ea80000300800 */
[----:B------:R-:W3:Y:S04]  /*652a0*/  LDL.LU R10, [R1+0xe88] ;  /* 0x000e8800010a7983 */ /* 0x000ee80000300800 */
[----:B------:R-:W3:Y:S01]  /*652b0*/  LDL.LU R11, [R1+0xe8c] ;  /* 0x000e8c00010b7983 */ /* 0x000ee20000300800 */
[----:B------:R-:W-:-:S02]  /*652c0*/  IMAD.MOV.U32 R19, RZ, RZ, R29 ;  /* 0x000000ffff137224 */ /* 0x000fc400078e001d */
[----:B------:R-:W-:-:S05]  /*652d0*/  IMAD.MOV.U32 R7, RZ, RZ, R16 ;  /* 0x000000ffff077224 */ /* 0x000fca00078e0010 */
[C---:B----4-:R-:W-:Y:S01]  /*652e0*/  HMMA.16816.F32 R16, R20.reuse, R18, R12 ;  /* 0x000000121410723c */ /* 0x050fe2000000180c */
        /* <DEDUP_REMOVED lines=30> */
[----:B------:R-:W3:-:S15]  /*654d0*/  LDL.64 R18, [R1+0x8] ;  /* 0x0000080001127983 */ /* 0x000ede0000100a00 */
[----:B------:R-:W-:Y:S02]  /*654e0*/  NOP ;  /* 0x0000000000007918 */ /* 0x000fe40000000000 */
[----:B------:R0:W-:Y:S04]  /*654f0*/  STL.64 [R1+0x1950], R12 ;  /* 0x0019500c01007387 */ /* 0x0001e80000100a00 */
[----:B------:R1:W-:Y:S04]  /*65500*/  STL.64 [R1+0x1958], R14 ;  /* 0x0019580e01007387 */ /* 0x0003e80000100a00 */
[----:B0-----:R-:W4:Y:S04]  /*65510*/  LDL.LU R12, [R1+0xe20] ;  /* 0x000e2000010c7983 */ /* 0x001f280000300800 */
[----:B------:R-:W4:Y:S04]  /*65520*/  LDL.LU R13, [R1+0xe24] ;  /* 0x000e2400010d7983 */ /* 0x000f280000300800 */
[----:B-1----:R-:W2:Y:S04]  /*65530*/  LDL.LU R14, [R1+0xe28] ;  /* 0x000e2800010e7983 */ /* 0x002ea80000300800 */
[----:B------:R-:W2:Y:S01]  /*65540*/  LDL.LU R15, [R1+0xe2c] ;  /* 0x000e2c00010f7983 */ /* 0x000ea20000300800 */
[----:B------:R-:W-:-:S07]  /*65550*/  IMAD.MOV.U32 R6, RZ, RZ, R28 ;  /* 0x000000ffff067224 */ /* 0x000fce00078e001c */
[C---:B------:R-:W-:Y:S01]  /*65560*/  HMMA.16816.F32 R4, R20.reuse, R6, R24 ;  /* 0x000000061404723c */ /* 0x040fe20000001818 */
[----:B--2---:R-:W-:Y:S04]  /*65570*/  STL.64 [R1+0x3ec0], R14 ;  /* 0x003ec00e01007387 */ /* 0x004fe80000100a00 */
[----:B----4-:R0:W-:Y:S04]  /*65580*/  STL.64 [R1+0x3eb8], R12 ;  /* 0x003eb80c01007387 */ /* 0x0101e80000100a00 */
[----:B0-----:R-:W3:Y:S04]  /*65590*/  LDL.LU R12, [R1+0xe30] ;  /* 0x000e3000010c7983 */ /* 0x001ee80000300800 */
[----:B------:R-:W3:Y:S04]  /*655a0*/  LDL.LU R13, [R1+0xe34] ;  /* 0x000e3400010d7983 */ /* 0x000ee80000300800 */
[----:B------:R-:W3:Y:S04]  /*655b0*/  LDL.LU R14, [R1+0xe38] ;  /* 0x000e3800010e7983 */ /* 0x000ee80000300800 */
[----:B------:R-:W3:Y:S04]  /*655c0*/  LDL.LU R15, [R1+0xe3c] ;  /* 0x000e3c00010f7983 */ /* 0x000ee80000300800 */
[----:B------:R-:W2:Y:S04]  /*655d0*/  LDL.LU.64 R26, [R1+0x3f38] ;  /* 0x003f3800011a7983 */ /* 0x000ea80000300a00 */
        /* <DEDUP_REMOVED lines=8> */
[----:B------:R-:W4:Y:S04]  /*65660*/  LDL.LU R7, [R1+0xe4c] ;  /* 0x000e4c0001077983 */ /* 0x000f280000300800 */
        /* <DEDUP_REMOVED lines=30> */
[----:B0-----:R-:W4:Y:S01]  /*65850*/  LDL.LU.64 R26, [R1+0x3ec8] ;  /* 0x003ec800011a7983 */ /* 0x001f220000300a00 */
[----:B---3--:R-:W-:Y:S01]  /*65860*/  HMMA.16816.F32 R12, R20, R18, R12 ;  /* 0x00000012140c723c */ /* 0x008fe2000000180c */
[----:B------:R-:W-:-:S02]  /*65870*/  IMAD.MOV.U32 R2, RZ, RZ, R18 ;  /* 0x000000ffff027224 */ /* 0x000fc400078e0012 */
[----:B------:R-:W-:-:S05]  /*65880*/  IMAD.MOV.U32 R0, RZ, RZ, R19 ;  /* 0x000000ffff007224 */ /* 0x000fca00078e0013 */
[----:B----4-:R-:W-:Y:S01]  /*65890*/  HMMA.16816.F32 R4, R20, R26, R4 ;  /* 0x0000001a1404723c */ /* 0x010fe20000001804 */
[----:B------:R-:W-:Y:S02]  /*658a0*/  IMAD.MOV.U32 R8, RZ, RZ, R26 ;  /* 0x000000ffff087224 */ /* 0x000fe400078e001a */
[----:B------:R-:W-:-:S15]  /*658b0*/  IMAD.MOV.U32 R3, RZ, RZ, R27 ;  /* 0x000000ffff037224 */ /* 0x000fde00078e001b */
[----:B------:R-:W-:Y:S01]  /*658c0*/  NOP ;  /* 0x0000000000007918 */ /* 0x000fe20000000000 */
[----:B------:R-:W-:Y:S04]  /*658d0*/  STL.64 [R1+0x15b0], R4 ;  /* 0x0015b00401007387 */ /* 0x000fe80000100a00 */
[----:B------:R-:W-:Y:S04]  /*658e0*/  STL.64 [R1+0x15b8], R6 ;  /* 0x0015b80601007387 */ /* 0x000fe80000100a00 */
[----:B--2---:R-:W-:Y:S04]  /*658f0*/  STL.64 [R1+0x3e98], R10 ;  /* 0x003e980a01007387 */ /* 0x004fe80000100a00 */
[----:B------:R0:W-:Y:S04]  /*65900*/  STL [R1+0x3e90], R8 ;  /* 0x003e900801007387 */ /* 0x0001e80000100800 */
        /* <DEDUP_REMOVED lines=12> */
[----:B------:R-:W-:Y:S04]  /*659d0*/  STL.64 [R1+0x15a0], R12 ;  /* 0x0015a00c01007387 */ /* 0x000fe80000100a00 */
[----:B------:R0:W-:Y:S04]  /*659e0*/  STL.64 [R1+0x15a8], R14 ;  /* 0x0015a80e01007387 */ /* 0x0001e80000100a00 */
[----:B0-----:R-:W2:Y:S04]  /*659f0*/  LDL.LU.64 R14, [R1+0x3ec0] ;  /* 0x003ec000010e7983 */ /* 0x001ea80000300a00 */
[----:B------:R-:W2:Y:S04]  /*65a00*/  LDL.LU.64 R12, [R1+0x3eb8] ;  /* 0x003eb800010c7983 */ /* 0x000ea80000300a00 */
[----:B------:R-:W2:Y:S04]  /*65a10*/  LDL.LU.64 R18, [R1+0x3eb0] ;  /* 0x003eb00001127983 */ /* 0x000ea80000300a00 */
[----:B------:R-:W3:Y:S01]  /*65a20*/  LDL.LU R17, [R1+0x3ea8] ;  /* 0x003ea80001117983 */ /* 0x000ee20000300800 */
[----:B--2---:R-:W-:-:S15]  /*65a30*/  HMMA.16816.F32 R12, R20, R18, R12 ;  /* 0x00000012140c723c */ /* 0x004fde000000180c */
[----:B------:R-:W-:-:S04]  /*65a40*/  NOP ;  /* 0x0000000000007918 */ /* 0x000fc80000000000 */
[----:B------:R-:W-:Y:S04]  /*65a50*/  STL.64 [R1+0x1590], R12 ;  /* 0x0015900c01007387 */ /* 0x000fe80000100a00 */
[----:B------:R0:W-:Y:S04]  /*65a60*/  STL.64 [R1+0x1598], R14 ;  /* 0x0015980e01007387 */ /* 0x0001e80000100a00 */
[----:B0-----:R-:W2:Y:S04]  /*65a70*/  LDL.LU.64 R14, [R1+0x3ea0] ;  /* 0x003ea000010e7983 */ /* 0x001ea80000300a00 */
[----:B------:R0:W-:Y:S04]  /*65a80*/  STL.64 [R1+0x3e00], R18 ;  /* 0x003e001201007387 */ /* 0x0001e80000100a00 */
[----:B---3--:R1:W-:Y:S04]  /*65a90*/  STL [R1+0x3df8], R17 ;  /* 0x003df81101007387 */ /* 0x0083e80000100800 */
[----:B0-----:R-:W3:Y:S04]  /*65aa0*/  LDL.64 R18, [R1+0x88] ;  /* 0x0000880001127983 */ /* 0x001ee80000100a00 */
[----:B---3--:R0:W-:Y:S04]  /*65ab0*/  STL.64 [R1+0x3e58], R18 ;  /* 0x003e581201007387 */ /* 0x0081e80000100a00 */
[----:B------:R-:W3:Y:S04]  /*65ac0*/  LDL.LU R16, [R1+0x5b0] ;  /* 0x0005b00001107983 */ /* 0x000ee80000300800 */
[----:B-1----:R-:W3:Y:S04]  /*65ad0*/  LDL.LU R17, [R1+0x5b4] ;  /* 0x0005b40001117983 */ /* 0x002ee80000300800 */
[----:B0-----:R-:W2:Y:S04]  /*65ae0*/  LDL.LU R18, [R1+0x5b8] ;  /* 0x0005b80001127983 */ /* 0x001ea80000300800 */
[----:B------:R-:W2:Y:S04]  /*65af0*/  LDL.LU R19, [R1+0x5bc] ;  /* 0x0005bc0001137983 */ /* 0x000ea80000300800 */
[----:B--2---:R0:W-:Y:S04]  /*65b00*/  STL.64 [R1+0x3e68], R18 ;  /* 0x003e681201007387 */ /* 0x0041e80000100a00 */
[----:B---3--:R-:W-:Y:S04]  /*65b10*/  STL.64 [R1+0x3e60], R16 ;  /* 0x003e601001007387 */ /* 0x008fe80000100a00 */
[----:B0-----:R-:W2:Y:S01]  /*65b20*/  LDL.64 R18, [R1+0xa8] ;  /* 0x0000a80001127983 */ /* 0x001ea20000100a00 */
[C---:B------:R-:W-:Y:S03]  /*65b30*/  HMMA.16816.F32 R8, R20.reuse, R14, R8 ;  /* 0x0000000e1408723c */ /* 0x040fe60000001808 */
[----:B--2---:R0:W-:Y:S04]  /*65b40*/  STL.64 [R1+0x3e70], R18 ;  /* 0x003e701201007387 */ /* 0x0041e80000100a00 */
[----:B0-----:R-:W2:Y:S04]  /*65b50*/  LDL.64 R18, [R1+0xb8] ;  /* 0x0000b80001127983 */ /* 0x001ea80000100a00 */
[----:B--2---:R0:W-:Y:S04]  /*65b60*/  STL.64 [R1+0x3e78], R18 ;  /* 0x003e781201007387 */ /* 0x0041e80000100a00 */
[----:B0-----:R-:W4:Y:S04]  /*65b70*/  LDL.64 R18, [R1+0xc8] ;  /* 0x0000c80001127983 */ /* 0x001f280000100a00 */
[----:B------:R-:W-:Y:S04]  /*65b80*/  STL.64 [R1+0x1580], R8 ;  /* 0x0015800801007387 */ /* 0x000fe80000100a00 */
[----:B------:R0:W-:Y:S04]  /*65b90*/  STL.64 [R1+0x1588], R10 ;  /* 0x0015880a01007387 */ /* 0x0001e80000100a00 */
[----:B0-----:R-:W2:Y:S04]  /*65ba0*/  LDL.LU.64 R10, [R1+0x3e98] ;  /* 0x003e9800010a7983 */ /* 0x001ea80000300a00 */
[----:B------:R-:W3:Y:S04]  /*65bb0*/  LDL.LU R8, [R1+0x3e90] ;  /* 0x003e900001087983 */ /* 0x000ee80000300800 */
[----:B------:R0:W-:Y:S04]  /*65bc0*/  STL [R1+0x3da4], R14 ;  /* 0x003da40e01007387 */ /* 0x0001e80000100800 */
[----:B------:R1:W-:Y:S04]  /*65bd0*/  STL [R1+0x3da0], R15 ;  /* 0x003da00f01007387 */ /* 0x0003e80000100800 */
[----:B------:R-:W3:Y:S04]  /*65be0*/  LDL.LU R12, [R1+0x5c0] ;  /* 0x0005c000010c7983 */ /* 0x000ee80000300800 */
[----:B------:R-:W3:Y:S04]  /*65bf0*/  LDL.LU R13, [R1+0x5c4] ;  /* 0x0005c400010d7983 */ /* 0x000ee80000300800 */
[----:B0-----:R-:W3:Y:S04]  /*65c00*/  LDL.LU R14, [R1+0x5c8] ;  /* 0x0005c800010e7983 */ /* 0x001ee80000300800 */
[----:B-1----:R-:W3:Y:S01]  /*65c10*/  LDL.LU R15, [R1+0x5cc] ;  /* 0x0005cc00010f7983 */ /* 0x002ee20000300800 */
[----:B--2---:R-:W-:Y:S03]  /*65c20*/  HMMA.16816.F32 R20, R20, R10, R24 ;  /* 0x0000000a1414723c */ /* 0x004fe60000001818 */
[----:B------:R-:W4:Y:S04]  /*65c30*/  LDL.LU.64 R26, [R1+0x3e88] ;  /* 0x003e8800011a7983 */ /* 0x000f280000300a00 */
[----:B------:R-:W4:-:S12]  /*65c40*/  LDL.LU.64 R24, [R1+0x3e80] ;  /* 0x003e800001187983 */ /* 0x000f180000300a00 */
[----:B------:R0:W-:Y:S04]  /*65c50*/  STL.64 [R1+0x720], R20 ;  /* 0x0007201401007387 */ /* 0x0001e80000100a00 */
[----:B------:R1:W-:Y:S04]  /*65c60*/  STL.64 [R1+0x728], R22 ;  /* 0x0007281601007387 */ /* 0x0003e80000100a00 */
[----:B0-----:R-:W2:Y:S04]  /*65c70*/  LDL.LU R20, [R1+0x5a0] ;  /* 0x0005a00001147983 */ /* 0x001ea80000300800 */
[----:B------:R-:W2:Y:S04]  /*65c80*/  LDL.LU R21, [R1+0x5a4] ;  /* 0x0005a40001157983 */ /* 0x000ea80000300800 */
[----:B-1----:R-:W2:Y:S04]  /*65c90*/  LDL.LU R22, [R1+0x5a8] ;  /* 0x0005a80001167983 */ /* 0x002ea80000300800 */
[----:B------:R-:W2:Y:S01]  /*65ca0*/  LDL.LU R23, [R1+0x5ac] ;  /* 0x0005ac0001177983 */ /* 0x000ea20000300800 */
[----:B----4-:R-:W-:-:S15]  /*65cb0*/  HMMA.16816.F32 R4, R24, R18, R4 ;  /* 0x000000121804723c */ /* 0x010fde0000001804 */
[----:B------:R-:W-:-:S04]  /*65cc0*/  NOP ;  /* 0x0000000000007918 */ /* 0x000fc80000000000 */
[----:B------:R0:W-:Y:S04]  /*65cd0*/  STL.64 [R1+0x1cd0], R4 ;  /* 0x001cd00401007387 */ /* 0x0001e80000100a00 */
[----:B------:R-:W-:Y:S01]  /*65ce0*/  STL.64 [R1+0x1cd8], R6 ;  /* 0x001cd80601007387 */ /* 0x000fe20000100a00 */
[----:B0-----:R-:W-:Y:S02]  /*65cf0*/  IMAD.MOV.U32 R4, RZ, RZ, R19 ;  /* 0x000000ffff047224 */ /* 0x001fe400078e0013 */
[----:B------:R-:W-:Y:S02]  /*65d00*/  IMAD.MOV.U32 R5, RZ, RZ, R18 ;  /* 0x000000ffff057224 */ /* 0x000fe400078e0012 */
[----:B------:R-:W4:Y:S04]  /*65d10*/  LDL.LU.64 R18, [R1+0x3e78] ;  /* 0x003e780001127983 */ /* 0x000f280000300a00 */
[----:B------:R0:W-:Y:S04]  /*65d20*/  STL [R1+0x3dac], R4 ;  /* 0x003dac0401007387 */ /* 0x0001e80000100800 */
[----:B------:R1:W-:Y:S04]  /*65d30*/  STL [R1+0x3da8], R5 ;  /* 0x003da80501007387 */ /* 0x0003e80000100800 */
[----:B0-----:R-:W4:Y:S04]  /*65d40*/  LDL.LU R4, [R1+0x5d0] ;  /* 0x0005d00001047983 */ /* 0x001f280000300800 */
[----:B-1----:R-:W4:Y:S04]  /*65d50*/  LDL.LU R5, [R1+0x5d4] ;  /* 0x0005d40001057983 */ /* 0x002f280000300800 */
        /* <DEDUP_REMOVED lines=8> */
[----:B------:R-:W3:Y:S04]  /*65de0*/  LDL.LU.64 R18, [R1+0x3e70] ;  /* 0x003e700001127983 */ /* 0x000ee80000300a00 */
[----:B------:R-:W-:Y:S04]  /*65df0*/  STL [R1+0x3db4], R6 ;  /* 0x003db40601007387 */ /* 0x000fe80000100800 */
[----:B------:R0:W-:Y:S04]  /*65e00*/  STL [R1+0x3db0], R7 ;  /* 0x003db00701007387 */ /* 0x0001e80000100800 */
[----:B0-----:R-:W4:Y:S01]  /*65e10*/  LDL.64 R6, [R1+0x98] ;  /* 0x0000980001067983 */ /* 0x001f220000100a00 */
[----:B---3--:R-:W-:Y:S01]  /*65e20*/  HMMA.16816.F32 R12, R24, R18, R12 ;  /* 0x00000012180c723c */ /* 0x008fe2000000180c */
[----:B------:R-:W-:-:S15]  /*65e30*/  IMAD.MOV.U32 R9, RZ, RZ, R19 ;  /* 0x000000ffff097224 */ /* 0x000fde00078e0013 */
[----:B------:R-:W-:-:S03]  /*65e40*/  NOP ;  /* 0x0000000000007918 */ /* 0x000fc60000000000 */
[----:B------:R0:W-:Y:S04]  /*65e50*/  STL.64 [R1+0x1ad0], R12 ;  /* 0x001ad00c01007387 */ /* 0x0001e80000100a00 */
[----:B------:R-:W-:Y:S01]  /*65e60*/  STL.64 [R1+0x1ad8], R14 ;  /* 0x001ad80e01007387 */ /* 0x000fe20000100a00 */
[----:B0-----:R-:W-:-:S03]  /*65e70*/  IMAD.MOV.U32 R12, RZ, RZ, R18 ;  /* 0x000000ffff0c7224 */ /* 0x001fc600078e0012 */
[----:B------:R-:W4:Y:S04]  /*65e80*/  LDL.LU.64 R18, [R1+0x3e68] ;  /* 0x003e680001127983 */ /* 0x000f280000300a00 */
[----:B------:R-:W4:Y:S04]  /*65e90*/  LDL.LU.64 R16, [R1+0x3e60] ;  /* 0x003e600001107983 */ /* 0x000f280000300a00 */
[----:B------:R-:W-:Y:S04]  /*65ea0*/  STL.64 [R1+0x3e50], R10 ;  /* 0x003e500a01007387 */ /* 0x000fe80000100a00 */
[----:B------:R-:W-:Y:S01]  /*65eb0*/  STL [R1+0x3e48], R9 ;  /* 0x003e480901007387 */ /* 0x000fe20000100800 */
[----:B------:R-:W0:Y:S01]  /*65ec0*/  S2R R29, SR_TID.X ;  /* 0x00000000001d7919 */ /* 0x000e220000002100 */
[----:B----4-:R-:W-:-:S15]  /*65ed0*/  HMMA.16816.F32 R16, R24, R6, R16 ;  /* 0x000000061810723c */ /* 0x010fde0000001810 */
[----:B------:R-:W-:-:S04]  /*65ee0*/  NOP ;  /* 0x0000000000007918 */ /* 0x000fc80000000000 */
[----:B------:R-:W-:Y:S04]  /*65ef0*/  STL.64 [R1+0x19d0], R16 ;  /* 0x0019d01001007387 */ /* 0x000fe80000100a00 */
[----:B------:R1:W-:Y:S04]  /*65f00*/  STL.64 [R1+0x19d8], R18 ;  /* 0x0019d81201007387 */ /* 0x0003e80000100a00 */
[----:B-1----:R-:W2:Y:S01]  /*65f10*/  LDL.LU.64 R18, [R1+0x3e58] ;  /* 0x003e580001127983 */ /* 0x002ea20000300a00 */
[C---:B0-----:R-:W-:Y:S01]  /*65f20*/  LOP3.LUT R28, R29.reuse, 0x7, RZ, 0xc0, !PT ;  /* 0x000000071d1c7812 */ /* 0x041fe200078ec0ff */
[----:B------:R-:W-:-:S04]  /*65f30*/  IMAD.SHL.U32 R13, R29, 0x2, RZ ;  /* 0x000000021d0d7824 */ /* 0x000fc800078e00ff */
[----:B------:R-:W-:Y:S02]  /*65f40*/  IMAD R28, R28, 0x210, RZ ;  /* 0x000002101c1c7824 */ /* 0x000fe400078e02ff */
[----:B------:R-:W-:-:S03]  /*65f50*/  IMAD.SHL.U32 R29, R29, 0x100, RZ ;  /* 0x000001001d1d7824 */ /* 0x000fc600078e00ff */
[----:B------:R-:W-:Y:S01]  /*65f60*/  LOP3.LUT R28, R28, 0x10, R13, 0x78, !PT ;  /* 0x000000101c1c7812 */ /* 0x000fe200078e780d */
[----:B------:R-:W-:-:S03]  /*65f70*/  IMAD.MOV.U32 R13, RZ, RZ, R7 ;  /* 0x000000ffff0d7224 */ /* 0x000fc600078e0007 */
[----:B------:R-:W-:Y:S01]  /*65f80*/  LOP3.LUT R28, R28, 0x1000, R29, 0xf8, !PT ;  /* 0x000010001c1c7812 */ /* 0x000fe200078ef81d */
[----:B------:R-:W-:Y:S02]  /*65f90*/  IMAD.MOV.U32 R29, RZ, RZ, R6 ;  /* 0x000000ffff1d7224 */ /* 0x000fe400078e0006 */
[----:B--2---:R-:W-:Y:S01]  /*65fa0*/  HMMA.16816.F32 R4, R24, R18, R20 ;  /* 0x000000121804723c */ /* 0x004fe20000001814 */
[----:B------:R-:W-:Y:S02]  /*65fb0*/  IMAD.MOV.U32 R14, RZ, RZ, R18 ;  /* 0x000000ffff0e7224 */ /* 0x000fe400078e0012 */
[----:B------:R-:W-:-:S15]  /*65fc0*/  IMAD.MOV.U32 R15, RZ, RZ, R19 ;  /* 0x000000ffff0f7224 */ /* 0x000fde00078e0013 */
[----:B------:R-:W-:Y:S01]  /*65fd0*/  NOP ;  /* 0x0000000000007918 */ /* 0x000fe20000000000 */
        /* <DEDUP_REMOVED lines=8> */
[----:B---3--:R0:W-:Y:S04]  /*66060*/  STL.64 [R1+0x3dd0], R14 ;  /* 0x003dd00e01007387 */ /* 0x0081e80000100a00 */
[----:B--2---:R-:W-:Y:S01]  /*66070*/  STL.64 [R1+0x3dc8], R12 ;  /* 0x003dc80c01007387 */ /* 0x004fe20000100a00 */
[----:B0-----:R-:W-:-:S03]  /*66080*/  IMAD.MOV.U32 R14, RZ, RZ, R8 ;  /* 0x000000ffff0e7224 */ /* 0x001fc600078e0008 */
[----:B------:R-:W2:Y:S04]  /*66090*/  LDL.LU R8, [R1+0x590] ;  /* 0x0005900001087983 */ /* 0x000ea80000300800 */
[----:B------:R-:W2:Y:S04]  /*660a0*/  LDL.LU R9, [R1+0x594] ;  /* 0x0005940001097983 */ /* 0x000ea80000300800 */
[----:B------:R-:W2:Y:S04]  /*660b0*/  LDL.LU R10, [R1+0x598] ;  /* 0x00059800010a7983 */ /* 0x000ea80000300800 */
[----:B------:R-:W2:Y:S04]  /*660c0*/  LDL.LU R11, [R1+0x59c] ;  /* 0x00059c00010b7983 */ /* 0x000ea80000300800 */
[----:B------:R-:W3:Y:S04]  /*660d0*/  LDL.64 R18, [R1+0x38] ;  /* 0x0000380001127983 */ /* 0x000ee80000100a00 */
[----:B------:R-:W2:Y:S01]  /*660e0*/  LDL.64 R22, [R1+0x78] ;  /* 0x0000780001167983 */ /* 0x000ea20000100a00 */
[----:B------:R-:W-:-:S03]  /*660f0*/  IMAD.MOV.U32 R15, RZ, RZ, R3 ;  /* 0x000000ffff0f7224 */ /* 0x000fc600078e0003 */
[----:B---3--:R0:W-:Y:S04]  /*66100*/  STL.64 [R1+0x3e10], R18 ;  /* 0x003e101201007387 */ /* 0x0081e80000100a00 */
[----:B0-----:R-:W3:Y:S04]  /*66110*/  LDL.64 R18, [R1+0x48] ;  /* 0x0000480001127983 */ /* 0x001ee80000100a00 */
[----:B---3--:R-:W-:Y:S04]  /*66120*/  STL.64 [R1+0x3e28], R18 ;  /* 0x003e281201007387 */ /* 0x008fe80000100a00 */
[----:B------:R0:W-:Y:S04]  /*66130*/  STL.64 [R1+0x3de0], R14 ;  /* 0x003de00e01007387 */ /* 0x0001e80000100a00 */
[----:B0-----:R-:W3:Y:S04]  /*66140*/  LDL.64 R14, [R1+0x28] ;  /* 0x00002800010e7983 */ /* 0x001ee80000100a00 */
[----:B---3--:R0:W-:Y:S04]  /*66150*/  STL.64 [R1+0x3e08], R14 ;  /* 0x003e080e01007387 */ /* 0x0081e80000100a00 */
[----:B------:R-:W3:Y:S04]  /*66160*/  LDL.LU R12, [R1+0xbc0] ;  /* 0x000bc000010c7983 */ /* 0x000ee80000300800 */
[----:B------:R-:W3:Y:S04]  /*66170*/  LDL.LU R13, [R1+0xbc4] ;  /* 0x000bc400010d7983 */ /* 0x000ee80000300800 */
[----:B0-----:R-:W4:Y:S04]  /*66180*/  LDL.LU R14, [R1+0xbc8] ;  /* 0x000bc800010e7983 */ /* 0x001f280000300800 */
[----:B------:R-:W4:Y:S04]  /*66190*/  LDL.LU R15, [R1+0xbcc] ;  /* 0x000bcc00010f7983 */ /* 0x000f280000300800 */
[----:B------:R-:W3:Y:S04]  /*661a0*/  LDL.LU R4, [R1+0xbe0] ;  /* 0x000be00001047983 */ /* 0x000ee80000300800 */
[----:B------:R-:W3:Y:S04]  /*661b0*/  LDL.LU R5, [R1+0xbe4] ;  /* 0x000be40001057983 */ /* 0x000ee80000300800 */
[----:B------:R-:W3:Y:S04]  /*661c0*/  LDL.LU R6, [R1+0xbe8] ;  /* 0x000be80001067983 */ /* 0x000ee80000300800 */
[----:B------:R-:W3:Y:S01]  /*661d0*/  LDL.LU R7, [R1+0xbec] ;  /* 0x000bec0001077983 */ /* 0x000ee20000300800 */
[----:B--2---:R-:W-:Y:S03]  /*661e0*/  HMMA.16816.F32 R8, R24, R22, R8 ;  /* 0x000000161808723c */ /* 0x004fe60000001808 */
[----:B---3--:R0:W-:Y:S04]  /*661f0*/  STL.64 [R1+0x3e38], R6 ;  /* 0x003e380601007387 */ /* 0x0081e80000100a00 */
[----:B------:R-:W-:Y:S04]  /*66200*/  STL.64 [R1+0x3e30], R4 ;  /* 0x003e300401007387 */ /* 0x000fe80000100a00 */
[----:B------:R-:W2:Y:S04]  /*66210*/  LDL.64 R18, [R1+0x58] ;  /* 0x0000580001127983 */ /* 0x000ea80000100a00 */
[----:B0-----:R-:W3:Y:S01]  /*66220*/  LDL.64 R6, [R1+0x68] ;  /* 0x0000680001067983 */ /* 0x001ee20000100a00 */
[----:B------:R-:W-:Y:S01]  /*66230*/  LOP3.LUT R28, R28, 0x20, RZ, 0x3c, !PT ;  /* 0x000000201c1c7812 */ /* 0x000fe200078e3cff */
[----:B------:R-:W-:-:S02]  /*66240*/  IMAD.MOV.U32 R3, RZ, RZ, R23 ;  /* 0x000000ffff037224 */ /* 0x000fc400078e0017 */
[----:B--2---:R0:W-:Y:S04]  /*66250*/  STL.64 [R1+0x3e40], R18 ;  /* 0x003e401201007387 */ /* 0x0041e80000100a00 */
[----:B------:R-:W3:Y:S04]  /*66260*/  LDL.LU R16, [R1+0xbf0] ;  /* 0x000bf00001107983 */ /* 0x000ee80000300800 */
[----:B------:R-:W3:Y:S04]  /*66270*/  LDL.LU R17, [R1+0xbf4] ;  /* 0x000bf40001117983 */ /* 0x000ee80000300800 */
[----:B0-----:R-:W3:Y:S04]  /*66280*/  LDL.LU R18, [R1+0xbf8] ;  /* 0x000bf80001127983 */ /* 0x001ee80000300800 */
[----:B------:R-:W3:Y:S04]  /*66290*/  LDL.LU R19, [R1+0xbfc] ;  /* 0x000bfc0001137983 */ /* 0x000ee80000300800 */
[----:B----4-:R-:W-:Y:S04]  /*662a0*/  STL.64 [R1+0x3e20], R14 ;  /* 0x003e200e01007387 */ /* 0x010fe80000100a00 */
[----:B------:R0:W-:Y:S04]  /*662b0*/  STL.64 [R1+0x3e18], R12 ;  /* 0x003e180c01007387 */ /* 0x0001e80000100a00 */
[----:B0-----:R-:W2:Y:S04]  /*662c0*/  LDL.LU R12, [R1+0xbd0] ;  /* 0x000bd000010c7983 */ /* 0x001ea80000300800 */
[----:B------:R-:W2:Y:S04]  /*662d0*/  LDL.LU R13, [R1+0xbd4] ;  /* 0x000bd400010d7983 */ /* 0x000ea80000300800 */
[----:B------:R-:W2:Y:S04]  /*662e0*/  LDL.LU R14, [R1+0xbd8] ;  /* 0x000bd800010e7983 */ /* 0x000ea80000300800 */
[----:B------:R-:W2:Y:S04]  /*662f0*/  LDL.LU R15, [R1+0xbdc] ;  /* 0x000bdc00010f7983 */ /* 0x000ea80000300800 */
[----:B------:R-:W-:Y:S04]  /*66300*/  STL.64 [R1+0x5c0], R8 ;  /* 0x0005c00801007387 */ /* 0x000fe80000100a00 */
[----:B------:R0:W-:Y:S04]  /*66310*/  STL.64 [R1+0x5c8], R10 ;  /* 0x0005c80a01007387 */ /* 0x0001e80000100a00 */
[----:B0-----:R-:W4:Y:S01]  /*66320*/  LDL.LU.64 R10, [R1+0x3e50] ;  /* 0x003e5000010a7983 */ /* 0x001f220000300a00 */
[----:B------:R-:W-:-:S03]  /*66330*/  IMAD.MOV.U32 R8, RZ, RZ, R22 ;  /* 0x000000ffff087224 */ /* 0x000fc600078e0016 */
[----:B------:R-:W0:Y:S04]  /*66340*/  LDSM.16.MT88.4 R20, [R28+UR5+0x6000] ;  /* 0x006000051c14783b */ /* 0x000e280008004200 */
[----:B------:R-:W2:Y:S04]  /*66350*/  LDL.LU R9, [R1+0x3e48] ;  /* 0x003e480001097983 */ /* 0x000ea80000300800 */
[----:B----4-:R-:W-:Y:S04]  /*66360*/  STL.64 [R1+0x3d98], R10 ;  /* 0x003d980a01007387 */ /* 0x010fe80000100a00 */
[----:B------:R-:W-:Y:S04]  /*66370*/  STL [R1+0x3d90], R8 ;  /* 0x003d900801007387 */ /* 0x000fe80000100800 */
[----:B0-----:R0:W-:Y:S04]  /*66380*/  STL.64 [R1+0x3c50], R22 ;  /* 0x003c501601007387 */ /* 0x0011e80000100a00 */
[----:B------:R1:W-:Y:S01]  /*66390*/  STL.64 [R1+0x3c48], R20 ;  /* 0x003c481401007387 */ /* 0x0003e20000100a00 */
[----:B0-----:R-:W-:-:S02]  /*663a0*/  IMAD.MOV.U32 R22, RZ, RZ, R2 ;  /* 0x000000ffff167224 */ /* 0x001fc400078e0002 */
[----:B------:R-:W-:-:S05]  /*663b0*/  IMAD.MOV.U32 R23, RZ, RZ, R0 ;  /* 0x000000ffff177224 */ /* 0x000fca00078e0000 */
[----:B------:R0:W-:Y:S04]  /*663c0*/  STL.64 [R1+0x3dd8], R22 ;  /* 0x003dd81601007387 */ /* 0x0001e80000100a00 */
[----:B-1----:R-:W4:Y:S04]  /*663d0*/  LDL.LU R20, [R1+0xba0] ;  /* 0x000ba00001147983 */ /* 0x002f280000300800 */
[----:B------:R-:W4:Y:S04]  /*663e0*/  LDL.LU R21, [R1+0xba4] ;  /* 0x000ba40001157983 */ /* 0x000f280000300800 */
[----:B0-----:R-:W2:Y:S04]  /*663f0*/  LDL.LU R22, [R1+0xba8] ;  /* 0x000ba80001167983 */ /* 0x001ea80000300800 */
[----:B------:R-:W2:Y:S01]  /*66400*/  LDL.LU R23, [R1+0xbac] ;  /* 0x000bac0001177983 */ /* 0x000ea20000300800 */
[----:B---3--:R-:W-:Y:S01]  /*66410*/  HMMA.16816.F32 R16, R24, R6, R16 ;  /* 0x000000061810723c */ /* 0x008fe20000001810 */
[----:B------:R-:W-:-:S02]  /*66420*/  IMAD.MOV.U32 R10, RZ, RZ, R6 ;  /* 0x000000ffff0a7224 */ /* 0x000fc400078e0006 */
[----:B------:R-:W-:Y:S01]  /*66430*/  IMAD.MOV.U32 R8, RZ, RZ, R7 ;  /* 0x000000ffff087224 */ /* 0x000fe200078e0007 */
        /* <DEDUP_REMOVED lines=15> */
[----:B------:R1:W-:Y:S01]  /*66530*/  STL.64 [R1+0x13b8], R6 ;  /* 0x0013b80601007387 */ /* 0x0003e20000100a00 */
[----:B0-----:R-:W-:-:S03]  /*66540*/  IMAD.MOV.U32 R5, RZ, RZ, R18 ;  /* 0x000000ffff057224 */ /* 0x001fc600078e0012 */
[----:B------:R-:W3:Y:S02]  /*66550*/  LDL.LU.64 R18, [R1+0x3e28] ;  /* 0x003e280001127983 */ /* 0x000ee40000300a00 */
[----:B---3--:R-:W-:Y:S01]  /*66560*/  HMMA.16816.F32 R12, R24, R18, R12 ;  /* 0x00000012180c723c */ /* 0x008fe2000000180c */
[----:B-1----:R-:W-:Y:S02]  /*66570*/  IMAD.MOV.U32 R7, RZ, RZ, R18 ;  /* 0x000000ffff077224 */ /* 0x002fe400078e0012 */
[----:B------:R-:W-:-:S15]  /*66580*/  IMAD.MOV.U32 R4, RZ, RZ, R19 ;  /* 0x000000ffff047224 */ /* 0x000fde00078e0013 */
[----:B------:R-:W-:Y:S01]  /*66590*/  NOP ;  /* 0x0000000000007918 */ /* 0x000fe20000000000 */
[----:B------:R-:W-:Y:S04]  /*665a0*/  STL.64 [R1+0x13a0], R12 ;  /* 0x0013a00c01007387 */ /* 0x000fe80000100a00 */
[----:B------:R0:W-:Y:S04]  /*665b0*/  STL.64 [R1+0x13a8], R14 ;  /* 0x0013a80e01007387 */ /* 0x0001e80000100a00 */
[----:B0-----:R-:W3:Y:S04]  /*665c0*/  LDL.LU.64 R14, [R1+0x3e20] ;  /* 0x003e2000010e7983 */ /* 0x001ee80000300a00 */
[----:B------:R-:W3:Y:S04]  /*665d0*/  LDL.LU.64 R12, [R1+0x3e18] ;  /* 0x003e1800010c7983 */ /* 0x000ee80000300a00 */
[----:B------:R-:W3:Y:S02]  /*665e0*/  LDL.LU.64 R18, [R1+0x3e10] ;  /* 0x003e100001127983 */ /* 0x000ee40000300a00 */
[----:B---3--:R-:W-:-:S15]  /*665f0*/  HMMA.16816.F32 R12, R24, R18, R12 ;  /* 0x00000012180c723c */ /* 0x008fde000000180c */
[----:B------:R-:W-:-:S04]  /*66600*/  NOP ;  /* 0x0000000000007918 */ /* 0x000fc80000000000 */
[----:B------:R-:W-:Y:S04]  /*66610*/  STL.64 [R1+0x1390], R12 ;  /* 0x0013900c01007387 */ /* 0x000fe80000100a00 */
[----:B------:R0:W-:Y:S04]  /*66620*/  STL.64 [R1+0x1398], R14 ;  /* 0x0013980e01007387 */ /* 0x0001e80000100a00 */
[----:B0-----:R-:W2:Y:S01]  /*66630*/  LDL.LU.64 R14, [R1+0x3e08] ;  /* 0x003e0800010e7983 */ /* 0x001ea20000300a00 */
[----:B------:R-:W-:Y:S02]  /*66640*/  IMAD.MOV.U32 R6, RZ, RZ, R18 ;  /* 0x000000ffff067224 */ /* 0x000fe400078e0012 */
[----:B------:R-:W-:-:S02]  /*66650*/  IMAD.MOV.U32 R16, RZ, RZ, R19 ;  /* 0x000000ffff107224 */ /* 0x000fc400078e0013 */
[----:B------:R-:W3:Y:S04]  /*66660*/  LDL.LU.64 R18, [R1+0x3e00] ;  /* 0x003e000001127983 */ /* 0x000ee80000300a00 */
[----:B------:R-:W4:Y:S01]  /*66670*/  LDL.LU R17, [R1+0x3df8] ;  /* 0x003df80001117983 */ /* 0x000f220000300800 */
        /* <DEDUP_REMOVED lines=23> */
[----:B------:R-:W3:Y:S04]  /*667f0*/  LDL.LU R20, [R1+0xb80] ;  /* 0x000b800001147983 */ /* 0x000ee80000300800 */
[----:B------:R-:W3:Y:S04]  /*66800*/  LDL.LU R21, [R1+0xb84] ;  /* 0x000b840001157983 */ /* 0x000ee80000300800 */
[----:B0-----:R-:W3:Y:S04]  /*66810*/  LDL.LU R22, [R1+0xb88] ;  /* 0x000b880001167983 */ /* 0x001ee80000300800 */
[----:B------:R-:W3:Y:S02]  /*66820*/  LDL.LU R23, [R1+0xb8c] ;  /* 0x000b8c0001177983 */ /* 0x000ee40000300800 */
[----:B---3--:R-:W-:-:S15]  /*66830*/  HMMA.16816.F32 R20, R24, R18, R20 ;  /* 0x000000121814723c */ /* 0x008fde0000001814 */
[----:B------:R-:W-:-:S04]  /*66840*/  NOP ;  /* 0x0000000000007918 */ /* 0x000fc80000000000 */
[----:B------:R-:W-:Y:S04]  /*66850*/  STL.64 [R1+0x1350], R20 ;  /* 0x0013501401007387 */ /* 0x000fe80000100a00 */
[----:B------:R0:W-:Y:S04]  /*66860*/  STL.64 [R1+0x1358], R22 ;  /* 0x0013581601007387 */ /* 0x0001e80000100a00 */
[----:B0-----:R-:W3:Y:S04]  /*66870*/  LDL.64 R22, [R1+0x18] ;  /* 0x0000180001167983 */ /* 0x001ee80000100a00 */
[----:B---3--:R0:W-:Y:S04]  /*66880*/  STL.64 [R1+0x3c88], R22 ;  /* 0x003c881601007387 */ /* 0x0081e80000100a00 */
[----:B------:R-:W3:Y:S04]  /*66890*/  LDL.LU R20, [R1+0xa00] ;  /* 0x000a000001147983 */ /* 0x000ee80000300800 */
[----:B------:R-:W3:Y:S04]  /*668a0*/  LDL.LU R21, [R1+0xa04] ;  /* 0x000a040001157983 */ /* 0x000ee80000300800 */
[----:B0-----:R-:W2:Y:S04]  /*668b0*/  LDL.LU R22, [R1+0xa08] ;  /* 0x000a080001167983 */ /* 0x001ea80000300800 */
[----:B------:R-:W2:Y:S04]  /*668c0*/  LDL.LU R23, [R1+0xa0c] ;  /* 0x000a0c0001177983 */ /* 0x000ea80000300800 */
[----:B--2---:R0:W-:Y:S04]  /*668d0*/  STL.64 [R1+0x3c98], R22 ;  /* 0x003c981601007387 */ /* 0x0041e80000100a00 */
[----:B---3--:R-:W-:Y:S01]  /*668e0*/  STL.64 [R1+0x3c90], R20 ;  /* 0x003c901401007387 */ /* 0x008fe20000100a00 */
[----:B0-----:R-:W-:-:S02]  /*668f0*/  IMAD.MOV.U32 R22, RZ, RZ, R6 ;  /* 0x000000ffff167224 */ /* 0x001fc400078e0006 */
[----:B------:R-:W-:Y:S01]  /*66900*/  IMAD.MOV.U32 R23, RZ, RZ, R16 ;  /* 0x000000ffff177224 */ /* 0x000fe200078e0010 */
[----:B------:R-:W2:Y:S04]  /*66910*/  LDL.LU R6, [R1+0x3db4] ;  /* 0x003db40001067983 */ /* 0x000ea80000300800 */
[----:B------:R-:W-:Y:S04]  /*66920*/  STL.64 [R1+0x3cb0], R22 ;  /* 0x003cb01601007387 */ /* 0x000fe80000100a00 */
[----:B------:R-:W-:Y:S04]  /*66930*/  STL.64 [R1+0x3c68], R18 ;  /* 0x003c681201007387 */ /* 0x000fe80000100a00 */
[----:B----4-:R0:W-:Y:S04]  /*66940*/  STL [R1+0x3c60], R17 ;  /* 0x003c601101007387 */ /* 0x0101e80000100800 */
[----:B------:R-:W3:Y:S04]  /*66950*/  LDL.LU R16, [R1+0x9e0] ;  /* 0x0009e00001107983 */ /* 0x000ee80000300800 */
[----:B0-----:R-:W3:Y:S04]  /*66960*/  LDL.LU R17, [R1+0x9e4] ;  /* 0x0009e40001117983 */ /* 0x001ee80000300800 */
[----:B------:R-:W4:Y:S04]  /*66970*/  LDL.LU R18, [R1+0x9e8] ;  /* 0x0009e80001127983 */ /* 0x000f280000300800 */
[----:B------:R-:W4:Y:S01]  /*66980*/  LDL.LU R19, [R1+0x9ec] ;  /* 0x0009ec0001137983 */ /* 0x000f220000300800 */
[----:B------:R-:W-:-:S02]  /*66990*/  IMAD.MOV.U32 R22, RZ, RZ, R7 ;  /* 0x000000ffff167224 */ /* 0x000fc400078e0007 */
[----:B------:R-:W-:Y:S01]  /*669a0*/  IMAD.MOV.U32 R23, RZ, RZ, R4 ;  /* 0x000000ffff177224 */ /* 0x000fe200078e0004 */
[----:B------:R-:W2:Y:S04]  /*669b0*/  LDL.LU R7, [R1+0x3db0] ;  /* 0x003db00001077983 */ /* 0x000ea80000300800 */
[----:B------:R-:W2:Y:S04]  /*669c0*/  LDL.LU R4, [R1+0x3dac] ;  /* 0x003dac0001047983 */ /* 0x000ea80000300800 */
[----:B------:R-:W-:Y:S04]  /*669d0*/  STL.64 [R1+0x3cc8], R22 ;  /* 0x003cc81601007387 */ /* 0x000fe80000100a00 */
        /* <DEDUP_REMOVED lines=8> */
[----:B------:R-:W2:Y:S04]  /*66a60*/  LDL.LU R5, [R1+0x3da8] ;  /* 0x003da80001057983 */ /* 0x000ea80000300800 */
[----:B------:R0:W-:Y:S02]  /*66a70*/  STL.64 [R1+0x3ce0], R22 ;  /* 0x003ce01601007387 */ /* 0x0001e40000100a00 */
[----:B0-----:R-:W-:Y:S02]  /*66a80*/  IMAD.MOV.U32 R22, RZ, RZ, R10 ;  /* 0x000000ffff167224 */ /* 0x001fe400078e000a */
[----:B------:R-:W-:Y:S01]  /*66a90*/  IMAD.MOV.U32 R23, RZ, RZ, R8 ;  /* 0x000000ffff177224 */ /* 0x000fe200078e0008 */
[----:B----4-:R-:W-:Y:S04]  /*66aa0*/  STL.64 [R1+0x3ca8], R18 ;  /* 0x003ca81201007387 */ /* 0x010fe80000100a00 */
[----:B---3--:R0:W-:Y:S04]  /*66ab0*/  STL.64 [R1+0x3ca0], R16 ;  /* 0x003ca01001007387 */ /* 0x0081e80000100a00 */
[----:B0-----:R-:W3:Y:S04]  /*66ac0*/  LDL.LU R16, [R1+0xa10] ;  /* 0x000a100001107983 */ /* 0x001ee80000300800 */
[----:B------:R-:W3:Y:S04]  /*66ad0*/  LDL.LU R17, [R1+0xa14] ;  /* 0x000a140001117983 */ /* 0x000ee80000300800 */
[----:B------:R-:W4:Y:S04]  /*66ae0*/  LDL.LU R18, [R1+0xa18] ;  /* 0x000a180001127983 */ /* 0x000f280000300800 */
[----:B------:R-:W4:Y:S04]  /*66af0*/  LDL.LU R19, [R1+0xa1c] ;  /* 0x000a1c0001137983 */ /* 0x000f280000300800 */
[----:B------:R0:W-:Y:S04]  /*66b00*/  STL.64 [R1+0x3cf8], R22 ;  /* 0x003cf81601007387 */ /* 0x0001e80000100a00 */
        /* <DEDUP_REMOVED lines=66> */
[C---:B--2---:R-:W-:Y:S03]  /*66f30*/  HMMA.16816.F32 R8, R24.reuse, R14, R8 ;  /* 0x0000000e1808723c */ /* 0x044fe60000001808 */
[----:B----4-:R-:W-:Y:S04]  /*66f40*/  STL.64 [R1+0x3d60], R18 ;  /* 0x003d601201007387 */ /* 0x010fe80000100a00 */
        /* <DEDUP_REMOVED lines=14> */
[----:B------:R-:W4:Y:S01]  /*67030*/  LDL.LU R8, [R1+0x3d90] ;  /* 0x003d900001087983 */ /* 0x000f220000300800 */
[----:B---3--:R-:W-:Y:S03]  /*67040*/  HMMA.16816.F32 R24, R24, R10, R4 ;  /* 0x0000000a1818723c */ /* 0x008fe60000001804 */
[----:B------:R-:W2:Y:S04]  /*67050*/  LDL.LU.64 R6, [R1+0x3d88] ;  /* 0x003d880001067983 */ /* 0x000ea80000300a00 */
[----:B------:R-:W2:-:S12]  /*67060*/  LDL.LU.64 R4, [R1+0x3d80] ;  /* 0x003d800001047983 */ /* 0x000e980000300a00 */
[----:B------:R-:W-:Y:S04]  /*67070*/  STL.64 [R1+0x5b0], R24 ;  /* 0x0005b01801007387 */ /* 0x000fe80000100a00 */
[----:B------:R-:W-:Y:S04]  /*67080*/  STL.64 [R1+0x5b8], R26 ;  /* 0x0005b81a01007387 */ /* 0x000fe80000100a00 */
        /* <DEDUP_REMOVED lines=31> */
[----:B------:R-:W3:Y:S01]  /*67280*/  LDL.LU.64 R20, [R1+0x3d00] ;  /* 0x003d000001147983 */ /* 0x000ee20000300a00 */
[----:B----4-:R-:W-:-:S02]  /*67290*/  IMAD.MOV.U32 R26, RZ, RZ, R8 ;  /* 0x000000ffff1a7224 */ /* 0x010fc400078e0008 */
[----:B------:R-:W-:-:S07]  /*672a0*/  IMAD.MOV.U32 R27, RZ, RZ, R3 ;  /* 0x000000ffff1b7224 */ /* 0x000fce00078e0003 */
[----:B---3--:R-:W-:Y:S01]  /*672b0*/  HMMA.16816.F32 R24, R4, R26, R20 ;  /* 0x0000001a0418723c */ /* 0x008fe20000001814 */
[----:B------:R-:W2:-:S15]  /*672c0*/  LDL.LU.64 R22, [R1+0x3cf8] ;  /* 0x003cf80001167983 */ /* 0x000e9e0000300a00 */
[----:B------:R-:W-:-:S03]  /*672d0*/  NOP ;  /* 0x0000000000007918 */ /* 0x000fc60000000000 */
[----:B------:R-:W-:Y:S04]  /*672e0*/  STL.64 [R1+0x380], R24 ;  /* 0x0003801801007387 */ /* 0x000fe80000100a00 */
[----:B------:R-:W-:Y:S04]  /*672f0*/  STL.64 [R1+0x388], R26 ;  /* 0x0003881a01007387 */ /* 0x000fe80000100a00 */
[----:B------:R-:W0:Y:S04]  /*67300*/  LDSM.16.MT88.4 R24, [R28+UR5+0x6080] ;  /* 0x006080051c18783b */ /* 0x000e280008004200 */
[----:B0-----:R-:W-:Y:S04]  /*67310*/  STL.64 [R1+0x3b18], R26 ;  /* 0x003b181a01007387 */ /* 0x001fe80000100a00 */
[----:B------:R0:W-:Y:S04]  /*67320*/  STL.64 [R1+0x3b10], R24 ;  /* 0x003b101801007387 */ /* 0x0001e80000100a00 */
[----:B0-----:R-:W3:Y:S04]  /*67330*/  LDL.LU R24, [R1+0x9d0] ;  /* 0x0009d00001187983 */ /* 0x001ee80000300800 */
[----:B------:R-:W3:Y:S04]  /*67340*/  LDL.LU R25, [R1+0x9d4] ;  /* 0x0009d40001197983 */ /* 0x000ee80000300800 */
        /* <DEDUP_REMOVED lines=34> */
[----:B0-----:R-:W4:Y:S04]  /*67570*/  LDL.LU R8, [R1+0x9c0] ;  /* 0x0009c00001087983 */ /* 0x001f280000300800 */
[----:B------:R-:W4:Y:S04]  /*67580*/  LDL.LU R9, [R1+0x9c4] ;  /* 0x0009c40001097983 */ /* 0x000f280000300800 */
[----:B-1----:R-:W4:Y:S04]  /*67590*/  LDL.LU R10, [R1+0x9c8] ;  /* 0x0009c800010a7983 */ /* 0x002f280000300800 */
        /* <DEDUP_REMOVED lines=11> */
[----:B------:R-:W3:Y:S04]  /*67650*/  LDL.LU.64 R18, [R1+0x3c68] ;  /* 0x003c680001127983 */ /* 0x000ee80000300a00 */
[----:B------:R-:W2:-:S13]  /*67660*/  LDL.LU R17, [R1+0x3c60] ;  /* 0x003c600001117983 */ /* 0x000e9a0000300800 */
[----:B------:R0:W-:Y:S04]  /*67670*/  STL.64 [R1+0x1130], R20 ;  /* 0x0011301401007387 */ /* 0x0001e80000100a00 */
[----:B------:R1:W-:Y:S04]  /*67680*/  STL.64 [R1+0x1138], R22 ;  /* 0x0011381601007387 */ /* 0x0003e80000100a00 */
[----:B0-----:R-:W4:Y:S04]  /*67690*/  LDL.LU R20, [R1+0x340] ;  /* 0x0003400001147983 */ /* 0x001f280000300800 */
[----:B------:R-:W4:Y:S04]  /*676a0*/  LDL.LU R21, [R1+0x344] ;  /* 0x0003440001157983 */ /* 0x000f280000300800 */
[----:B-1----:R-:W4:Y:S04]  /*676b0*/  LDL.LU R22, [R1+0x348] ;  /* 0x0003480001167983 */ /* 0x002f280000300800 */
[----:B------:R-:W4:Y:S01]  /*676c0*/  LDL.LU R23, [R1+0x34c] ;  /* 0x00034c0001177983 */ /* 0x000f220000300800 */
[----:B---3--:R-:W-:Y:S03]  /*676d0*/  HMMA.16816.F32 R24, R4, R18, R24 ;  /* 0x000000120418723c */ /* 0x008fe60000001818 */
[----:B------:R0:W-:Y:S04]  /*676e0*/  STL.64 [R1+0x3bb8], R18 ;  /* 0x003bb81201007387 */ /* 0x0001e80000100a00 */
[----:B--2---:R1:W-:-:S12]  /*676f0*/  STL [R1+0x3bb0], R17 ;  /* 0x003bb01101007387 */ /* 0x0043d80000100800 */
[----:B------:R-:W-:Y:S04]  /*67700*/  STL.64 [R1+0x1120], R24 ;  /* 0x0011201801007387 */ /* 0x000fe80000100a00 */
[----:B------:R-:W-:Y:S04]  /*67710*/  STL.64 [R1+0x1128], R26 ;  /* 0x0011281a01007387 */ /* 0x000fe80000100a00 */
[----:B0-----:R-:W2:Y:S04]  /*67720*/  LDL.64 R18, [R1+0x78] ;  /* 0x0000780001127983 */ /* 0x001ea80000100a00 */
[----:B--2---:R0:W-:Y:S04]  /*67730*/  STL.64 [R1+0x3bf0], R18 ;  /* 0x003bf01201007387 */ /* 0x0041e80000100a00 */
[----:B------:R-:W2:Y:S04]  /*67740*/  LDL.LU R16, [R1+0x860] ;  /* 0x0008600001107983 */ /* 0x000ea80000300800 */
[----:B-1----:R-:W2:Y:S04]  /*67750*/  LDL.LU R17, [R1+0x864] ;  /* 0x0008640001117983 */ /* 0x002ea80000300800 */
[----:B0-----:R-:W3:Y:S04]  /*67760*/  LDL.LU R18, [R1+0x868] ;  /* 0x0008680001127983 */ /* 0x001ee80000300800 */
[----:B------:R-:W3:Y:S04]  /*67770*/  LDL.LU R19, [R1+0x86c] ;  /* 0x00086c0001137983 */ /* 0x000ee80000300800 */
[----:B------:R-:W2:Y:S04]  /*67780*/  LDL.LU R24, [R1+0x890] ;  /* 0x0008900001187983 */ /* 0x000ea80000300800 */
[----:B------:R-:W2:Y:S04]  /*67790*/  LDL.LU R25, [R1+0x894] ;  /* 0x0008940001197983 */ /* 0x000ea80000300800 */
[----:B------:R-:W2:Y:S04]  /*677a0*/  LDL.LU R26, [R1+0x898] ;  /* 0x00089800011a7983 */ /* 0x000ea80000300800 */
[----:B------:R-:W2:Y:S04]  /*677b0*/  LDL.LU R27, [R1+0x89c] ;  /* 0x00089c00011b7983 */ /* 0x000ea80000300800 */
[----:B--2---:R0:W-:Y:S04]  /*677c0*/  STL.64 [R1+0x3c40], R26 ;  /* 0x003c401a01007387 */ /* 0x0041e80000100a00 */
[----:B------:R-:W-:Y:S04]  /*677d0*/  STL.64 [R1+0x3c38], R24 ;  /* 0x003c381801007387 */ /* 0x000fe80000100a00 */
[----:B0-----:R-:W2:Y:S04]  /*677e0*/  LDL.64 R26, [R1+0xc8] ;  /* 0x0000c800011a7983 */ /* 0x001ea80000100a00 */
[----:B---3--:R0:W-:Y:S04]  /*677f0*/  STL.64 [R1+0x3c00], R18 ;  /* 0x003c001201007387 */ /* 0x0081e80000100a00 */
[----:B------:R-:W-:Y:S04]  /*67800*/  STL.64 [R1+0x3bf8], R16 ;  /* 0x003bf81001007387 */ /* 0x000fe80000100a00 */
[----:B0-----:R-:W3:Y:S01]  /*67810*/  LDL.64 R18, [R1+0x98] ;  /* 0x0000980001127983 */ /* 0x001ee20000100a00 */
[C---:B----4-:R-:W-:Y:S03]  /*67820*/  HMMA.16816.F32 R8, R4.reuse, R14, R8 ;  /* 0x0000000e0408723c */ /* 0x050fe60000001808 */
[----:B---3--:R0:W-:Y:S04]  /*67830*/  STL.64 [R1+0x3c18], R18 ;  /* 0x003c181201007387 */ /* 0x0081e80000100a00 */
[----:B0-----:R-:W3:Y:S04]  /*67840*/  LDL.64 R18, [R1+0xa8] ;  /* 0x0000a80001127983 */ /* 0x001ee80000100a00 */
[----:B---3--:R0:W-:Y:S04]  /*67850*/  STL.64 [R1+0x3c30], R18 ;  /* 0x003c301201007387 */ /* 0x0081e80000100a00 */
[----:B0-----:R-:W3:Y:S04]  /*67860*/  LDL.64 R18, [R1+0xb8] ;  /* 0x0000b80001127983 */ /* 0x001ee80000100a00 */
[----:B------:R-:W-:Y:S04]  /*67870*/  STL.64 [R1+0x1110], R8 ;  /* 0x0011100801007387 */ /* 0x000fe80000100a00 */
[----:B------:R0:W-:Y:S04]  /*67880*/  STL.64 [R1+0x1118], R10 ;  /* 0x0011180a01007387 */ /* 0x0001e80000100a00 */
[----:B0-----:R-:W4:Y:S04]  /*67890*/  LDL.LU.64 R10, [R1+0x3c58] ;  /* 0x003c5800010a7983 */ /* 0x001f280000300a00 */
[----:B------:R0:W-:Y:S04]  /*678a0*/  STL [R1+0x3b34], R14 ;  /* 0x003b340e01007387 */ /* 0x0001e80000100800 */
[----:B------:R1:W-:Y:S04]  /*678b0*/  STL [R1+0x3b30], R15 ;  /* 0x003b300f01007387 */ /* 0x0003e80000100800 */
[----:B------:R-:W2:Y:S04]  /*678c0*/  LDL.LU R12, [R1+0x8a0] ;  /* 0x0008a000010c7983 */ /* 0x000ea80000300800 */
[----:B------:R-:W2:Y:S04]  /*678d0*/  LDL.LU R13, [R1+0x8a4] ;  /* 0x0008a400010d7983 */ /* 0x000ea80000300800 */
[----:B0-----:R-:W2:Y:S04]  /*678e0*/  LDL.LU R14, [R1+0x8a8] ;  /* 0x0008a800010e7983 */ /* 0x001ea80000300800 */
[----:B-1----:R-:W2:Y:S01]  /*678f0*/  LDL.LU R15, [R1+0x8ac] ;  /* 0x0008ac00010f7983 */ /* 0x002ea20000300800 */
[----:B----4-:R-:W-:Y:S03]  /*67900*/  HMMA.16816.F32 R4, R4, R10, R20 ;  /* 0x0000000a0404723c */ /* 0x010fe60000001814 */
[----:B------:R-:W2:Y:S04]  /*67910*/  LDL.LU.64 R22, [R1+0x3c50] ;  /* 0x003c500001167983 */ /* 0x000ea80000300a00 */
[----:B------:R-:W2:-:S12]  /*67920*/  LDL.LU.64 R20, [R1+0x3c48] ;  /* 0x003c480001147983 */ /* 0x000e980000300a00 */
[----:B------:R0:W-:Y:S04]  /*67930*/  STL.64 [R1+0x370], R4 ;  /* 0x0003700401007387 */ /* 0x0001e80000100a00 */
[----:B------:R1:W-:Y:S04]  /*67940*/  STL.64 [R1+0x378], R6 ;  /* 0x0003780601007387 */ /* 0x0003e80000100a00 */
[----:B0-----:R-:W4:Y:S04]  /*67950*/  LDL.LU R4, [R1+0x850] ;  /* 0x0008500001047983 */ /* 0x001f280000300800 */
[----:B------:R-:W4:Y:S04]  /*67960*/  LDL.LU R5, [R1+0x854] ;  /* 0x0008540001057983 */ /* 0x000f280000300800 */
[----:B-1----:R-:W2:Y:S04]  /*67970*/  LDL.LU R6, [R1+0x858] ;  /* 0x0008580001067983 */ /* 0x002ea80000300800 */
[----:B------:R-:W2:Y:S04]  /*67980*/  LDL.LU R7, [R1+0x85c] ;  /* 0x00085c0001077983 */ /* 0x000ea80000300800 */
[----:B--2---:R-:W-:Y:S04]  /*67990*/  STL.64 [R1+0x3c10], R6 ;  /* 0x003c100601007387 */ /* 0x004fe80000100a00 */
[----:B----4-:R0:W-:Y:S04]  /*679a0*/  STL.64 [R1+0x3c08], R4 ;  /* 0x003c080401007387 */ /* 0x0101e80000100a00 */
[----:B0-----:R-:W2:Y:S04]  /*679b0*/  LDL.LU R4, [R1+0x870] ;  /* 0x0008700001047983 */ /* 0x001ea80000300800 */
[----:B------:R-:W2:Y:S04]  /*679c0*/  LDL.LU R5, [R1+0x874] ;  /* 0x0008740001057983 */ /* 0x000ea80000300800 */
[----:B------:R-:W4:Y:S04]  /*679d0*/  LDL.LU R6, [R1+0x878] ;  /* 0x0008780001067983 */ /* 0x000f280000300800 */
[----:B------:R-:W4:Y:S01]  /*679e0*/  LDL.LU R7, [R1+0x87c] ;  /* 0x00087c0001077983 */ /* 0x000f220000300800 */
[----:B------:R-:W-:Y:S01]  /*679f0*/  HMMA.16816.F32 R12, R20, R26, R12 ;  /* 0x0000001a140c723c */ /* 0x000fe2000000180c */
[----:B------:R-:W-:-:S02]  /*67a00*/  IMAD.MOV.U32 R9, RZ, RZ, R27 ;  /* 0x000000ffff097224 */ /* 0x000fc400078e001b */
[----:B----4-:R-:W-:Y:S04]  /*67a10*/  STL.64 [R1+0x3c28], R6 ;  /* 0x003c280601007387 */ /* 0x010fe80000100a00 */
[----:B--2---:R0:W-:Y:S04]  /*67a20*/  STL.64 [R1+0x3c20], R4 ;  /* 0x003c200401007387 */ /* 0x0041e80000100a00 */
[----:B0-----:R-:W2:Y:S04]  /*67a30*/  LDL.LU R4, [R1+0x880] ;  /* 0x0008800001047983 */ /* 0x001ea80000300800 */
[----:B------:R-:W2:Y:S04]  /*67a40*/  LDL.LU R5, [R1+0x884] ;  /* 0x0008840001057983 */ /* 0x000ea80000300800 */
[----:B------:R-:W2:Y:S04]  /*67a50*/  LDL.LU R6, [R1+0x888] ;  /* 0x0008880001067983 */ /* 0x000ea80000300800 */
[----:B------:R-:W2:Y:S04]  /*67a60*/  LDL.LU R7, [R1+0x88c] ;  /* 0x00088c0001077983 */ /* 0x000ea80000300800 */
[----:B------:R0:W-:Y:S04]  /*67a70*/  STL.64 [R1+0x1d30], R12 ;  /* 0x001d300c01007387 */ /* 0x0001e80000100a00 */
[----:B------:R-:W-:Y:S01]  /*67a80*/  STL.64 [R1+0x1d38], R14 ;  /* 0x001d380e01007387 */ /* 0x000fe20000100a00 */
[----:B0-----:R-:W-:-:S03]  /*67a90*/  IMAD.MOV.U32 R12, RZ, RZ, R26 ;  /* 0x000000ffff0c7224 */ /* 0x001fc600078e001a */
[----:B------:R-:W4:Y:S04]  /*67aa0*/  LDL.LU.64 R26, [R1+0x3c40] ;  /* 0x003c4000011a7983 */ /* 0x000f280000300a00 */
[----:B------:R-:W4:Y:S01]  /*67ab0*/  LDL.LU.64 R24, [R1+0x3c38] ;  /* 0x003c380001187983 */ /* 0x000f220000300a00 */
[----:B---3--:R-:W-:Y:S01]  /*67ac0*/  IMAD.MOV.U32 R13, RZ, RZ, R19 ;  /* 0x000000ffff0d7224 */ /* 0x008fe200078e0013 */
[----:B----4-:R-:W-:-:S15]  /*67ad0*/  HMMA.16816.F32 R24, R20, R18, R24 ;  /* 0x000000121418723c */ /* 0x010fde0000001818 */
[----:B------:R-:W-:-:S04]  /*67ae0*/  NOP ;  /* 0x0000000000007918 */ /* 0x000fc80000000000 */
[----:B------:R0:W-:Y:S04]  /*67af0*/  STL.64 [R1+0x1c30], R24 ;  /* 0x001c301801007387 */ /* 0x0001e80000100a00 */
[----:B------:R1:W-:Y:S01]  /*67b00*/  STL.64 [R1+0x1c38], R26 ;  /* 0x001c381a01007387 */ /* 0x0003e20000100a00 */
[----:B0-----:R-:W-:-:S03]  /*67b10*/  IMAD.MOV.U32 R24, RZ, RZ, R18 ;  /* 0x000000ffff187224 */ /* 0x001fc600078e0012 */
        /* <DEDUP_REMOVED lines=20> */
[----:B------:R0:W-:Y:S04]  /*67c60*/  STL.64 [R1+0x3b40], R26 ;  /* 0x003b401a01007387 */ /* 0x0001e80000100a00 */
[----:B------:R-:W-:Y:S04]  /*67c70*/  STL.64 [R1+0x3b38], R24 ;  /* 0x003b381801007387 */ /* 0x000fe80000100a00 */
[----:B0-----:R-:W3:Y:S02]  /*67c80*/  LDL.64 R26, [R1+0x88] ;  /* 0x00008800011a7983 */ /* 0x001ee40000100a00 */
[----:B---3--:R-:W-:-:S15]  /*67c90*/  HMMA.16816.F32 R16, R20, R26, R16 ;  /* 0x0000001a1410723c */ /* 0x008fde0000001810 */
[----:B------:R-:W-:-:S04]  /*67ca0*/  NOP ;  /* 0x0000000000007918 */ /* 0x000fc80000000000 */
[----:B------:R-:W-:Y:S04]  /*67cb0*/  STL.64 [R1+0x1930], R16 ;  /* 0x0019301001007387 */ /* 0x000fe80000100a00 */
[----:B------:R0:W-:Y:S04]  /*67cc0*/  STL.64 [R1+0x1938], R18 ;  /* 0x0019381201007387 */ /* 0x0001e80000100a00 */
[----:B0-----:R-:W2:Y:S01]  /*67cd0*/  LDL.LU.64 R18, [R1+0x3bf0] ;  /* 0x003bf00001127983 */ /* 0x001ea20000300a00 */
[----:B------:R-:W-:Y:S02]  /*67ce0*/  IMAD.MOV.U32 R14, RZ, RZ, R26 ;  /* 0x000000ffff0e7224 */ /* 0x000fe400078e001a */
[----:B------:R-:W-:-:S05]  /*67cf0*/  IMAD.MOV.U32 R15, RZ, RZ, R27 ;  /* 0x000000ffff0f7224 */ /* 0x000fca00078e001b */
[----:B------:R-:W-:Y:S04]  /*67d00*/  STL.64 [R1+0x3b50], R14 ;  /* 0x003b500e01007387 */ /* 0x000fe80000100a00 */
[----:B------:R-:W-:Y:S01]  /*67d10*/  STL.64 [R1+0x3b48], R12 ;  /* 0x003b480c01007387 */ /* 0x000fe20000100a00 */
[----:B--2---:R-:W-:-:S15]  /*67d20*/  HMMA.16816.F32 R4, R20, R18, R4 ;  /* 0x000000121404723c */ /* 0x004fde0000001804 */
[----:B------:R-:W-:-:S04]  /*67d30*/  NOP ;  /* 0x0000000000007918 */ /* 0x000fc80000000000 */
[----:B------:R-:W-:Y:S04]  /*67d40*/  STL.64 [R1+0x8d0], R4 ;  /* 0x0008d00401007387 */ /* 0x000fe80000100a00 */
[----:B------:R-:W-:Y:S04]  /*67d50*/  STL.64 [R1+0x8d8], R6 ;  /* 0x0008d80601007387 */ /* 0x000fe80000100a00 */
[----:B------:R-:W0:Y:S01]  /*67d60*/  LDSM.16.MT88.4 R4, [R28+UR5+0x6100] ;  /* 0x006100051c04783b */ /* 0x000e220008004200 */
[----:B------:R-:W-:-:S03]  /*67d70*/  IMAD.MOV.U32 R8, RZ, RZ, R18 ;  /* 0x000000ffff087224 */ /* 0x000fc600078e0012 */
[----:B------:R-:W-:Y:S04]  /*67d80*/  STL.64 [R1+0x3b28], R10 ;  /* 0x003b280a01007387 */ /* 0x000fe80000100a00 */
[----:B------:R-:W-:Y:S04]  /*67d90*/  STL [R1+0x3b20], R8 ;  /* 0x003b200801007387 */ /* 0x000fe80000100800 */
[----:B------:R-:W-:Y:S04]  /*67da0*/  STL [R1+0x3bd0], R9 ;  /* 0x003bd00901007387 */ /* 0x000fe80000100800 */
[----:B0-----:R-:W-:Y:S04]  /*67db0*/  STL.64 [R1+0x39d8], R6 ;  /* 0x0039d80601007387 */ /* 0x001fe80000100a00 */
[----:B------:R0:W-:Y:S04]  /*67dc0*/  STL.64 [R1+0x39d0], R4 ;  /* 0x0039d00401007387 */ /* 0x0001e80000100a00 */
[----:B0-----:R-:W2:Y:S04]  /*67dd0*/  LDL.LU R4, [R1+0xd90] ;  /* 0x000d900001047983 */ /* 0x001ea80000300800 */
[----:B------:R-:W2:Y:S04]  /*67de0*/  LDL.LU R5, [R1+0xd94] ;  /* 0x000d940001057983 */ /* 0x000ea80000300800 */
[----:B------:R-:W3:Y:S04]  /*67df0*/  LDL.LU R6, [R1+0xd98] ;  /* 0x000d980001067983 */ /* 0x000ee80000300800 */
[----:B------:R-:W3:Y:S04]  /*67e00*/  LDL.LU R7, [R1+0xd9c] ;  /* 0x000d9c0001077983 */ /* 0x000ee80000300800 */
[----:B------:R-:W4:Y:S04]  /*67e10*/  LDL.64 R14, [R1+0x8] ;  /* 0x00000800010e7983 */ /* 0x000f280000100a00 */
[----:B----4-:R-:W-:Y:S04]  /*67e20*/  STL.64 [R1+0x3b88], R14 ;  /* 0x003b880e01007387 */ /* 0x010fe80000100a00 */
[----:B------:R-:W4:Y:S04]  /*67e30*/  LDL.LU R24, [R1+0xfc0] ;  /* 0x000fc00001187983 */ /* 0x000f280000300800 */
[----:B------:R-:W4:Y:S04]  /*67e40*/  LDL.LU R25, [R1+0xfc4] ;  /* 0x000fc40001197983 */ /* 0x000f280000300800 */
[----:B------:R-:W2:Y:S04]  /*67e50*/  LDL.LU R26, [R1+0xfc8] ;  /* 0x000fc800011a7983 */ /* 0x000ea80000300800 */
[----:B------:R-:W2:Y:S01]  /*67e60*/  LDL.LU R27, [R1+0xfcc] ;  /* 0x000fcc00011b7983 */ /* 0x000ea20000300800 */
[----:B------:R-:W-:-:S03]  /*67e70*/  IMAD.MOV.U32 R3, RZ, RZ, R19 ;  /* 0x000000ffff037224 */ /* 0x000fc600078e0013 */
[----:B--2---:R-:W-:Y:S04]  /*67e80*/  STL.64 [R1+0x3b60], R26 ;  /* 0x003b601a01007387 */ /* 0x004fe80000100a00 */
[----:B----4-:R0:W-:Y:S04]  /*67e90*/  STL.64 [R1+0x3b58], R24 ;  /* 0x003b581801007387 */ /* 0x0101e80000100a00 */
        /* <DEDUP_REMOVED lines=20> */
[----:B------:R1:W-:Y:S04]  /*67fe0*/  STL.64 [R1+0x3bc0], R16 ;  /* 0x003bc01001007387 */ /* 0x0003e80000100a00 */
[----:B0-----:R-:W2:Y:S04]  /*67ff0*/  LDL.64 R18, [R1+0x58] ;  /* 0x0000580001127983 */ /* 0x001ea80000100a00 */
[----:B--2---:R0:W-:Y:S04]  /*68000*/  STL.64 [R1+0x3be8], R18 ;  /* 0x003be81201007387 */ /* 0x0041e80000100a00 */
[----:B-1----:R-:W2:Y:S04]  /*68010*/  LDL.LU R16, [R1+0x1030] ;  /* 0x0010300001107983 */ /* 0x002ea80000300800 */
[----:B------:R-:W2:Y:S04]  /*68020*/  LDL.LU R17, [R1+0x1034] ;  /* 0x0010340001117983 */ /* 0x000ea80000300800 */
[----:B0-----:R-:W2:Y:S04]  /*68030*/  LDL.LU R18, [R1+0x1038] ;  /* 0x0010380001127983 */ /* 0x001ea80000300800 */
[----:B------:R-:W2:Y:S04]  /*68040*/  LDL.LU R19, [R1+0x103c] ;  /* 0x00103c0001137983 */ /* 0x000ea80000300800 */
[----:B------:R0:W-:Y:S04]  /*68050*/  STL.64 [R1+0x3b98], R14 ;  /* 0x003b980e01007387 */ /* 0x0001e80000100a00 */
[----:B------:R-:W-:Y:S04]  /*68060*/  STL.64 [R1+0x3b90], R12 ;  /* 0x003b900c01007387 */ /* 0x000fe80000100a00 */
[----:B0-----:R-:W2:Y:S04]  /*68070*/  LDL.64 R14, [R1+0x38] ;  /* 0x00003800010e7983 */ /* 0x001ea80000100a00 */
[----:B--2---:R0:W-:Y:S04]  /*68080*/  STL.64 [R1+0x3ba8], R14 ;  /* 0x003ba80e01007387 */ /* 0x0041e80000100a00 */
[----:B0-----:R-:W2:Y:S04]  /*68090*/  LDL.64 R14, [R1+0x48] ;  /* 0x00004800010e7983 */ /* 0x001ea80000100a00 */
[----:B----4-:R-:W-:Y:S04]  /*680a0*/  STL.64 [R1+0x3b70], R26 ;  /* 0x003b701a01007387 */ /* 0x010fe80000100a00 */
[----:B------:R0:W-:Y:S04]  /*680b0*/  STL.64 [R1+0x3b68], R24 ;  /* 0x003b681801007387 */ /* 0x0001e80000100a00 */
[----:B0-----:R-:W4:Y:S04]  /*680c0*/  LDL.LU R24, [R1+0xfe0] ;  /* 0x000fe00001187983 */ /* 0x001f280000300800 */
[----:B------:R-:W4:Y:S04]  /*680d0*/  LDL.LU R25, [R1+0xfe4] ;  /* 0x000fe40001197983 */ /* 0x000f280000300800 */
[----:B------:R-:W2:Y:S04]  /*680e0*/  LDL.LU R26, [R1+0xfe8] ;  /* 0x000fe800011a7983 */ /* 0x000ea80000300800 */
[----:B------:R-:W2:Y:S04]  /*680f0*/  LDL.LU R27, [R1+0xfec] ;  /* 0x000fec00011b7983 */ /* 0x000ea80000300800 */
[----:B--2---:R0:W-:Y:S04]  /*68100*/  STL.64 [R1+0x3b80], R26 ;  /* 0x003b801a01007387 */ /* 0x0041e80000100a00 */
[----:B----4-:R1:W-:Y:S04]  /*68110*/  STL.64 [R1+0x3b78], R24 ;  /* 0x003b781801007387 */ /* 0x0103e80000100a00 */
[----:B0-----:R-:W2:Y:S01]  /*68120*/  LDL.64 R26, [R1+0x28] ;  /* 0x00002800011a7983 */ /* 0x001ea20000100a00 */
[----:B------:R-:W-:Y:S03]  /*68130*/  HMMA.16816.F32 R16, R20, R10, R16 ;  /* 0x0000000a1410723c */ /* 0x000fe60000001810 */
[----:B--2---:R0:W-:Y:S04]  /*68140*/  STL.64 [R1+0x3ba0], R26 ;  /* 0x003ba01a01007387 */ /* 0x0041e80000100a00 */
[----:B-1----:R-:W2:Y:S04]  /*68150*/  LDL.LU R24, [R1+0x1000] ;  /* 0x0010000001187983 */ /* 0x002ea80000300800 */
[----:B------:R-:W2:Y:S04]  /*68160*/  LDL.LU R25, [R1+0x1004] ;  /* 0x0010040001197983 */ /* 0x000ea80000300800 */
[----:B0-----:R-:W2:Y:S04]  /*68170*/  LDL.LU R26, [R1+0x1008] ;  /* 0x00100800011a7983 */ /* 0x001ea80000300800 */
        /* <DEDUP_REMOVED lines=9> */
[----:B------:R-:W-:Y:S04]  /*68210*/  STL.64 [R1+0x17c0], R16 ;  /* 0x0017c01001007387 */ /* 0x000fe80000100a00 */
[----:B------:R1:W-:Y:S01]  /*68220*/  STL.64 [R1+0x17c8], R18 ;  /* 0x0017c81201007387 */ /* 0x0003e20000100a00 */
[----:B0-----:R-:W-:-:S02]  /*68230*/  IMAD.MOV.U32 R5, RZ, RZ, R10 ;  /* 0x000000ffff057224 */ /* 0x001fc400078e000a */
[----:B------:R-:W-:Y:S01]  /*68240*/  IMAD.MOV.U32 R4, RZ, RZ, R11 ;  /* 0x000000ffff047224 */ /* 0x000fe200078e000b */
[----:B-1----:R-:W3:Y:S04]  /*68250*/  LDL.LU.64 R18, [R1+0x3be8] ;  /* 0x003be80001127983 */ /* 0x002ee80000300a00 */
[----:B------:R-:W3:Y:S04]  /*68260*/  LDL.LU.64 R10, [R1+0x3be0] ;  /* 0x003be000010a7983 */ /* 0x000ee80000300a00 */
[----:B------:R-:W3:Y:S02]  /*68270*/  LDL.LU.64 R8, [R1+0x3bd8] ;  /* 0x003bd80001087983 */ /* 0x000ee40000300a00 */
[----:B---3--:R-:W-:-:S15]  /*68280*/  HMMA.16816.F32 R8, R20, R18, R8 ;  /* 0x000000121408723c */ /* 0x008fde0000001808 */
[----:B------:R-:W-:-:S04]  /*68290*/  NOP ;  /* 0x0000000000007918 */ /* 0x000fc80000000000 */
[----:B------:R0:W-:Y:S04]  /*682a0*/  STL.64 [R1+0x17b0], R8 ;  /* 0x0017b00801007387 */ /* 0x0001e80000100a00 */
[----:B------:R1:W-:Y:S04]  /*682b0*/  STL.64 [R1+0x17b8], R10 ;  /* 0x0017b80a01007387 */ /* 0x0003e80000100a00 */
[----:B0-----:R-:W3:Y:S01]  /*682c0*/  LDL.LU R9, [R1+0x3bd0] ;  /* 0x003bd00001097983 */ /* 0x001ee20000300800 */
[----:B-1----:R-:W-:Y:S02]  /*682d0*/  IMAD.MOV.U32 R10, RZ, RZ, R18 ;  /* 0x000000ffff0a7224 */ /* 0x002fe400078e0012 */
[----:B------:R-:W-:-:S02]  /*682e0*/  IMAD.MOV.U32 R8, RZ, RZ, R19 ;  /* 0x000000ffff087224 */ /* 0x000fc400078e0013 */
[----:B------:R-:W4:Y:S04]  /*682f0*/  LDL.LU.64 R18, [R1+0x3bc8] ;  /* 0x003bc80001127983 */ /* 0x000f280000300a00 */
[----:B------:R-:W4:Y:S01]  /*68300*/  LDL.LU.64 R16, [R1+0x3bc0] ;  /* 0x003bc00001107983 */ /* 0x000f220000300a00 */
[----:B------:R-:W-:Y:S01]  /*68310*/  IMAD.MOV.U32 R11, RZ, RZ, R15 ;  /* 0x000000ffff0b7224 */ /* 0x000fe200078e000f */
[----:B----4-:R-:W-:-:S15]  /*68320*/  HMMA.16816.F32 R16, R20, R14, R16 ;  /* 0x0000000e1410723c */ /* 0x010fde0000001810 */
[----:B------:R-:W-:-:S04]  /*68330*/  NOP ;  /* 0x0000000000007918 */ /* 0x000fc80000000000 */
[----:B------:R0:W-:Y:S04]  /*68340*/  STL.64 [R1+0x17a0], R16 ;  /* 0x0017a01001007387 */ /* 0x0001e80000100a00 */
[----:B------:R1:W-:Y:S01]  /*68350*/  STL.64 [R1+0x17a8], R18 ;  /* 0x0017a81201007387 */ /* 0x0003e20000100a00 */
[----:B0-----:R-:W-:-:S03]  /*68360*/  IMAD.MOV.U32 R16, RZ, RZ, R14 ;  /* 0x000000ffff107224 */ /* 0x001fc600078e000e */
[----:B-1----:R-:W4:Y:S04]  /*68370*/  LDL.LU.64 R18, [R1+0x3bb8] ;  /* 0x003bb80001127983 */ /* 0x002f280000300a00 */
[----:B------:R-:W2:Y:S04]  /*68380*/  LDL.LU R17, [R1+0x3bb0] ;  /* 0x003bb00001117983 */ /* 0x000ea80000300800 */
[----:B------:R-:W2:Y:S01]  /*68390*/  LDL.LU.64 R14, [R1+0x3ba8] ;  /* 0x003ba800010e7983 */ /* 0x000ea20000300a00 */
[----:B------:R-:W-:Y:S02]  /*683a0*/  IMAD.MOV.U32 R6, RZ, RZ, R2 ;  /* 0x000000ffff067224 */ /* 0x000fe400078e0002 */
        /* <DEDUP_REMOVED lines=10> */
[----:B--2---:R-:W-:-:S15]  /*68450*/  HMMA.16816.F32 R12, R20, R26, R12 ;  /* 0x0000001a140c723c */ /* 0x004fde000000180c */
[----:B------:R-:W-:-:S04]  /*68460*/  NOP ;  /* 0x0000000000007918 */ /* 0x000fc80000000000 */
[----:B------:R0:W-:Y:S04]  /*68470*/  STL.64 [R1+0x1780], R12 ;  /* 0x0017800c01007387 */ /* 0x0001e80000100a00 */
[----:B------:R1:W-:Y:S01]  /*68480*/  STL.64 [R1+0x1788], R14 ;  /* 0x0017880e01007387 */ /* 0x0003e20000100a00 */
[----:B0-----:R-:W-:-:S03]  /*68490*/  IMAD.MOV.U32 R13, RZ, RZ, R26 ;  /* 0x000000ffff0d7224 */ /* 0x001fc600078e001a */
[----:B-1----:R-:W2:Y:S01]  /*684a0*/  LDL.LU.64 R14, [R1+0x3b88] ;  /* 0x003b8800010e7983 */ /* 0x002ea20000300a00 */
[----:B------:R-:W-:-:S03]  /*684b0*/  IMAD.MOV.U32 R12, RZ, RZ, R27 ;  /* 0x000000ffff0c7224 */ /* 0x000fc600078e001b */
[----:B------:R-:W2:Y:S04]  /*684c0*/  LDL.LU.64 R26, [R1+0x3b80] ;  /* 0x003b8000011a7983 */ /* 0x000ea80000300a00 */
[----:B------:R-:W2:Y:S02]  /*684d0*/  LDL.LU.64 R24, [R1+0x3b78] ;  /* 0x003b780001187983 */ /* 0x000ea40000300a00 */
[----:B--2---:R-:W-:-:S15]  /*684e0*/  HMMA.16816.F32 R24, R20, R6, R24 ;  /* 0x000000061418723c */ /* 0x004fde0000001818 */
[----:B------:R-:W-:-:S04]  /*684f0*/  NOP ;  /* 0x0000000000007918 */ /* 0x000fc80000000000 */
[----:B------:R-:W-:Y:S04]  /*68500*/  STL.64 [R1+0x1770], R24 ;  /* 0x0017701801007387 */ /* 0x000fe80000100a00 */
[----:B------:R0:W-:Y:S04]  /*68510*/  STL.64 [R1+0x1778], R26 ;  /* 0x0017781a01007387 */ /* 0x0001e80000100a00 */
[----:B0-----:R-:W2:Y:S04]  /*68520*/  LDL.LU.64 R26, [R1+0x3b70] ;  /* 0x003b7000011a7983 */ /* 0x001ea80000300a00 */
[----:B------:R-:W2:Y:S04]  /*68530*/  LDL.LU.64 R24, [R1+0x3b68] ;  /* 0x003b680001187983 */ /* 0x000ea80000300a00 */
[----:B------:R0:W-:Y:S02]  /*68540*/  STL.64 [R1+0x3a10], R6 ;  /* 0x003a100601007387 */ /* 0x0001e40000100a00 */
[----:B0-----:R-:W-:-:S02]  /*68550*/  IMAD.MOV.U32 R6, RZ, RZ, R13 ;  /* 0x000000ffff067224 */ /* 0x001fc400078e000d */
[----:B------:R-:W-:-:S05]  /*68560*/  IMAD.MOV.U32 R7, RZ, RZ, R12 ;  /* 0x000000ffff077224 */ /* 0x000fca00078e000c */
[----:B------:R0:W-:Y:S02]  /*68570*/  STL.64 [R1+0x3a28], R6 ;  /* 0x003a280601007387 */ /* 0x0001e40000100a00 */
[----:B0-----:R-:W-:Y:S02]  /*68580*/  IMAD.MOV.U32 R6, RZ, RZ, R2 ;  /* 0x000000ffff067224 */ /* 0x001fe400078e0002 */
[----:B------:R-:W-:-:S05]  /*68590*/  IMAD.MOV.U32 R7, RZ, RZ, R0 ;  /* 0x000000ffff077224 */ /* 0x000fca00078e0000 */
[----:B------:R-:W-:Y:S01]  /*685a0*/  STL.64 [R1+0x3a40], R6 ;  /* 0x003a400601007387 */ /* 0x000fe20000100a00 */
[----:B--2---:R-:W-:-:S15]  /*685b0*/  HMMA.16816.F32 R24, R20, R14, R24 ;  /* 0x0000000e1418723c */ /* 0x004fde0000001818 */
[----:B------:R-:W-:-:S04]  /*685c0*/  NOP ;  /* 0x0000000000007918 */ /* 0x000fc80000000000 */
[----:B------:R-:W-:Y:S04]  /*685d0*/  STL.64 [R1+0x1760], R24 ;  /* 0x0017601801007387 */ /* 0x000fe80000100a00 */
[----:B------:R0:W-:Y:S04]  /*685e0*/  STL.64 [R1+0x1768], R26 ;  /* 0x0017681a01007387 */ /* 0x0001e80000100a00 */
[----:B0-----:R-:W4:Y:S04]  /*685f0*/  LDL.LU.64 R26, [R1+0x3b60] ;  /* 0x003b6000011a7983 */ /* 0x001f280000300a00 */
[----:B------:R-:W4:Y:S01]  /*68600*/  LDL.LU.64 R24, [R1+0x3b58] ;  /* 0x003b580001187983 */ /* 0x000f220000300a00 */
[----:B------:R-:W-:-:S02]  /*68610*/  IMAD.MOV.U32 R2, RZ, RZ, R14 ;  /* 0x000000ffff027224 */ /* 0x000fc400078e000e */
[----:B------:R-:W-:Y:S02]  /*68620*/  IMAD.MOV.U32 R0, RZ, RZ, R15 ;  /* 0x000000ffff007224 */ /* 0x000fe400078e000f */
[----:B------:R-:W-:Y:S01]  /*68630*/  IMAD.MOV.U32 R6, RZ, RZ, R16 ;  /* 0x000000ffff067224 */ /* 0x000fe200078e0010 */
[----:B------:R-:W2:Y:S04]  /*68640*/  LDL.LU.64 R14, [R1+0x3b50] ;  /* 0x003b5000010e7983 */ /* 0x000ea80000300a00 */
[----:B------:R-:W2:Y:S01]  /*68650*/  LDL.LU.64 R12, [R1+0x3b48] ;  /* 0x003b4800010c7983 */ /* 0x000ea20000300a00 */
[----:B------:R-:W-:Y:S01]  /*68660*/  IMAD.MOV.U32 R7, RZ, RZ, R11 ;  /* 0x000000ffff077224 */ /* 0x000fe200078e000b */
[----:B----4-:R-:W-:-:S15]  /*68670*/  HMMA.16816.F32 R24, R20, R18, R24 ;  /* 0x000000121418723c */ /* 0x010fde0000001818 */
[----:B------:R-:W-:-:S04]  /*68680*/  NOP ;  /* 0x0000000000007918 */ /* 0x000fc80000000000 */
[----:B------:R-:W-:Y:S04]  /*68690*/  STL.64 [R1+0x1750], R24 ;  /* 0x0017501801007387 */ /* 0x000fe80000100a00 */
[----:B------:R0:W-:Y:S04]  /*686a0*/  STL.64 [R1+0x1758], R26 ;  /* 0x0017581a01007387 */ /* 0x0001e80000100a00 */
[----:B0-----:R-:W4:Y:S04]  /*686b0*/  LDL.LU.64 R26, [R1+0x3b40] ;  /* 0x003b4000011a7983 */ /* 0x001f280000300a00 */
[----:B------:R-:W2:Y:S04]  /*686c0*/  LDL.LU.64 R24, [R1+0x3b38] ;  /* 0x003b380001187983 */ /* 0x000ea80000300a00 */
[----:B------:R-:W-:Y:S04]  /*686d0*/  STL.64 [R1+0x3a58], R6 ;  /* 0x003a580601007387 */ /* 0x000fe80000100a00 */
[----:B------:R-:W-:Y:S04]  /*686e0*/  STL.64 [R1+0x3a08], R18 ;  /* 0x003a081201007387 */ /* 0x000fe80000100a00 */
[----:B------:R0:W-:Y:S04]  /*686f0*/  STL [R1+0x3a00], R17 ;  /* 0x003a001101007387 */ /* 0x0001e80000100800 */
[----:B------:R-:W2:Y:S04]  /*68700*/  LDL.LU R16, [R1+0xdb0] ;  /* 0x000db00001107983 */ /* 0x000ea80000300800 */
[----:B0-----:R-:W2:Y:S04]  /*68710*/  LDL.LU R17, [R1+0xdb4] ;  /* 0x000db40001117983 */ /* 0x001ea80000300800 */
[----:B------:R-:W2:Y:S04]  /*68720*/  LDL.LU R18, [R1+0xdb8] ;  /* 0x000db80001127983 */ /* 0x000ea80000300800 */
[----:B------:R-:W2:Y:S01]  /*68730*/  LDL.LU R19, [R1+0xdbc] ;  /* 0x000dbc0001137983 */ /* 0x000ea20000300800 */
[----:B------:R-:W-:-:S02]  /*68740*/  IMAD.MOV.U32 R6, RZ, RZ, R10 ;  /* 0x000000ffff067224 */ /* 0x000fc400078e000a */
        /* <DEDUP_REMOVED lines=21> */
[----:B------:R-:W-:Y:S04]  /*688a0*/  STL.64 [R1+0x3ab0], R6 ;  /* 0x003ab00601007387 */ /* 0x000fe80000100a00 */
[----:B------:R-:W-:Y:S04]  /*688b0*/  STL.64 [R1+0x3a38], R18 ;  /* 0x003a381201007387 */ /* 0x000fe80000100a00 */
[----:B------:R0:W-:Y:S04]  /*688c0*/  STL.64 [R1+0x3a30], R16 ;  /* 0x003a301001007387 */ /* 0x0001e80000100a00 */
[----:B0-----:R-:W2:Y:S04]  /*688d0*/  LDL.LU R16, [R1+0xdd0] ;  /* 0x000dd00001107983 */ /* 0x001ea80000300800 */
[----:B------:R-:W2:Y:S04]  /*688e0*/  LDL.LU R17, [R1+0xdd4] ;  /* 0x000dd40001117983 */ /* 0x000ea80000300800 */
[----:B------:R-:W2:Y:S04]  /*688f0*/  LDL.LU R18, [R1+0xdd8] ;  /* 0x000dd80001127983 */ /* 0x000ea80000300800 */
[----:B------:R-:W2:Y:S01]  /*68900*/  LDL.LU R19, [R1+0xddc] ;  /* 0x000ddc0001137983 */ /* 0x000ea20000300800 */
[----:B------:R-:W-:-:S02]  /*68910*/  IMAD.MOV.U32 R6, RZ, RZ, R29 ;  /* 0x000000ffff067224 */ /* 0x000fc400078e001d */
[----:B----4-:R-:W-:-:S05]  /*68920*/  IMAD.MOV.U32 R7, RZ, RZ, R27 ;  /* 0x000000ffff077224 */ /* 0x010fca00078e001b */
[----:B------:R-:W-:Y:S04]  /*68930*/  STL.64 [R1+0x3ac8], R6 ;  /* 0x003ac80601007387 */ /* 0x000fe80000100a00 */
[----:B--2---:R-:W-:Y:S04]  /*68940*/  STL.64 [R1+0x3a50], R18 ;  /* 0x003a501201007387 */ /* 0x004fe80000100a00 */
[----:B------:R0:W-:Y:S04]  /*68950*/  STL.64 [R1+0x3a48], R16 ;  /* 0x003a481001007387 */ /* 0x0001e80000100a00 */
[----:B0-----:R-:W2:Y:S04]  /*68960*/  LDL.LU R16, [R1+0xde0] ;  /* 0x000de00001107983 */ /* 0x001ea80000300800 */
[----:B------:R-:W2:Y:S04]  /*68970*/  LDL.LU R17, [R1+0xde4] ;  /* 0x000de40001117983 */ /* 0x000ea80000300800 */
[----:B------:R-:W4:Y:S04]  /*68980*/  LDL.LU R18, [R1+0xde8] ;  /* 0x000de80001127983 */ /* 0x000f280000300800 */
[----:B------:R-:W4:Y:S01]  /*68990*/  LDL.LU R19, [R1+0xdec] ;  /* 0x000dec0001137983 */ /* 0x000f220000300800 */
[----:B------:R-:W-:-:S02]  /*689a0*/  IMAD.MOV.U32 R6, RZ, RZ, R26 ;  /* 0x000000ffff067224 */ /* 0x000fc400078e001a */
[----:B------:R-:W-:-:S05]  /*689b0*/  IMAD.MOV.U32 R7, RZ, RZ, R25 ;  /* 0x000000ffff077224 */ /* 0x000fca00078e0019 */
[----:B------:R0:W-:Y:S02]  /*689c0*/  STL.64 [R1+0x3ae0], R6 ;  /* 0x003ae00601007387 */ /* 0x0001e40000100a00 */
[----:B0-----:R-:W-:Y:S02]  /*689d0*/  IMAD.MOV.U32 R6, RZ, RZ, R24 ;  /* 0x000000ffff067224 */ /* 0x001fe400078e0018 */
        /* <DEDUP_REMOVED lines=14> */
[----:B------:R-:W2:Y:S04]  /*68ac0*/  LDL.LU R24, [R1+0x840] ;  /* 0x0008400001187983 */ /* 0x000ea80000300800 */
[----:B------:R-:W2:Y:S04]  /*68ad0*/  LDL.LU R25, [R1+0x844] ;  /* 0x0008440001197983 */ /* 0x000ea80000300800 */
[----:B------:R-:W2:Y:S04]  /*68ae0*/  LDL.LU R26, [R1+0x848] ;  /* 0x00084800011a7983 */ /* 0x000ea80000300800 */
[----:B------:R-:W2:Y:S01]  /*68af0*/  LDL.LU R27, [R1+0x84c] ;  /* 0x00084c00011b7983 */ /* 0x000ea20000300800 */
[----:B---3--:R-:W-:-:S03]  /*68b00*/  IMAD.MOV.U32 R7, RZ, RZ, R9 ;  /* 0x000000ffff077224 */ /* 0x008fc600078e0009 */
        /* <DEDUP_REMOVED lines=39> */
[----:B------:R-:W-:Y:S01]  /*68d80*/  IMAD.MOV.U32 R6, RZ, RZ, R12 ;  /* 0x000000ffff067224 */ /* 0x000fe200078e000c */
[----:B---3--:R-:W-:Y:S02]  /*68d90*/  HMMA.16816.F32 R20, R20, R10, R24 ;  /* 0x0000000a1414723c */ /* 0x008fe40000001818 */
[----:B------:R-:W2:Y:S04]  /*68da0*/  LDL.LU.64 R26, [R1+0x3b18] ;  /* 0x003b1800011a7983 */ /* 0x000ea80000300a00 */
[----:B------:R-:W2:-:S13]  /*68db0*/  LDL.LU.64 R24, [R1+0x3b10] ;  /* 0x003b100001187983 */ /* 0x000e9a0000300a00 */
        /* <DEDUP_REMOVED lines=75> */
[----:B------:R-:W3:-:S13]  /*69270*/  LDL.LU R17, [R1+0x3a00] ;  /* 0x003a000001117983 */ /* 0x000eda0000300800 */
[----:B------:R-:W-:Y:S04]  /*69280*/  STL.64 [R1+0x1520], R4 ;  /* 0x0015200401007387 */ /* 0x000fe80000100a00 */
[----:B------:R0:W-:Y:S04]  /*69290*/  STL.64 [R1+0x1528], R6 ;  /* 0x0015280601007387 */ /* 0x0001e80000100a00 */
[----:B0-----:R-:W4:Y:S04]  /*692a0*/  LDL.LU.64 R6, [R1+0x39f8] ;  /* 0x0039f80001067983 */ /* 0x001f280000300a00 */
[----:B------:R-:W4:Y:S01]  /*692b0*/  LDL.LU.64 R4, [R1+0x39f0] ;  /* 0x0039f00001047983 */ /* 0x000f220000300a00 */
[----:B------:R-:W-:-:S02]  /*692c0*/  IMAD.MOV.U32 R22, RZ, RZ, R2 ;  /* 0x000000ffff167224 */ /* 0x000fc400078e0002 */
[----:B------:R-:W-:-:S07]  /*692d0*/  IMAD.MOV.U32 R23, RZ, RZ, R0 ;  /* 0x000000ffff177224 */ /* 0x000fce00078e0000 */
[----:B----4-:R-:W-:Y:S01]  /*692e0*/  HMMA.16816.F32 R20, R24, R22, R4 ;  /* 0x000000161814723c */ /* 0x010fe20000001804 */
[----:B------:R-:W2:Y:S04]  /*692f0*/  LDL.LU.64 R6, [R1+0x39e8] ;  /* 0x0039e80001067983 */ /* 0x000ea80000300a00 */
[----:B------:R-:W2:-:S14]  /*69300*/  LDL.LU.64 R4, [R1+0x39e0] ;  /* 0x0039e00001047983 */ /* 0x000e9c0000300a00 */
[----:B------:R-:W-:Y:S04]  /*69310*/  STL.64 [R1+0x1510], R20 ;  /* 0x0015101401007387 */ /* 0x000fe80000100a00 */
[----:B------:R2:W-:Y:S02]  /*69320*/  STL.64 [R1+0x1518], R22 ;  /* 0x0015181601007387 */ /* 0x0005e40000100a00 */
[----:B--2---:R-:W-:Y:S02]  /*69330*/  HMMA.16816.F32 R20, R24, R18, R4 ;  /* 0x000000121814723c */ /* 0x004fe40000001804 */
[----:B------:R-:W2:-:S15]  /*69340*/  LDL.LU R4, [R1+0x670] ;  /* 0x0006700001047983 */ /* 0x000e9e0000300800 */
[----:B------:R-:W-:Y:S02]  /*69350*/  NOP ;  /* 0x0000000000007918 */ /* 0x000fe40000000000 */
[----:B------:R0:W-:Y:S04]  /*69360*/  STL.64 [R1+0x1500], R20 ;  /* 0x0015001401007387 */ /* 0x0001e80000100a00 */
[----:B------:R1:W-:Y:S04]  /*69370*/  STL.64 [R1+0x1508], R22 ;  /* 0x0015081601007387 */ /* 0x0003e80000100a00 */
[----:B------:R-:W2:Y:S04]  /*69380*/  LDL.LU R5, [R1+0x674] ;  /* 0x0006740001057983 */ /* 0x000ea80000300800 */
[----:B------:R-:W2:Y:S04]  /*69390*/  LDL.LU R6, [R1+0x678] ;  /* 0x0006780001067983 */ /* 0x000ea80000300800 */
[----:B------:R-:W2:Y:S04]  /*693a0*/  LDL.LU R7, [R1+0x67c] ;  /* 0x00067c0001077983 */ /* 0x000ea80000300800 */
[----:B0-----:R-:W4:Y:S04]  /*693b0*/  LDL.LU R20, [R1+0x560] ;  /* 0x0005600001147983 */ /* 0x001f280000300800 */
[----:B------:R-:W4:Y:S04]  /*693c0*/  LDL.LU R21, [R1+0x564] ;  /* 0x0005640001157983 */ /* 0x000f280000300800 */
[----:B-1----:R-:W2:Y:S04]  /*693d0*/  LDL.LU R22, [R1+0x568] ;  /* 0x0005680001167983 */ /* 0x002ea80000300800 */
[----:B------:R-:W2:Y:S04]  /*693e0*/  LDL.LU R23, [R1+0x56c] ;  /* 0x00056c0001177983 */ /* 0x000ea80000300800 */
[----:B--2---:R0:W-:Y:S04]  /*693f0*/  STL.64 [R1+0x39c0], R22 ;  /* 0x0039c01601007387 */ /* 0x0041e80000100a00 */
[----:B----4-:R-:W-:Y:S04]  /*69400*/  STL.64 [R1+0x39b8], R20 ;  /* 0x0039b81401007387 */ /* 0x010fe80000100a00 */
[----:B0-----:R-:W2:Y:S04]  /*69410*/  LDL.64 R22, [R1+0xc8] ;  /* 0x0000c80001167983 */ /* 0x001ea80000100a00 */
[----:B------:R-:W-:Y:S04]  /*69420*/  STL.64 [R1+0x3988], R18 ;  /* 0x0039881201007387 */ /* 0x000fe80000100a00 */
[----:B---3--:R0:W-:Y:S04]  /*69430*/  STL [R1+0x3980], R17 ;  /* 0x0039801101007387 */ /* 0x0081e80000100800 */
[----:B------:R-:W3:Y:S04]  /*69440*/  LDL.LU R16, [R1+0xd80] ;  /* 0x000d800001107983 */ /* 0x000ee80000300800 */
[----:B0-----:R-:W3:Y:S04]  /*69450*/  LDL.LU R17, [R1+0xd84] ;  /* 0x000d840001117983 */ /* 0x001ee80000300800 */
[----:B------:R-:W3:Y:S04]  /*69460*/  LDL.LU R18, [R1+0xd88] ;  /* 0x000d880001127983 */ /* 0x000ee80000300800 */
[----:B------:R-:W3:Y:S02]  /*69470*/  LDL.LU R19, [R1+0xd8c] ;  /* 0x000d8c0001137983 */ /* 0x000ee40000300800 */
[----:B---3--:R-:W-:-:S15]  /*69480*/  HMMA.16816.F32 R16, R24, R14, R16 ;  /* 0x0000000e1810723c */ /* 0x008fde0000001810 */
[----:B------:R-:W-:-:S04]  /*69490*/  NOP ;  /* 0x0000000000007918 */ /* 0x000fc80000000000 */
[----:B------:R-:W-:Y:S04]  /*694a0*/  STL.64 [R1+0x14f0], R16 ;  /* 0x0014f01001007387 */ /* 0x000fe80000100a00 */
[----:B------:R0:W-:Y:S04]  /*694b0*/  STL.64 [R1+0x14f8], R18 ;  /* 0x0014f81201007387 */ /* 0x0001e80000100a00 */
[----:B0-----:R-:W3:Y:S04]  /*694c0*/  LDL.64 R18, [R1+0x98] ;  /* 0x0000980001127983 */ /* 0x001ee80000100a00 */
[----:B---3--:R0:W-:Y:S04]  /*694d0*/  STL.64 [R1+0x3998], R18 ;  /* 0x0039981201007387 */ /* 0x0081e80000100a00 */
[----:B0-----:R-:W3:Y:S04]  /*694e0*/  LDL.64 R18, [R1+0xa8] ;  /* 0x0000a80001127983 */ /* 0x001ee80000100a00 */
[----:B---3--:R0:W-:Y:S04]  /*694f0*/  STL.64 [R1+0x39b0], R18 ;  /* 0x0039b01201007387 */ /* 0x0081e80000100a00 */
[----:B0-----:R-:W3:Y:S04]  /*69500*/  LDL.64 R18, [R1+0xb8] ;  /* 0x0000b80001127983 */ /* 0x001ee80000100a00 */
[----:B---3--:R0:W-:Y:S04]  /*69510*/  STL.64 [R1+0x39c8], R18 ;  /* 0x0039c81201007387 */ /* 0x0081e80000100a00 */
[----:B------:R-:W3:Y:S04]  /*69520*/  LDL.LU R16, [R1+0x570] ;  /* 0x0005700001107983 */ /* 0x000ee80000300800 */
[----:B------:R-:W3:Y:S04]  /*69530*/  LDL.LU R17, [R1+0x574] ;  /* 0x0005740001117983 */ /* 0x000ee80000300800 */
[----:B0-----:R-:W3:Y:S04]  /*69540*/  LDL.LU R18, [R1+0x578] ;  /* 0x0005780001127983 */ /* 0x001ee80000300800 */
[----:B------:R-:W3:Y:S04]  /*69550*/  LDL.LU R19, [R1+0x57c] ;  /* 0x00057c0001137983 */ /* 0x000ee80000300800 */
[----:B------:R-:W-:Y:S04]  /*69560*/  STL [R1+0x38e8], R15 ;  /* 0x0038e80f01007387 */ /* 0x000fe80000100800 */
[----:B------:R0:W-:Y:S04]  /*69570*/  STL [R1+0x3990], R14 ;  /* 0x0039900e01007387 */ /* 0x0001e80000100800 */
[----:B------:R-:W4:Y:S04]  /*69580*/  LDL.LU R12, [R1+0x540] ;  /* 0x00054000010c7983 */ /* 0x000f280000300800 */
[----:B------:R-:W4:Y:S04]  /*69590*/  LDL.LU R13, [R1+0x544] ;  /* 0x00054400010d7983 */ /* 0x000f280000300800 */
[----:B0-----:R-:W2:Y:S04]  /*695a0*/  LDL.LU R14, [R1+0x548] ;  /* 0x00054800010e7983 */ /* 0x001ea80000300800 */
[----:B------:R-:W2:Y:S01]  /*695b0*/  LDL.LU R15, [R1+0x54c] ;  /* 0x00054c00010f7983 */ /* 0x000ea20000300800 */
[----:B------:R-:W-:Y:S03]  /*695c0*/  HMMA.16816.F32 R24, R24, R10, R4 ;  /* 0x0000000a1818723c */ /* 0x000fe60000001804 */
[----:B--2---:R-:W-:Y:S04]  /*695d0*/  STL.64 [R1+0x39a8], R14 ;  /* 0x0039a80e01007387 */ /* 0x004fe80000100a00 */
        /* <DEDUP_REMOVED lines=8> */
[----:B------:R-:W4:Y:S04]  /*69660*/  LDL.LU R8, [R1+0x530] ;  /* 0x0005300001087983 */ /* 0x000f280000300800 */
[----:B------:R-:W-:Y:S04]  /*69670*/  STL.64 [R1+0x5d0], R24 ;  /* 0x0005d01801007387 */ /* 0x000fe80000100a00 */
[----:B------:R1:W-:Y:S04]  /*69680*/  STL.64 [R1+0x5d8], R26 ;  /* 0x0005d81a01007387 */ /* 0x0003e80000100a00 */
[----:B------:R-:W4:Y:S04]  /*69690*/  LDL.LU R9, [R1+0x534] ;  /* 0x0005340001097983 */ /* 0x000f280000300800 */
[----:B0-----:R-:W4:Y:S04]  /*696a0*/  LDL.LU R10, [R1+0x538] ;  /* 0x00053800010a7983 */ /* 0x001f280000300800 */
[----:B------:R-:W4:Y:S04]  /*696b0*/  LDL.LU R11, [R1+0x53c] ;  /* 0x00053c00010b7983 */ /* 0x000f280000300800 */
[----:B-1----:R-:W2:Y:S01]  /*696c0*/  LDL.64 R26, [R1+0x78] ;  /* 0x00007800011a7983 */ /* 0x002ea20000100a00 */
[----:B------:R-:W-:-:S02]  /*696d0*/  IMAD.MOV.U32 R3, RZ, RZ, R22 ;  /* 0x000000ffff037224 */ /* 0x000fc400078e0016 */
[----:B------:R-:W-:Y:S01]  /*696e0*/  IMAD.MOV.U32 R2, RZ, RZ, R23 ;  /* 0x000000ffff027224 */ /* 0x000fe200078e0017 */
[----:B---3--:R-:W-:Y:S01]  /*696f0*/  HMMA.16816.F32 R16, R4, R22, R16 ;  /* 0x000000160410723c */ /* 0x008fe20000001810 */
[----:B--2---:R0:W-:Y:S04]  /*69700*/  STL.64 [R1+0x3970], R26 ;  /* 0x0039701a01007387 */ /* 0x0041e80000100a00 */
[----:B0-----:R-:W4:-:S14]  /*69710*/  LDL.64 R26, [R1+0x88] ;  /* 0x00008800011a7983 */ /* 0x001f1c0000100a00 */
        /* <DEDUP_REMOVED lines=19> */
[----:B------:R-:W2:Y:S04]  /*69850*/  LDL.LU.64 R12, [R1+0x39a0] ;  /* 0x0039a000010c7983 */ /* 0x000ea80000300a00 */
[----:B------:R-:W2:Y:S04]  /*69860*/  LDL.LU.64 R18, [R1+0x3998] ;  /* 0x0039980001127983 */ /* 0x000ea80000300a00 */
[----:B------:R0:W-:Y:S04]  /*69870*/  STL.64 [R1+0x3940], R22 ;  /* 0x0039401601007387 */ /* 0x0001e80000100a00 */
[----:B------:R1:W-:Y:S04]  /*69880*/  STL.64 [R1+0x3938], R20 ;  /* 0x0039381401007387 */ /* 0x0003e80000100a00 */
[----:B0-----:R-:W3:Y:S01]  /*69890*/  LDL.64 R22, [R1+0x68] ;  /* 0x0000680001167983 */ /* 0x001ee20000100a00 */
[----:B--2---:R-:W-:Y:S01]  /*698a0*/  HMMA.16816.F32 R12, R4, R18, R12 ;  /* 0x00000012040c723c */ /* 0x004fe2000000180c */
[----:B------:R-:W-:-:S02]  /*698b0*/  IMAD.MOV.U32 R16, RZ, RZ, R19 ;  /* 0x000000ffff107224 */ /* 0x000fc400078e0013 */
[----:B---3--:R0:W-:Y:S04]  /*698c0*/  STL.64 [R1+0x3968], R22 ;  /* 0x0039681601007387 */ /* 0x0081e80000100a00 */
[----:B-1----:R-:W2:Y:S04]  /*698d0*/  LDL.LU R20, [R1+0x520] ;  /* 0x0005200001147983 */ /* 0x002ea80000300800 */
[----:B------:R-:W2:Y:S04]  /*698e0*/  LDL.LU R21, [R1+0x524] ;  /* 0x0005240001157983 */ /* 0x000ea80000300800 */
[----:B0-----:R-:W2:Y:S04]  /*698f0*/  LDL.LU R22, [R1+0x528] ;  /* 0x0005280001167983 */ /* 0x001ea80000300800 */
[----:B------:R-:W2:Y:S04]  /*69900*/  LDL.LU R23, [R1+0x52c] ;  /* 0x00052c0001177983 */ /* 0x000ea80000300800 */
[----:B------:R-:W-:Y:S04]  /*69910*/  STL.64 [R1+0x19b0], R12 ;  /* 0x0019b00c01007387 */ /* 0x000fe80000100a00 */
[----:B------:R0:W-:Y:S04]  /*69920*/  STL.64 [R1+0x19b8], R14 ;  /* 0x0019b80e01007387 */ /* 0x0001e80000100a00 */
[----:B0-----:R-:W3:Y:S01]  /*69930*/  LDL.LU R14, [R1+0x3990] ;  /* 0x00399000010e7983 */ /* 0x001ee20000300800 */
[----:B------:R-:W-:-:S03]  /*69940*/  IMAD.MOV.U32 R15, RZ, RZ, R18 ;  /* 0x000000ffff0f7224 */ /* 0x000fc600078e0012 */
[----:B------:R-:W2:Y:S04]  /*69950*/  LDL.LU.64 R18, [R1+0x3988] ;  /* 0x0039880001127983 */ /* 0x000ea80000300a00 */
[----:B------:R-:W3:Y:S01]  /*69960*/  LDL.LU R17, [R1+0x3980] ;  /* 0x0039800001117983 */ /* 0x000ee20000300800 */
[----:B----4-:R-:W-:Y:S03]  /*69970*/  HMMA.16816.F32 R8, R4, R26, R8 ;  /* 0x0000001a0408723c */ /* 0x010fe60000001808 */
[----:B--2---:R0:W-:Y:S04]  /*69980*/  STL.64 [R1+0x3908], R18 ;  /* 0x0039081201007387 */ /* 0x0041e80000100a00 */
[----:B---3--:R-:W-:Y:S04]  /*69990*/  STL.64 [R1+0x3900], R16 ;  /* 0x0039001001007387 */ /* 0x008fe80000100a00 */
[----:B0-----:R-:W2:Y:S08]  /*699a0*/  LDL.64 R18, [R1+0x58] ;  /* 0x0000580001127983 */ /* 0x001eb00000100a00 */
[----:B------:R0:W-:Y:S04]  /*699b0*/  STL.64 [R1+0x18b0], R8 ;  /* 0x0018b00801007387 */ /* 0x0001e80000100a00 */
[----:B------:R1:W-:Y:S01]  /*699c0*/  STL.64 [R1+0x18b8], R10 ;  /* 0x0018b80a01007387 */ /* 0x0003e20000100a00 */
[----:B0-----:R-:W-:-:S03]  /*699d0*/  IMAD.MOV.U32 R9, RZ, RZ, R26 ;  /* 0x000000ffff097224 */ /* 0x001fc600078e001a */
[----:B-1----:R-:W3:Y:S01]  /*699e0*/  LDL.LU.64 R10, [R1+0x3978] ;  /* 0x00397800010a7983 */ /* 0x002ee20000300a00 */
[----:B------:R-:W-:-:S03]  /*699f0*/  IMAD.MOV.U32 R8, RZ, RZ, R27 ;  /* 0x000000ffff087224 */ /* 0x000fc600078e001b */
[----:B------:R-:W4:Y:S04]  /*69a00*/  LDL.LU.64 R26, [R1+0x3970] ;  /* 0x00397000011a7983 */ /* 0x000f280000300a00 */
[----:B------:R0:W-:Y:S04]  /*69a10*/  STL [R1+0x387c], R8 ;  /* 0x00387c0801007387 */ /* 0x0001e80000100800 */
[----:B------:R1:W-:Y:S01]  /*69a20*/  STL [R1+0x3878], R9 ;  /* 0x0038780901007387 */ /* 0x0003e20000100800 */
[----:B------:R-:W0:Y:S01]  /*69a30*/  S2R R28, SR_TID.X ;  /* 0x00000000001c7919 */ /* 0x000e220000002100 */
[----:B----4-:R-:W-:Y:S02]  /*69a40*/  HMMA.16816.F32 R20, R4, R26, R20 ;  /* 0x0000001a0414723c */ /* 0x010fe40000001814 */
[----:B---3--:R3:W-:Y:S04]  /*69a50*/  STL.64 [R1+0x3960], R10 ;  /* 0x0039600a01007387 */ /* 0x0087e80000100a00 */
[----:B0-----:R-:W4:Y:S04]  /*69a60*/  LDL.LU R8, [R1+0xb60] ;  /* 0x000b600001087983 */ /* 0x001f280000300800 */
[----:B-1----:R-:W4:Y:S04]  /*69a70*/  LDL.LU R9, [R1+0xb64] ;  /* 0x000b640001097983 */ /* 0x002f280000300800 */
[----:B---3--:R-:W4:Y:S04]  /*69a80*/  LDL.LU R10, [R1+0xb68] ;  /* 0x000b6800010a7983 */ /* 0x008f280000300800 */
[----:B------:R-:W4:Y:S04]  /*69a90*/  LDL.LU R11, [R1+0xb6c] ;  /* 0x000b6c00010b7983 */ /* 0x000f280000300800 */
[----:B------:R-:W-:Y:S04]  /*69aa0*/  STL.64 [R1+0x5a0], R20 ;  /* 0x0005a01401007387 */ /* 0x000fe80000100a00 */
[----:B------:R0:W-:Y:S04]  /*69ab0*/  STL.64 [R1+0x5a8], R22 ;  /* 0x0005a81601007387 */ /* 0x0001e80000100a00 */
[----:B0-----:R-:W4:Y:S01]  /*69ac0*/  LDL.LU.64 R22, [R1+0x3968] ;  /* 0x0039680001167983 */ /* 0x001f220000300a00 */
[C---:B------:R-:W-:Y:S01]  /*69ad0*/  LOP3.LUT R0, R28.reuse, 0x7, RZ, 0xc0, !PT ;  /* 0x000000071c007812 */ /* 0x040fe200078ec0ff */
[----:B------:R-:W-:-:S04]  /*69ae0*/  IMAD.SHL.U32 R29, R28, 0x2, RZ ;  /* 0x000000021c1d7824 */ /* 0x000fc800078e00ff */
[----:B------:R-:W-:Y:S02]  /*69af0*/  IMAD R0, R0, 0x210, RZ ;  /* 0x0000021000007824 */ /* 0x000fe400078e02ff */
[----:B------:R-:W-:-:S03]  /*69b00*/  IMAD.SHL.U32 R28, R28, 0x100, RZ ;  /* 0x000001001c1c7824 */ /* 0x000fc600078e00ff */
[----:B------:R-:W-:-:S04]  /*69b10*/  LOP3.LUT R0, R0, 0x10, R29, 0x78, !PT ;  /* 0x0000001000007812 */ /* 0x000fc800078e781d */
[----:B------:R-:W-:-:S04]  /*69b20*/  LOP3.LUT R0, R0, 0x1000, R28, 0xf8, !PT ;  /* 0x0000100000007812 */ /* 0x000fc800078ef81c */
[----:B------:R-:W-:Y:S01]  /*69b30*/  LOP3.LUT R0, R0, 0x40, RZ, 0x3c, !PT ;  /* 0x0000004000007812 */ /* 0x000fe200078e3cff */
[----:B------:R-:W-:Y:S02]  /*69b40*/  IMAD.MOV.U32 R29, RZ, RZ, R26 ;  /* 0x000000ffff1d7224 */ /* 0x000fe400078e001a */
[----:B------:R-:W-:Y:S02]  /*69b50*/  IMAD.MOV.U32 R28, RZ, RZ, R27 ;  /* 0x000000ffff1c7224 */ /* 0x000fe400078e001b */
[----:B------:R-:W0:Y:S04]  /*69b60*/  LDSM.16.MT88.4 R24, [R0+UR5+0x6000] ;  /* 0x006000050018783b */ /* 0x000e280008004200 */
[----:B------:R-:W-:Y:S04]  /*69b70*/  STL [R1+0x3884], R28 ;  /* 0x0038841c01007387 */ /* 0x000fe80000100800 */
[----:B------:R-:W-:Y:S04]  /*69b80*/  STL [R1+0x3880], R29 ;  /* 0x0038801d01007387 */ /* 0x000fe80000100800 */
[----:B0-----:R0:W-:Y:S04]  /*69b90*/  STL.64 [R1+0x37b0], R26 ;  /* 0x0037b01a01007387 */ /* 0x0011e80000100a00 */
[----:B------:R-:W-:Y:S04]  /*69ba0*/  STL.64 [R1+0x37a8], R24 ;  /* 0x0037a81801007387 */ /* 0x000fe80000100a00 */
[----:B0-----:R-:W3:Y:S01]  /*69bb0*/  LDL.64 R26, [R1+0x28] ;  /* 0x00002800011a7983 */ /* 0x001ee20000100a00 */
        /* <DEDUP_REMOVED lines=8> */
[----:B-1----:R-:W4:Y:S04]  /*69c40*/  LDL.LU R10, [R1+0xb48] ;  /* 0x000b4800010a7983 */ /* 0x002f280000300800 */
[----:B------:R-:W4:Y:S04]  /*69c50*/  LDL.LU R11, [R1+0xb4c] ;  /* 0x000b4c00010b7983 */ /* 0x000f280000300800 */
[----:B------:R-:W2:Y:S04]  /*69c60*/  LDL.64 R22, [R1+0x38] ;  /* 0x0000380001167983 */ /* 0x000ea80000100a00 */
[----:B--2---:R0:W-:Y:S04]  /*69c70*/  STL.64 [R1+0x3958], R22 ;  /* 0x0039581601007387 */ /* 0x0041e80000100a00 */
[----:B0-----:R-:W4:Y:S04]  /*69c80*/  LDL.64 R22, [R1+0x48] ;  /* 0x0000480001167983 */ /* 0x001f280000100a00 */
        /* <DEDUP_REMOVED lines=8> */
[----:B--2---:R-:W-:-:S15]  /*69d10*/  HMMA.16816.F32 R12, R4, R18, R12 ;  /* 0x00000012040c723c */ /* 0x004fde000000180c */
[----:B------:R-:W-:-:S04]  /*69d20*/  NOP ;  /* 0x0000000000007918 */ /* 0x000fc80000000000 */
[----:B------:R-:W-:Y:S04]  /*69d30*/  STL.64 [R1+0x1320], R12 ;  /* 0x0013200c01007387 */ /* 0x000fe80000100a00 */
[----:B------:R-:W-:Y:S04]  /*69d40*/  STL.64 [R1+0x1328], R14 ;  /* 0x0013280e01007387 */ /* 0x000fe80000100a00 */
[----:B---3--:R-:W-:Y:S04]  /*69d50*/  STL.64 [R1+0x3950], R26 ;  /* 0x0039501a01007387 */ /* 0x008fe80000100a00 */
[----:B------:R0:W-:Y:S04]  /*69d60*/  STL.64 [R1+0x3948], R24 ;  /* 0x0039481801007387 */ /* 0x0001e80000100a00 */
[----:B0-----:R-:W2:Y:S04]  /*69d70*/  LDL.LU R24, [R1+0xb30] ;  /* 0x000b300001187983 */ /* 0x001ea80000300800 */
[----:B------:R-:W2:Y:S04]  /*69d80*/  LDL.LU R25, [R1+0xb34] ;  /* 0x000b340001197983 */ /* 0x000ea80000300800 */
[----:B------:R-:W2:Y:S04]  /*69d90*/  LDL.LU R26, [R1+0xb38] ;  /* 0x000b3800011a7983 */ /* 0x000ea80000300800 */
[----:B------:R-:W2:Y:S04]  /*69da0*/  LDL.LU R27, [R1+0xb3c] ;  /* 0x000b3c00011b7983 */ /* 0x000ea80000300800 */
[----:B------:R-:W3:Y:S04]  /*69db0*/  LDL.LU R12, [R1+0xaf0] ;  /* 0x000af000010c7983 */ /* 0x000ee80000300800 */
[----:B------:R-:W3:Y:S04]  /*69dc0*/  LDL.LU R13, [R1+0xaf4] ;  /* 0x000af400010d7983 */ /* 0x000ee80000300800 */
[----:B------:R-:W2:Y:S04]  /*69dd0*/  LDL.LU R14, [R1+0xaf8] ;  /* 0x000af800010e7983 */ /* 0x000ea80000300800 */
[----:B------:R-:W2:Y:S04]  /*69de0*/  LDL.LU R15, [R1+0xafc] ;  /* 0x000afc00010f7983 */ /* 0x000ea80000300800 */
[----:B--2---:R-:W-:Y:S04]  /*69df0*/  STL.64 [R1+0x3918], R14 ;  /* 0x0039180e01007387 */ /* 0x004fe80000100a00 */
[----:B---3--:R-:W-:Y:S04]  /*69e00*/  STL.64 [R1+0x3910], R12 ;  /* 0x0039100c01007387 */ /* 0x008fe80000100a00 */
[----:B------:R-:W2:Y:S04]  /*69e10*/  LDL R18, [R1+0x8] ;  /* 0x0000080001127983 */ /* 0x000ea80000100800 */
[----:B------:R-:W2:Y:S01]  /*69e20*/  LDL R19, [R1+0xc] ;  /* 0x00000c0001137983 */ /* 0x000ea20000100800 */
[----:B----4-:R-:W-:Y:S03]  /*69e30*/  HMMA.16816.F32 R8, R4, R22, R8 ;  /* 0x000000160408723c */ /* 0x010fe60000001808 */
[----:B--2---:R0:W-:Y:S04]  /*69e40*/  STL.64 [R1+0x3920], R18 ;  /* 0x0039201201007387 */ /* 0x0041e80000100a00 */
[----:B0-----:R-:W2:Y:S04]  /*69e50*/  LDL.64 R18, [R1+0x18] ;  /* 0x0000180001127983 */ /* 0x001ea80000100a00 */
[----:B------:R-:W3:Y:S04]  /*69e60*/  LDL.LU R12, [R1+0xb00] ;  /* 0x000b0000010c7983 */ /* 0x000ee80000300800 */
[----:B------:R-:W3:Y:S04]  /*69e70*/  LDL.LU R13, [R1+0xb04] ;  /* 0x000b0400010d7983 */ /* 0x000ee80000300800 */
[----:B------:R-:W4:Y:S04]  /*69e80*/  LDL.LU R14, [R1+0xb08] ;  /* 0x000b0800010e7983 */ /* 0x000f280000300800 */
[----:B------:R-:W4:Y:S04]  /*69e90*/  LDL.LU R15, [R1+0xb0c] ;  /* 0x000b0c00010f7983 */ /* 0x000f280000300800 */
[----:B----4-:R-:W-:Y:S04]  /*69ea0*/  STL.64 [R1+0x3930], R14 ;  /* 0x0039300e01007387 */ /* 0x010fe80000100a00 */
[----:B---3--:R0:W-:Y:S04]  /*69eb0*/  STL.64 [R1+0x3928], R12 ;  /* 0x0039280c01007387 */ /* 0x0081e80000100a00 */
[----:B0-----:R-:W2:Y:S04]  /*69ec0*/  LDL.LU R12, [R1+0xb10] ;  /* 0x000b1000010c7983 */ /* 0x001ea80000300800 */
[----:B------:R-:W2:Y:S04]  /*69ed0*/  LDL.LU R13, [R1+0xb14] ;  /* 0x000b1400010d7983 */ /* 0x000ea80000300800 */
[----:B------:R-:W2:Y:S04]  /*69ee0*/  LDL.LU R14, [R1+0xb18] ;  /* 0x000b1800010e7983 */ /* 0x000ea80000300800 */
[----:B------:R-:W2:Y:S04]  /*69ef0*/  LDL.LU R15, [R1+0xb1c] ;  /* 0x000b1c00010f7983 */ /* 0x000ea80000300800 */
        /* <DEDUP_REMOVED lines=8> */
[----:B------:R0:W-:Y:S04]  /*69f80*/  STL.64 [R1+0x38d8], R8 ;  /* 0x0038d80801007387 */ /* 0x0001e80000100a00 */
[----:B0-----:R-:W3:Y:S04]  /*69f90*/  LDL.LU R8, [R1+0xb20] ;  /* 0x000b200001087983 */ /* 0x001ee80000300800 */
[----:B------:R-:W3:Y:S04]  /*69fa0*/  LDL.LU R9, [R1+0xb24] ;  /* 0x000b240001097983 */ /* 0x000ee80000300800 */
[----:B------:R-:W3:Y:S04]  /*69fb0*/  LDL.LU R10, [R1+0xb28] ;  /* 0x000b2800010a7983 */ /* 0x000ee80000300800 */
[----:B------:R-:W3:Y:S04]  /*69fc0*/  LDL.LU R11, [R1+0xb2c] ;  /* 0x000b2c00010b7983 */ /* 0x000ee80000300800 */
[----:B------:R-:W-:Y:S04]  /*69fd0*/  STL.64 [R1+0x1300], R24 ;  /* 0x0013001801007387 */ /* 0x000fe80000100a00 */
[----:B------:R0:W-:Y:S04]  /*69fe0*/  STL.64 [R1+0x1308], R26 ;  /* 0x0013081a01007387 */ /* 0x0001e80000100a00 */
[----:B0-----:R-:W3:Y:S04]  /*69ff0*/  LDL.LU.64 R26, [R1+0x3950] ;  /* 0x00395000011a7983 */ /* 0x001ee80000300a00 */
[----:B------:R-:W4:Y:S01]  /*6a000*/  LDL.LU.64 R24, [R1+0x3948] ;  /* 0x0039480001187983 */ /* 0x000f220000300a00 */
[----:B------:R-:W-:-:S02]  /*6a010*/  IMAD.MOV.U32 R28, RZ, RZ, R22 ;  /* 0x000000ffff1c7224 */ /* 0x000fc400078e0016 */
[----:B------:R-:W-:Y:S02]  /*6a020*/  IMAD.MOV.U32 R29, RZ, RZ, R23 ;  /* 0x000000ffff1d7224 */ /* 0x000fe400078e0017 */
[----:B------:R-:W4:Y:S04]  /*6a030*/  LDL.LU.64 R22, [R1+0x3940] ;  /* 0x0039400001167983 */ /* 0x000f280000300a00 */
[----:B------:R-:W4:Y:S01]  /*6a040*/  LDL.LU.64 R20, [R1+0x3938] ;  /* 0x0039380001147983 */ /* 0x000f220000300a00 */
[C---:B--2---:R-:W-:Y:S08]  /*6a050*/  HMMA.16816.F32 R12, R4.reuse, R18, R12 ;  /* 0x00000012040c723c */ /* 0x044ff0000000180c */
[----:B---3--:R-:W-:Y:S01]  /*6a060*/  HMMA.16816.F32 R8, R4, R26, R8 ;  /* 0x0000001a0408723c */ /* 0x008fe20000001808 */
[----:B------:R0:W-:Y:S04]  /*6a070*/  STL.64 [R1+0x3800], R26 ;  /* 0x0038001a01007387 */ /* 0x0001e80000100a00 */
[----:B----4-:R-:W-:Y:S01]  /*6a080*/  STL.64 [R1+0x3888], R24 ;  /* 0x0038881801007387 */ /* 0x010fe20000100a00 */
[----:B0-----:R-:W-:-:S02]  /*6a090*/  IMAD.MOV.U32 R26, RZ, RZ, R23 ;  /* 0x000000ffff1a7224 */ /* 0x001fc400078e0017 */
[----:B------:R-:W-:-:S11]  /*6a0a0*/  IMAD.MOV.U32 R27, RZ, RZ, R22 ;  /* 0x000000ffff1b7224 */ /* 0x000fd600078e0016 */
[----:B------:R0:W-:Y:S04]  /*6a0b0*/  STL.64 [R1+0x12f0], R8 ;  /* 0x0012f00801007387 */ /* 0x0001e80000100a00 */
[----:B------:R1:W-:Y:S04]  /*6a0c0*/  STL.64 [R1+0x12f8], R10 ;  /* 0x0012f80a01007387 */ /* 0x0003e80000100a00 */
[----:B------:R2:W-:Y:S04]  /*6a0d0*/  STL.64 [R1+0x3898], R26 ;  /* 0x0038981a01007387 */ /* 0x0005e80000100a00 */
[----:B0-----:R-:W3:Y:S04]  /*6a0e0*/  LDL.LU R8, [R1+0xae0] ;  /* 0x000ae00001087983 */ /* 0x001ee80000300800 */
[----:B------:R-:W3:Y:S04]  /*6a0f0*/  LDL.LU R9, [R1+0xae4] ;  /* 0x000ae40001097983 */ /* 0x000ee80000300800 */
[----:B-1----:R-:W3:Y:S01]  /*6a100*/  LDL.LU R10, [R1+0xae8] ;  /* 0x000ae800010a7983 */ /* 0x002ee20000300800 */
[----:B--2---:R-:W-:-:S02]  /*6a110*/  IMAD.MOV.U32 R26, RZ, RZ, R21 ;  /* 0x000000ffff1a7224 */ /* 0x004fc400078e0015 */
[----:B------:R-:W-:Y:S01]  /*6a120*/  IMAD.MOV.U32 R27, RZ, RZ, R20 ;  /* 0x000000ffff1b7224 */ /* 0x000fe200078e0014 */
[----:B------:R-:W3:Y:S04]  /*6a130*/  LDL.LU R11, [R1+0xaec] ;  /* 0x000aec00010b7983 */ /* 0x000ee80000300800 */
[----:B------:R-:W2:Y:S04]  /*6a140*/  LDL.LU R20, [R1+0x510] ;  /* 0x0005100001147983 */ /* 0x000ea80000300800 */
[----:B------:R-:W2:Y:S04]  /*6a150*/  LDL.LU R21, [R1+0x514] ;  /* 0x0005140001157983 */ /* 0x000ea80000300800 */
[----:B------:R-:W2:Y:S04]  /*6a160*/  LDL.LU R22, [R1+0x518] ;  /* 0x0005180001167983 */ /* 0x000ea80000300800 */
[----:B------:R-:W2:Y:S04]  /*6a170*/  LDL.LU R23, [R1+0x51c] ;  /* 0x00051c0001177983 */ /* 0x000ea80000300800 */
[----:B------:R0:W-:Y:S04]  /*6a180*/  STL.64 [R1+0x38b0], R26 ;  /* 0x0038b01a01007387 */ /* 0x0001e80000100a00 */
[----:B------:R-:W-:Y:S04]  /*6a190*/  STL.64 [R1+0x12e0], R12 ;  /* 0x0012e00c01007387 */ /* 0x000fe80000100a00 */
[----:B------:R1:W-:Y:S01]  /*6a1a0*/  STL.64 [R1+0x12e8], R14 ;  /* 0x0012e80e01007387 */ /* 0x0003e20000100a00 */
[----:B0-----:R-:W-:-:S02]  /*6a1b0*/  IMAD.MOV.U32 R26, RZ, RZ, R3 ;  /* 0x000000ffff1a7224 */ /* 0x001fc400078e0003 */
[----:B------:R-:W-:Y:S01]  /*6a1c0*/  IMAD.MOV.U32 R27, RZ, RZ, R2 ;  /* 0x000000ffff1b7224 */ /* 0x000fe200078e0002 */
[----:B-1----:R-:W4:Y:S04]  /*6a1d0*/  LDL.LU.64 R14, [R1+0x3930] ;  /* 0x00393000010e7983 */ /* 0x002f280000300a00 */
[----:B------:R-:W4:Y:S01]  /*6a1e0*/  LDL.LU.64 R12, [R1+0x3928] ;  /* 0x00392800010c7983 */ /* 0x000f220000300a00 */
[----:B------:R-:W-:Y:S02]  /*6a1f0*/  IMAD.MOV.U32 R3, RZ, RZ, R18 ;  /* 0x000000ffff037224 */ /* 0x000fe400078e0012 */
        /* <DEDUP_REMOVED lines=13> */
[----:B0-----:R-:W4:Y:S04]  /*6a2d0*/  LDL.LU.64 R14, [R1+0x38f8] ;  /* 0x0038f800010e7983 */ /* 0x001f280000300a00 */
[----:B------:R-:W3:Y:S04]  /*6a2e0*/  LDL.LU.64 R12, [R1+0x38f0] ;  /* 0x0038f000010c7983 */ /* 0x000ee80000300a00 */
[----:B------:R0:W-:Y:S04]  /*6a2f0*/  STL.64 [R1+0x37f8], R18 ;  /* 0x0037f81201007387 */ /* 0x0001e80000100a00 */
[----:B--2---:R1:W-:Y:S01]  /*6a300*/  STL [R1+0x37f0], R17 ;  /* 0x0037f01101007387 */ /* 0x0043e20000100800 */
[----:B0-----:R-:W-:-:S02]  /*6a310*/  IMAD.MOV.U32 R19, RZ, RZ, R16 ;  /* 0x000000ffff137224 */ /* 0x001fc400078e0010 */
[----:B----4-:R-:W-:Y:S02]  /*6a320*/  IMAD.MOV.U32 R18, RZ, RZ, R15 ;  /* 0x000000ffff127224 */ /* 0x010fe400078e000f */
[----:B------:R-:W3:Y:S04]  /*6a330*/  LDL.LU R15, [R1+0x38e8] ;  /* 0x0038e800010f7983 */ /* 0x000ee80000300800 */
[----:B------:R0:W-:Y:S04]  /*6a340*/  STL.64 [R1+0x3890], R18 ;  /* 0x0038901201007387 */ /* 0x0001e80000100a00 */
[----:B------:R-:W2:Y:S04]  /*6a350*/  LDL.LU R16, [R1+0x310] ;  /* 0x0003100001107983 */ /* 0x000ea80000300800 */
[----:B-1----:R-:W2:Y:S04]  /*6a360*/  LDL.LU R17, [R1+0x314] ;  /* 0x0003140001117983 */ /* 0x002ea80000300800 */
[----:B0-----:R-:W4:Y:S04]  /*6a370*/  LDL.LU R18, [R1+0x318] ;  /* 0x0003180001127983 */ /* 0x001f280000300800 */
        /* <DEDUP_REMOVED lines=19> */
[----:B---3--:R-:W-:Y:S03]  /*6a4b0*/  HMMA.16816.F32 R4, R4, R10, R20 ;  /* 0x0000000a0404723c */ /* 0x008fe60000001814 */
[----:B------:R-:W2:Y:S04]  /*6a4c0*/  LDL.LU.64 R22, [R1+0x38d0] ;  /* 0x0038d00001167983 */ /* 0x000ea80000300a00 */
[----:B------:R-:W2:-:S12]  /*6a4d0*/  LDL.LU.64 R20, [R1+0x38c8] ;  /* 0x0038c80001147983 */ /* 0x000e980000300a00 */
[----:B------:R0:W-:Y:S04]  /*6a4e0*/  STL.64 [R1+0x590], R4 ;  /* 0x0005900401007387 */ /* 0x0001e80000100a00 */
[----:B------:R1:W-:Y:S04]  /*6a4f0*/  STL.64 [R1+0x598], R6 ;  /* 0x0005980601007387 */ /* 0x0003e80000100a00 */
[----:B0-----:R-:W3:Y:S04]  /*6a500*/  LDL.LU R4, [R1+0x300] ;  /* 0x0003000001047983 */ /* 0x001ee80000300800 */
[----:B------:R-:W3:Y:S04]  /*6a510*/  LDL.LU R5, [R1+0x304] ;  /* 0x0003040001057983 */ /* 0x000ee80000300800 */
[----:B-1----:R-:W3:Y:S04]  /*6a520*/  LDL.LU R6, [R1+0x308] ;  /* 0x0003080001067983 */ /* 0x002ee80000300800 */
[----:B------:R-:W3:Y:S04]  /*6a530*/  LDL.LU R7, [R1+0x30c] ;  /* 0x00030c0001077983 */ /* 0x000ee80000300800 */
        /* <DEDUP_REMOVED lines=14> */
[----:B------:R-:W3:-:S15]  /*6a620*/  LDL.LU.64 R18, [R1+0x3890] ;  /* 0x0038900001127983 */ /* 0x000ede0000300a00 */
[----:B------:R-:W-:Y:S02]  /*6a630*/  NOP ;  /* 0x0000000000007918 */ /* 0x000fe40000000000 */
[----:B------:R0:W-:Y:S04]  /*6a640*/  STL.64 [R1+0x1a90], R24 ;  /* 0x001a901801007387 */ /* 0x0001e80000100a00 */
[----:B------:R1:W-:Y:S04]  /*6a650*/  STL.64 [R1+0x1a98], R26 ;  /* 0x001a981a01007387 */ /* 0x0003e80000100a00 */
[----:B0-----:R-:W2:Y:S04]  /*6a660*/  LDL.LU.64 R24, [R1+0x3888] ;  /* 0x0038880001187983 */ /* 0x001ea80000300a00 */
[----:B------:R-:W2:Y:S01]  /*6a670*/  LDL.LU R16, [R1+0x970] ;  /* 0x0009700001107983 */ /* 0x000ea20000300800 */
[----:B---3--:R-:W-:-:S15]  /*6a680*/  HMMA.16816.F32 R4, R20, R18, R4 ;  /* 0x000000121404723c */ /* 0x008fde0000001804 */
[----:B------:R-:W-:-:S04]  /*6a690*/  NOP ;  /* 0x0000000000007918 */ /* 0x000fc80000000000 */
[----:B------:R-:W-:Y:S04]  /*6a6a0*/  STL.64 [R1+0x1990], R4 ;  /* 0x0019900401007387 */ /* 0x000fe80000100a00 */
[----:B------:R-:W-:Y:S04]  /*6a6b0*/  STL.64 [R1+0x1998], R6 ;  /* 0x0019980601007387 */ /* 0x000fe80000100a00 */
[----:B------:R-:W2:Y:S04]  /*6a6c0*/  LDL.LU R17, [R1+0x974] ;  /* 0x0009740001117983 */ /* 0x000ea80000300800 */
[----:B------:R-:W3:Y:S04]  /*6a6d0*/  LDL.LU R18, [R1+0x978] ;  /* 0x0009780001127983 */ /* 0x000ee80000300800 */
[----:B------:R-:W3:Y:S01]  /*6a6e0*/  LDL.LU R19, [R1+0x97c] ;  /* 0x00097c0001137983 */ /* 0x000ee20000300800 */
[----:B-1----:R-:W-:-:S02]  /*6a6f0*/  IMAD.MOV.U32 R26, RZ, RZ, R28 ;  /* 0x000000ffff1a7224 */ /* 0x002fc400078e001c */
[----:B------:R-:W-:Y:S01]  /*6a700*/  IMAD.MOV.U32 R27, RZ, RZ, R29 ;  /* 0x000000ffff1b7224 */ /* 0x000fe200078e001d */
[----:B---3--:R-:W-:Y:S04]  /*6a710*/  STL.64 [R1+0x3810], R18 ;  /* 0x0038101201007387 */ /* 0x008fe80000100a00 */
[----:B--2---:R0:W-:Y:S04]  /*6a720*/  STL.64 [R1+0x3808], R16 ;  /* 0x0038081001007387 */ /* 0x0041e80000100a00 */
[----:B------:R-:W2:Y:S04]  /*6a730*/  LDL.LU R28, [R1+0x3884] ;  /* 0x00388400011c7983 */ /* 0x000ea80000300800 */
[----:B------:R-:W3:Y:S04]  /*6a740*/  LDL.LU R29, [R1+0x3880] ;  /* 0x00388000011d7983 */ /* 0x000ee80000300800 */
[----:B------:R4:W-:Y:S04]  /*6a750*/  STL.64 [R1+0x3818], R26 ;  /* 0x0038181a01007387 */ /* 0x0009e80000100a00 */
[----:B0-----:R-:W2:Y:S04]  /*6a760*/  LDL.LU R16, [R1+0x980] ;  /* 0x0009800001107983 */ /* 0x001ea80000300800 */
[----:B------:R-:W2:Y:S04]  /*6a770*/  LDL.LU R17, [R1+0x984] ;  /* 0x0009840001117983 */ /* 0x000ea80000300800 */
[----:B------:R-:W2:Y:S04]  /*6a780*/  LDL.LU R18, [R1+0x988] ;  /* 0x0009880001127983 */ /* 0x000ea80000300800 */
[----:B------:R-:W2:Y:S01]  /*6a790*/  LDL.LU R19, [R1+0x98c] ;  /* 0x00098c0001137983 */ /* 0x000ea20000300800 */
[----:B----4-:R-:W-:-:S02]  /*6a7a0*/  IMAD.MOV.U32 R26, RZ, RZ, R8 ;  /* 0x000000ffff1a7224 */ /* 0x010fc400078e0008 */
[----:B------:R-:W-:Y:S01]  /*6a7b0*/  IMAD.MOV.U32 R27, RZ, RZ, R9 ;  /* 0x000000ffff1b7224 */ /* 0x000fe200078e0009 */
[----:B--2---:R-:W-:Y:S04]  /*6a7c0*/  STL.64 [R1+0x3828], R18 ;  /* 0x0038281201007387 */ /* 0x004fe80000100a00 */
[----:B------:R0:W-:Y:S04]  /*6a7d0*/  STL.64 [R1+0x3820], R16 ;  /* 0x0038201001007387 */ /* 0x0001e80000100a00 */
[----:B------:R-:W2:Y:S04]  /*6a7e0*/  LDL.LU R8, [R1+0x387c] ;  /* 0x00387c0001087983 */ /* 0x000ea80000300800 */
[----:B------:R-:W4:Y:S04]  /*6a7f0*/  LDL.LU R9, [R1+0x3878] ;  /* 0x0038780001097983 */ /* 0x000f280000300800 */
[----:B------:R-:W-:Y:S01]  /*6a800*/  STL.64 [R1+0x3830], R26 ;  /* 0x0038301a01007387 */ /* 0x000fe20000100a00 */
[----:B---3--:R-:W-:-:S02]  /*6a810*/  IMAD.MOV.U32 R6, RZ, RZ, R29 ;  /* 0x000000ffff067224 */ /* 0x008fc400078e001d */
[----:B------:R-:W-:Y:S01]  /*6a820*/  IMAD.MOV.U32 R7, RZ, RZ, R28 ;  /* 0x000000ffff077224 */ /* 0x000fe200078e001c */
[----:B0-----:R-:W3:Y:S04]  /*6a830*/  LDL.LU R16, [R1+0x990] ;  /* 0x0009900001107983 */ /* 0x001ee80000300800 */
[----:B------:R-:W3:Y:S04]  /*6a840*/  LDL.LU R17, [R1+0x994] ;  /* 0x0009940001117983 */ /* 0x000ee80000300800 */
[----:B------:R-:W3:Y:S04]  /*6a850*/  LDL.LU R18, [R1+0x998] ;  /* 0x0009980001127983 */ /* 0x000ee80000300800 */
[----:B------:R-:W3:Y:S04]  /*6a860*/  LDL.LU R19, [R1+0x99c] ;  /* 0x00099c0001137983 */ /* 0x000ee80000300800 */
[----:B------:R2:W-:Y:S02]  /*6a870*/  STL.64 [R1+0x3860], R6 ;  /* 0x0038600601007387 */ /* 0x0005e40000100a00 */
[----:B--2---:R-:W-:-:S02]  /*6a880*/  IMAD.MOV.U32 R7, RZ, RZ, R8 ;  /* 0x000000ffff077224 */ /* 0x004fc400078e0008 */
[----:B----4-:R-:W-:Y:S01]  /*6a890*/  IMAD.MOV.U32 R6, RZ, RZ, R9 ;  /* 0x000000ffff067224 */ /* 0x010fe200078e0009 */
[----:B------:R-:W2:Y:S04]  /*6a8a0*/  LDL.LU R8, [R1+0x2e0] ;  /* 0x0002e00001087983 */ /* 0x000ea80000300800 */
[----:B------:R-:W2:Y:S04]  /*6a8b0*/  LDL.LU R9, [R1+0x2e4] ;  /* 0x0002e40001097983 */ /* 0x000ea80000300800 */
[----:B------:R-:W4:Y:S04]  /*6a8c0*/  LDL.LU R10, [R1+0x2e8] ;  /* 0x0002e800010a7983 */ /* 0x000f280000300800 */
[----:B------:R-:W4:Y:S01]  /*6a8d0*/  LDL.LU R11, [R1+0x2ec] ;  /* 0x0002ec00010b7983 */ /* 0x000f220000300800 */
[----:B------:R-:W-:-:S02]  /*6a8e0*/  IMAD.MOV.U32 R26, RZ, RZ, R25 ;  /* 0x000000ffff1a7224 */ /* 0x000fc400078e0019 */
[----:B------:R-:W-:Y:S01]  /*6a8f0*/  IMAD.MOV.U32 R27, RZ, RZ, R24 ;  /* 0x000000ffff1b7224 */ /* 0x000fe200078e0018 */
[----:B----4-:R-:W-:Y:S04]  /*6a900*/  STL.64 [R1+0x3870], R10 ;  /* 0x0038700a01007387 */ /* 0x010fe80000100a00 */
[----:B--2---:R0:W-:Y:S04]  /*6a910*/  STL.64 [R1+0x3868], R8 ;  /* 0x0038680801007387 */ /* 0x0041e80000100a00 */
[----:B0-----:R-:W2:Y:S04]  /*6a920*/  LDL.LU R8, [R1+0x2f0] ;  /* 0x0002f00001087983 */ /* 0x001ea80000300800 */
[----:B------:R-:W2:Y:S04]  /*6a930*/  LDL.LU R9, [R1+0x2f4] ;  /* 0x0002f40001097983 */ /* 0x000ea80000300800 */
[----:B------:R-:W2:Y:S04]  /*6a940*/  LDL.LU R10, [R1+0x2f8] ;  /* 0x0002f800010a7983 */ /* 0x000ea80000300800 */
[----:B------:R-:W2:Y:S04]  /*6a950*/  LDL.LU R11, [R1+0x2fc] ;  /* 0x0002fc00010b7983 */ /* 0x000ea80000300800 */
[----:B---3--:R-:W-:Y:S04]  /*6a960*/  STL.64 [R1+0x3840], R18 ;  /* 0x0038401201007387 */ /* 0x008fe80000100a00 */
[----:B------:R0:W-:Y:S04]  /*6a970*/  STL.64 [R1+0x3838], R16 ;  /* 0x0038381001007387 */ /* 0x0001e80000100a00 */
[----:B------:R1:W-:Y:S04]  /*6a980*/  STL.64 [R1+0x3848], R26 ;  /* 0x0038481a01007387 */ /* 0x0003e80000100a00 */
[----:B0-----:R-:W3:Y:S04]  /*6a990*/  LDL.LU R16, [R1+0x9a0] ;  /* 0x0009a00001107983 */ /* 0x001ee80000300800 */
[----:B------:R-:W3:Y:S04]  /*6a9a0*/  LDL.LU R17, [R1+0x9a4] ;  /* 0x0009a40001117983 */ /* 0x000ee80000300800 */
[----:B------:R-:W4:Y:S04]  /*6a9b0*/  LDL.LU R18, [R1+0x9a8] ;  /* 0x0009a80001127983 */ /* 0x000f280000300800 */
[----:B------:R-:W4:Y:S01]  /*6a9c0*/  LDL.LU R19, [R1+0x9ac] ;  /* 0x0009ac0001137983 */ /* 0x000f220000300800 */
[----:B-1----:R-:W-:-:S02]  /*6a9d0*/  IMAD.MOV.U32 R27, RZ, RZ, R12 ;  /* 0x000000ffff1b7224 */ /* 0x002fc400078e000c */
[----:B------:R-:W-:Y:S01]  /*6a9e0*/  IMAD.MOV.U32 R26, RZ, RZ, R13 ;  /* 0x000000ffff1a7224 */ /* 0x000fe200078e000d */
[----:B----4-:R-:W-:Y:S04]  /*6a9f0*/  STL.64 [R1+0x3858], R18 ;  /* 0x0038581201007387 */ /* 0x010fe80000100a00 */
[----:B---3--:R0:W-:Y:S04]  /*6aa00*/  STL.64 [R1+0x3850], R16 ;  /* 0x0038501001007387 */ /* 0x0081e80000100a00 */
[----:B0-----:R-:W3:Y:S04]  /*6aa10*/  LDL.LU R16, [R1+0x9b0] ;  /* 0x0009b00001107983 */ /* 0x001ee80000300800 */
[----:B------:R-:W3:Y:S04]  /*6aa20*/  LDL.LU R17, [R1+0x9b4] ;  /* 0x0009b40001117983 */ /* 0x000ee80000300800 */
[----:B------:R-:W3:Y:S04]  /*6aa30*/  LDL.LU R18, [R1+0x9b8] ;  /* 0x0009b80001127983 */ /* 0x000ee80000300800 */
[----:B------:R-:W3:Y:S04]  /*6aa40*/  LDL.LU R19, [R1+0x9bc] ;  /* 0x0009bc0001137983 */ /* 0x000ee80000300800 */
[----:B------:R-:W4:Y:S04]  /*6aa50*/  LDL.LU R12, [R1+0x940] ;  /* 0x00094000010c7983 */ /* 0x000f280000300800 */
[----:B------:R-:W4:Y:S04]  /*6aa60*/  LDL.LU R13, [R1+0x944] ;  /* 0x00094400010d7983 */ /* 0x000f280000300800 */
[----:B------:R-:W3:Y:S04]  /*6aa70*/  LDL.LU R14, [R1+0x948] ;  /* 0x00094800010e7983 */ /* 0x000ee80000300800 */
[----:B------:R-:W3:Y:S01]  /*6aa80*/  LDL.LU R15, [R1+0x94c] ;  /* 0x00094c00010f7983 */ /* 0x000ee20000300800 */
[C---:B--2---:R-:W-:Y:S03]  /*6aa90*/  HMMA.16816.F32 R4, R20.reuse, R6, R8 ;  /* 0x000000061404723c */ /* 0x044fe60000001808 */
[----:B---3--:R0:W-:Y:S04]  /*6aaa0*/  STL.64 [R1+0x37d0], R14 ;  /* 0x0037d00e01007387 */ /* 0x0081e80000100a00 */
[----:B----4-:R1:W-:Y:S04]  /*6aab0*/  STL.64 [R1+0x37c8], R12 ;  /* 0x0037c80c01007387 */ /* 0x0103e80000100a00 */
[----:B0-----:R-:W2:Y:S04]  /*6aac0*/  LDL.64 R14, [R1+0x8] ;  /* 0x00000800010e7983 */ /* 0x001ea80000100a00 */
[----:B--2---:R0:W-:Y:S04]  /*6aad0*/  STL.64 [R1+0x37e8], R14 ;  /* 0x0037e80e01007387 */ /* 0x0041e80000100a00 */
[----:B-1----:R-:W2:Y:S04]  /*6aae0*/  LDL.LU R12, [R1+0x960] ;  /* 0x00096000010c7983 */ /* 0x002ea80000300800 */
[----:B------:R-:W2:Y:S04]  /*6aaf0*/  LDL.LU R13, [R1+0x964] ;  /* 0x00096400010d7983 */ /* 0x000ea80000300800 */
[----:B0-----:R-:W2:Y:S04]  /*6ab00*/  LDL.LU R14, [R1+0x968] ;  /* 0x00096800010e7983 */ /* 0x001ea80000300800 */
[----:B------:R-:W2:Y:S04]  /*6ab10*/  LDL.LU R15, [R1+0x96c] ;  /* 0x00096c00010f7983 */ /* 0x000ea80000300800 */
[----:B------:R-:W3:Y:S04]  /*6ab20*/  LDL.LU.64 R10, [R1+0x3870] ;  /* 0x00387000010a7983 */ /* 0x000ee80000300a00 */
[----:B------:R-:W3:Y:S04]  /*6ab30*/  LDL.LU.64 R8, [R1+0x3868] ;  /* 0x0038680001087983 */ /* 0x000ee80000300a00 */
[----:B------:R-:W-:Y:S04]  /*6ab40*/  STL.64 [R1+0x1890], R4 ;  /* 0x0018900401007387 */ /* 0x000fe80000100a00 */
[----:B------:R0:W-:Y:S04]  /*6ab50*/  STL.64 [R1+0x1898], R6 ;  /* 0x0018980601007387 */ /* 0x0001e80000100a00 */
[----:B0-----:R-:W3:Y:S02]  /*6ab60*/  LDL.LU.64 R6, [R1+0x3860] ;  /* 0x0038600001067983 */ /* 0x001ee40000300a00 */
[----:B---3--:R-:W-:Y:S02]  /*6ab70*/  HMMA.16816.F32 R4, R20, R6, R8 ;  /* 0x000000061404723c */ /* 0x008fe40000001808 */
[----:B------:R-:W3:-:S15]  /*6ab80*/  LDL.LU R8, [R1+0x930] ;  /* 0x0009300001087983 */ /* 0x000ede0000300800 */
[----:B------:R-:W-:Y:S02]  /*6ab90*/  NOP ;  /* 0x0000000000007918 */ /* 0x000fe40000000000 */
[----:B------:R-:W-:Y:S04]  /*6aba0*/  STL.64 [R1+0x360], R4 ;  /* 0x0003600401007387 */ /* 0x000fe80000100a00 */
[----:B------:R-:W-:Y:S04]  /*6abb0*/  STL.64 [R1+0x368], R6 ;  /* 0x0003680601007387 */ /* 0x000fe80000100a00 */
[----:B------:R-:W3:Y:S04]  /*6abc0*/  LDL.LU R9, [R1+0x934] ;  /* 0x0009340001097983 */ /* 0x000ee80000300800 */
[----:B------:R-:W4:Y:S04]  /*6abd0*/  LDL.LU R10, [R1+0x938] ;  /* 0x00093800010a7983 */ /* 0x000f280000300800 */
[----:B------:R-:W4:Y:S04]  /*6abe0*/  LDL.LU R11, [R1+0x93c] ;  /* 0x00093c00010b7983 */ /* 0x000f280000300800 */
[----:B------:R-:W0:Y:S01]  /*6abf0*/  LDSM.16.MT88.4 R4, [R0+UR5+0x6080] ;  /* 0x006080050004783b */ /* 0x000e220008004200 */
[C---:B------:R-:W-:Y:S03]  /*6ac00*/  HMMA.16816.F32 R24, R20.reuse, R26, R16 ;  /* 0x0000001a1418723c */ /* 0x040fe60000001810 */
[----:B----4-:R-:W-:Y:S04]  /*6ac10*/  STL.64 [R1+0x37e0], R10 ;  /* 0x0037e00a01007387 */ /* 0x010fe80000100a00 */
[----:B---3--:R1:W-:Y:S04]  /*6ac20*/  STL.64 [R1+0x37d8], R8 ;  /* 0x0037d80801007387 */ /* 0x0083e80000100a00 */
[----:B-1----:R-:W3:Y:S04]  /*6ac30*/  LDL.LU R8, [R1+0x950] ;  /* 0x0009500001087983 */ /* 0x002ee80000300800 */
[----:B------:R-:W3:Y:S04]  /*6ac40*/  LDL.LU R9, [R1+0x954] ;  /* 0x0009540001097983 */ /* 0x000ee80000300800 */
[----:B------:R-:W3:Y:S04]  /*6ac50*/  LDL.LU R10, [R1+0x958] ;  /* 0x00095800010a7983 */ /* 0x000ee80000300800 */
[----:B------:R-:W3:Y:S04]  /*6ac60*/  LDL.LU R11, [R1+0x95c] ;  /* 0x00095c00010b7983 */ /* 0x000ee80000300800 */
[----:B0-----:R-:W-:Y:S04]  /*6ac70*/  STL.64 [R1+0x3698], R6 ;  /* 0x0036980601007387 */ /* 0x001fe80000100a00 */
[----:B------:R-:W-:Y:S04]  /*6ac80*/  STL.64 [R1+0x3690], R4 ;  /* 0x0036900401007387 */ /* 0x000fe80000100a00 */
        /* <DEDUP_REMOVED lines=23> */
[----:B------:R-:W-:Y:S02]  /*6ae00*/  IMAD.MOV.U32 R6, RZ, RZ, R3 ;  /* 0x000000ffff067224 */ /* 0x000fe400078e0003 */
[----:B------:R-:W-:-:S07]  /*6ae10*/  IMAD.MOV.U32 R7, RZ, RZ, R2 ;  /* 0x000000ffff077224 */ /* 0x000fce00078e0002 */
[C---:B--2---:R-:W-:Y:S08]  /*6ae20*/  HMMA.16816.F32 R4, R20.reuse, R6, R12 ;  /* 0x000000061404723c */ /* 0x044ff0000000180c */
[----:B----4-:R-:W-:-:S15]  /*6ae30*/  HMMA.16816.F32 R16, R20, R26, R16 ;  /* 0x0000001a1410723c */ /* 0x010fde0000001810 */
[----:B------:R-:W-:-:S04]  /*6ae40*/  NOP ;  /* 0x0000000000007918 */ /* 0x000fc80000000000 */
[----:B------:R-:W-:Y:S04]  /*6ae50*/  STL.64 [R1+0x910], R16 ;  /* 0x0009101001007387 */ /* 0x000fe80000100a00 */
[----:B------:R0:W-:Y:S04]  /*6ae60*/  STL.64 [R1+0x918], R18 ;  /* 0x0009181201007387 */ /* 0x0001e80000100a00 */
[----:B0-----:R-:W2:Y:S04]  /*6ae70*/  LDL.LU.64 R18, [R1+0x37f8] ;  /* 0x0037f80001127983 */ /* 0x001ea80000300a00 */
[----:B------:R-:W4:Y:S04]  /*6ae80*/  LDL.LU R17, [R1+0x37f0] ;  /* 0x0037f00001117983 */ /* 0x000f280000300800 */
[----:B------:R-:W2:Y:S04]  /*6ae90*/  LDL.LU R24, [R1+0x2d0] ;  /* 0x0002d00001187983 */ /* 0x000ea80000300800 */
[----:B------:R-:W2:Y:S01]  /*6aea0*/  LDL.LU R25, [R1+0x2d4] ;  /* 0x0002d40001197983 */ /* 0x000ea20000300800 */
[----:B------:R-:W-:-:S03]  /*6aeb0*/  IMAD.MOV.U32 R16, RZ, RZ, R27 ;  /* 0x000000ffff107224 */ /* 0x000fc600078e001b */
[----:B------:R-:W2:Y:S04]  /*6aec0*/  LDL.LU R26, [R1+0x2d8] ;  /* 0x0002d800011a7983 */ /* 0x000ea80000300800 */
[----:B------:R-:W2:Y:S04]  /*6aed0*/  LDL.LU R27, [R1+0x2dc] ;  /* 0x0002dc00011b7983 */ /* 0x000ea80000300800 */
[----:B------:R-:W3:Y:S04]  /*6aee0*/  LDL.LU.64 R14, [R1+0x37e8] ;  /* 0x0037e800010e7983 */ /* 0x000ee80000300a00 */
[----:B------:R0:W-:Y:S04]  /*6aef0*/  STL.64 [R1+0x900], R4 ;  /* 0x0009000401007387 */ /* 0x0001e80000100a00 */
[----:B------:R1:W-:Y:S04]  /*6af00*/  STL.64 [R1+0x908], R6 ;  /* 0x0009080601007387 */ /* 0x0003e80000100a00 */
[----:B0-----:R-:W2:Y:S04]  /*6af10*/  LDL.LU R4, [R1+0x820] ;  /* 0x0008200001047983 */ /* 0x001ea80000300800 */
[----:B------:R-:W2:Y:S04]  /*6af20*/  LDL.LU R5, [R1+0x824] ;  /* 0x0008240001057983 */ /* 0x000ea80000300800 */
[----:B-1----:R-:W2:Y:S04]  /*6af30*/  LDL.LU R6, [R1+0x828] ;  /* 0x0008280001067983 */ /* 0x002ea80000300800 */
[----:B------:R-:W2:Y:S01]  /*6af40*/  LDL.LU R7, [R1+0x82c] ;  /* 0x00082c0001077983 */ /* 0x000ea20000300800 */
[----:B---3--:R-:W-:Y:S01]  /*6af50*/  HMMA.16816.F32 R8, R20, R14, R8 ;  /* 0x0000000e1408723c */ /* 0x008fe20000001808 */
[----:B------:R-:W-:-:S02]  /*6af60*/  IMAD.MOV.U32 R3, RZ, RZ, R14 ;  /* 0x000000ffff037224 */ /* 0x000fc400078e000e */
[----:B------:R-:W-:Y:S01]  /*6af70*/  IMAD.MOV.U32 R2, RZ, RZ, R15 ;  /* 0x000000ffff027224 */ /* 0x000fe200078e000f */
[----:B--2---:R0:W-:Y:S04]  /*6af80*/  STL.64 [R1+0x37a0], R6 ;  /* 0x0037a00601007387 */ /* 0x0041e80000100a00 */
[----:B------:R-:W-:Y:S04]  /*6af90*/  STL.64 [R1+0x3798], R4 ;  /* 0x0037980401007387 */ /* 0x000fe80000100a00 */
[----:B0-----:R-:W2:Y:S07]  /*6afa0*/  LDL.64 R6, [R1+0xc8] ;  /* 0x0000c80001067983 */ /* 0x001eae0000100a00 */
[----:B------:R-:W-:Y:S04]  /*6afb0*/  STL.64 [R1+0x8f0], R8 ;  /* 0x0008f00801007387 */ /* 0x000fe80000100a00 */
[----:B------:R0:W-:Y:S04]  /*6afc0*/  STL.64 [R1+0x8f8], R10 ;  /* 0x0008f80a01007387 */ /* 0x0001e80000100a00 */
[----:B0-----:R-:W3:Y:S04]  /*6afd0*/  LDL.LU.64 R10, [R1+0x37e0] ;  /* 0x0037e000010a7983 */ /* 0x001ee80000300a00 */
[----:B------:R-:W3:Y:S04]  /*6afe0*/  LDL.LU.64 R8, [R1+0x37d8] ;  /* 0x0037d80001087983 */ /* 0x000ee80000300a00 */
[----:B------:R-:W2:Y:S04]  /*6aff0*/  LDL.LU.64 R14, [R1+0x37d0] ;  /* 0x0037d000010e7983 */ /* 0x000ea80000300a00 */
[----:B------:R-:W2:Y:S02]  /*6b000*/  LDL.LU.64 R12, [R1+0x37c8] ;  /* 0x0037c800010c7983 */ /* 0x000ea40000300a00 */
[----:B--2---:R-:W-:-:S15]  /*6b010*/  HMMA.16816.F32 R12, R20, R18, R12 ;  /* 0x00000012140c723c */ /* 0x004fde000000180c */
[----:B------:R-:W-:-:S04]  /*6b020*/  NOP ;  /* 0x0000000000007918 */ /* 0x000fc80000000000 */
[----:B------:R-:W-:Y:S04]  /*6b030*/  STL.64 [R1+0xa00], R12 ;  /* 0x000a000c01007387 */ /* 0x000fe80000100a00 */
[----:B------:R0:W-:Y:S04]  /*6b040*/  STL.64 [R1+0xa08], R14 ;  /* 0x000a080e01007387 */ /* 0x0001e80000100a00 */
[----:B0-----:R-:W3:Y:S04]  /*6b050*/  LDL.LU.64 R14, [R1+0x37c0] ;  /* 0x0037c000010e7983 */ /* 0x001ee80000300a00 */
[----:B------:R0:W-:Y:S04]  /*6b060*/  STL.64 [R1+0x3720], R18 ;  /* 0x0037201201007387 */ /* 0x0001e80000100a00 */
[----:B----4-:R-:W-:Y:S04]  /*6b070*/  STL [R1+0x3718], R17 ;  /* 0x0037181101007387 */ /* 0x010fe80000100800 */
[----:B------:R-:W-:Y:S04]  /*6b080*/  STL [R1+0x3770], R16 ;  /* 0x0037701001007387 */ /* 0x000fe80000100800 */
[----:B0-----:R-:W2:Y:S01]  /*6b090*/  LDL.64 R18, [R1+0x98] ;  /* 0x0000980001127983 */ /* 0x001ea20000100a00 */
[----:B---3--:R-:W-:Y:S03]  /*6b0a0*/  HMMA.16816.F32 R8, R20, R14, R8 ;  /* 0x0000000e1408723c */ /* 0x008fe60000001808 */
[----:B--2---:R0:W-:Y:S04]  /*6b0b0*/  STL.64 [R1+0x3780], R18 ;  /* 0x0037801201007387 */ /* 0x0041e80000100a00 */
[----:B0-----:R-:W2:-:S12]  /*6b0c0*/  LDL.64 R18, [R1+0xa8] ;  /* 0x0000a80001127983 */ /* 0x001e980000100a00 */
[----:B------:R-:W-:Y:S04]  /*6b0d0*/  STL.64 [R1+0x9f0], R8 ;  /* 0x0009f00801007387 */ /* 0x000fe80000100a00 */
[----:B------:R0:W-:Y:S04]  /*6b0e0*/  STL.64 [R1+0x9f8], R10 ;  /* 0x0009f80a01007387 */ /* 0x0001e80000100a00 */
[----:B0-----:R-:W3:Y:S04]  /*6b0f0*/  LDL.LU.64 R10, [R1+0x37b8] ;  /* 0x0037b800010a7983 */ /* 0x001ee80000300a00 */
[----:B------:R0:W-:Y:S04]  /*6b100*/  STL.64 [R1+0x3778], R14 ;  /* 0x0037780e01007387 */ /* 0x0001e80000100a00 */
[----:B------:R-:W4:Y:S04]  /*6b110*/  LDL.LU R12, [R1+0x800] ;  /* 0x00080000010c7983 */ /* 0x000f280000300800 */
[----:B------:R-:W4:Y:S04]  /*6b120*/  LDL.LU R13, [R1+0x804] ;  /* 0x00080400010d7983 */ /* 0x000f280000300800 */
[----:B0-----:R-:W2:Y:S04]  /*6b130*/  LDL.LU R14, [R1+0x808] ;  /* 0x00080800010e7983 */ /* 0x001ea80000300800 */
[----:B------:R-:W2:Y:S01]  /*6b140*/  LDL.LU R15, [R1+0x80c] ;  /* 0x00080c00010f7983 */ /* 0x000ea20000300800 */
[----:B---3--:R-:W-:Y:S03]  /*6b150*/  HMMA.16816.F32 R20, R20, R10, R24 ;  /* 0x0000000a1414723c */ /* 0x008fe60000001818 */
        /* <DEDUP_REMOVED lines=10> */
[----:B0-----:R-:W4:Y:S04]  /*6b200*/  LDL.64 R22, [R1+0xb8] ;  /* 0x0000b80001167983 */ /* 0x001f280000100a00 */
[----:B------:R0:W-:Y:S04]  /*6b210*/  STL [R1+0x36a4], R10 ;  /* 0x0036a40a01007387 */ /* 0x0001e80000100800 */
[----:B------:R1:W-:Y:S04]  /*6b220*/  STL [R1+0x36a0], R11 ;  /* 0x0036a00b01007387 */ /* 0x0003e80000100800 */
[----:B------:R-:W3:Y:S04]  /*6b230*/  LDL.LU R8, [R1+0x830] ;  /* 0x0008300001087983 */ /* 0x000ee80000300800 */
[----:B------:R-:W3:Y:S04]  /*6b240*/  LDL.LU R9, [R1+0x834] ;  /* 0x0008340001097983 */ /* 0x000ee80000300800 */
[----:B0-----:R-:W3:Y:S04]  /*6b250*/  LDL.LU R10, [R1+0x838] ;  /* 0x00083800010a7983 */ /* 0x001ee80000300800 */
[----:B-1----:R-:W3:Y:S02]  /*6b260*/  LDL.LU R11, [R1+0x83c] ;  /* 0x00083c00010b7983 */ /* 0x002ee40000300800 */
[----:B---3--:R-:W-:-:S15]  /*6b270*/  HMMA.16816.F32 R8, R24, R6, R8 ;  /* 0x000000061808723c */ /* 0x008fde0000001808 */
[----:B------:R-:W-:-:S04]  /*6b280*/  NOP ;  /* 0x0000000000007918 */ /* 0x000fc80000000000 */
[----:B------:R0:W-:Y:S04]  /*6b290*/  STL.64 [R1+0x1d20], R8 ;  /* 0x001d200801007387 */ /* 0x0001e80000100a00 */
[----:B------:R1:W-:Y:S01]  /*6b2a0*/  STL.64 [R1+0x1d28], R10 ;  /* 0x001d280a01007387 */ /* 0x0003e20000100a00 */
[----:B0-----:R-:W-:Y:S02]  /*6b2b0*/  IMAD.MOV.U32 R9, RZ, RZ, R6 ;  /* 0x000000ffff097224 */ /* 0x001fe400078e0006 */
[----:B------:R-:W-:Y:S02]  /*6b2c0*/  IMAD.MOV.U32 R8, RZ, RZ, R7 ;  /* 0x000000ffff087224 */ /* 0x000fe400078e0007 */
[----:B------:R-:W4:Y:S04]  /*6b2d0*/  LDL.LU.64 R6, [R1+0x37a0] ;  /* 0x0037a00001067983 */ /* 0x000f280000300a00 */
[----:B------:R-:W4:Y:S01]  /*6b2e0*/  LDL.LU.64 R4, [R1+0x3798] ;  /* 0x0037980001047983 */ /* 0x000f220000300a00 */
[C---:B--2---:R-:W-:Y:S03]  /*6b2f0*/  HMMA.16816.F32 R12, R24.reuse, R18, R12 ;  /* 0x00000012180c723c */ /* 0x044fe6000000180c */
[----:B------:R-:W-:Y:S04]  /*6b300*/  STL [R1+0x36ac], R8 ;  /* 0x0036ac0801007387 */ /* 0x000fe80000100800 */
[----:B------:R-:W-:Y:S04]  /*6b310*/  STL [R1+0x36a8], R9 ;  /* 0x0036a80901007387 */ /* 0x000fe80000100800 */
[----:B-1----:R-:W2:Y:S01]  /*6b320*/  LDL.64 R10, [R1+0x88] ;  /* 0x00008800010a7983 */ /* 0x002ea20000100a00 */
[----:B----4-:R-:W-:-:S15]  /*6b330*/  HMMA.16816.F32 R4, R24, R22, R4 ;  /* 0x000000161804723c */ /* 0x010fde0000001804 */
[----:B------:R-:W-:-:S04]  /*6b340*/  NOP ;  /* 0x0000000000007918 */ /* 0x000fc80000000000 */
[----:B------:R0:W-:Y:S04]  /*6b350*/  STL.64 [R1+0x1c20], R4 ;  /* 0x001c200401007387 */ /* 0x0001e80000100a00 */
[----:B------:R1:W-:Y:S01]  /*6b360*/  STL.64 [R1+0x1c28], R6 ;  /* 0x001c280601007387 */ /* 0x0003e20000100a00 */
[----:B0-----:R-:W-:Y:S02]  /*6b370*/  IMAD.MOV.U32 R5, RZ, RZ, R22 ;  /* 0x000000ffff057224 */ /* 0x001fe400078e0016 */
[----:B------:R-:W-:Y:S02]  /*6b380*/  IMAD.MOV.U32 R4, RZ, RZ, R23 ;  /* 0x000000ffff047224 */ /* 0x000fe400078e0017 */
[----:B------:R-:W3:Y:S04]  /*6b390*/  LDL.64 R22, [R1+0x78] ;  /* 0x0000780001167983 */ /* 0x000ee80000100a00 */
[----:B------:R-:W-:Y:S04]  /*6b3a0*/  STL [R1+0x36b0], R5 ;  /* 0x0036b00501007387 */ /* 0x000fe80000100800 */
[----:B------:R-:W-:Y:S04]  /*6b3b0*/  STL.64 [R1+0x1b20], R12 ;  /* 0x001b200c01007387 */ /* 0x000fe80000100a00 */
[----:B------:R0:W-:Y:S01]  /*6b3c0*/  STL.64 [R1+0x1b28], R14 ;  /* 0x001b280e01007387 */ /* 0x0001e20000100a00 */
[----:B-1----:R-:W-:-:S02]  /*6b3d0*/  IMAD.MOV.U32 R7, RZ, RZ, R18 ;  /* 0x000000ffff077224 */ /* 0x002fc400078e0012 */
[----:B------:R-:W-:Y:S01]  /*6b3e0*/  IMAD.MOV.U32 R6, RZ, RZ, R19 ;  /* 0x000000ffff067224 */ /* 0x000fe200078e0013 */
[----:B0-----:R-:W4:Y:S04]  /*6b3f0*/  LDL.LU.64 R14, [R1+0x3790] ;  /* 0x00379000010e7983 */ /* 0x001f280000300a00 */
[----:B------:R-:W4:Y:S04]  /*6b400*/  LDL.LU.64 R12, [R1+0x3788] ;  /* 0x00378800010c7983 */ /* 0x000f280000300a00 */
[----:B------:R-:W4:Y:S04]  /*6b410*/  LDL.LU.64 R18, [R1+0x3780] ;  /* 0x0037800001127983 */ /* 0x000f280000300a00 */
[----:B------:R-:W-:Y:S04]  /*6b420*/  STL.64 [R1+0x3730], R6 ;  /* 0x0037300601007387 */ /* 0x000fe80000100a00 */
[----:B------:R0:W-:Y:S04]  /*6b430*/  STL [R1+0x3728], R4 ;  /* 0x0037280401007387 */ /* 0x0001e80000100800 */
[----:B0-----:R-:W3:Y:S04]  /*6b440*/  LDL.LU R4, [R1+0x7e0] ;  /* 0x0007e00001047983 */ /* 0x001ee80000300800 */
[----:B------:R-:W3:Y:S04]  /*6b450*/  LDL.LU R5, [R1+0x7e4] ;  /* 0x0007e40001057983 */ /* 0x000ee80000300800 */
[----:B------:R-:W3:Y:S04]  /*6b460*/  LDL.LU R6, [R1+0x7e8] ;  /* 0x0007e80001067983 */ /* 0x000ee80000300800 */
[----:B------:R-:W3:Y:S01]  /*6b470*/  LDL.LU R7, [R1+0x7ec] ;  /* 0x0007ec0001077983 */ /* 0x000ee20000300800 */
[----:B----4-:R-:W-:-:S15]  /*6b480*/  HMMA.16816.F32 R12, R24, R18, R12 ;  /* 0x00000012180c723c */ /* 0x010fde000000180c */
[----:B------:R-:W-:-:S04]  /*6b490*/  NOP ;  /* 0x0000000000007918 */ /* 0x000fc80000000000 */
[----:B------:R-:W-:Y:S04]  /*6b4a0*/  STL.64 [R1+0x1a20], R12 ;  /* 0x001a200c01007387 */ /* 0x000fe80000100a00 */
[----:B------:R0:W-:Y:S04]  /*6b4b0*/  STL.64 [R1+0x1a28], R14 ;  /* 0x001a280e01007387 */ /* 0x0001e80000100a00 */
[----:B0-----:R-:W4:Y:S01]  /*6b4c0*/  LDL.LU.64 R14, [R1+0x3778] ;  /* 0x00377800010e7983 */ /* 0x001f220000300a00 */
[----:B------:R-:W-:Y:S02]  /*6b4d0*/  IMAD.MOV.U32 R13, RZ, RZ, R18 ;  /* 0x000000ffff0d7224 */ /* 0x000fe400078e0012 */
[----:B------:R-:W-:Y:S01]  /*6b4e0*/  IMAD.MOV.U32 R12, RZ, RZ, R19 ;  /* 0x000000ffff0c7224 */ /* 0x000fe200078e0013 */
[----:B------:R-:W2:Y:S04]  /*6b4f0*/  LDL.LU R16, [R1+0x3770] ;  /* 0x0037700001107983 */ /* 0x000ea80000300800 */
[----:B----4-:R-:W-:Y:S04]  /*6b500*/  STL.64 [R1+0x36d0], R14 ;  /* 0x0036d00e01007387 */ /* 0x010fe80000100a00 */
        /* <DEDUP_REMOVED lines=8> */
[----:B------:R1:W-:Y:S04]  /*6b590*/  STL.64 [R1+0x1928], R14 ;  /* 0x0019280e01007387 */ /* 0x0003e80000100a00 */
[----:B0-----:R-:W2:Y:S04]  /*6b5a0*/  LDL.LU R12, [R1+0xf30] ;  /* 0x000f3000010c7983 */ /* 0x001ea80000300800 */
[----:B------:R-:W2:Y:S04]  /*6b5b0*/  LDL.LU R13, [R1+0xf34] ;  /* 0x000f3400010d7983 */ /* 0x000ea80000300800 */
[----:B-1----:R-:W4:Y:S04]  /*6b5c0*/  LDL.LU R14, [R1+0xf38] ;  /* 0x000f3800010e7983 */ /* 0x002f280000300800 */
[----:B------:R-:W4:Y:S01]  /*6b5d0*/  LDL.LU R15, [R1+0xf3c] ;  /* 0x000f3c00010f7983 */ /* 0x000f220000300800 */
[----:B------:R-:W-:-:S02]  /*6b5e0*/  IMAD.MOV.U32 R29, RZ, RZ, R10 ;  /* 0x000000ffff1d7224 */ /* 0x000fc400078e000a */
[----:B------:R-:W-:Y:S01]  /*6b5f0*/  IMAD.MOV.U32 R28, RZ, RZ, R11 ;  /* 0x000000ffff1c7224 */ /* 0x000fe200078e000b */
[----:B---3--:R-:W-:Y:S01]  /*6b600*/  HMMA.16816.F32 R4, R24, R22, R4 ;  /* 0x000000161804723c */ /* 0x008fe20000001804 */
[----:B----4-:R0:W-:Y:S04]  /*6b610*/  STL.64 [R1+0x36e0], R14 ;  /* 0x0036e00e01007387 */ /* 0x0101e80000100a00 */
[----:B--2---:R-:W-:Y:S04]  /*6b620*/  STL.64 [R1+0x36d8], R12 ;  /* 0x0036d80c01007387 */ /* 0x004fe80000100a00 */
[----:B------:R-:W2:Y:S04]  /*6b630*/  LDL.LU R8, [R1+0xf90] ;  /* 0x000f900001087983 */ /* 0x000ea80000300800 */
[----:B------:R-:W2:Y:S04]  /*6b640*/  LDL.LU R9, [R1+0xf94] ;  /* 0x000f940001097983 */ /* 0x000ea80000300800 */
[----:B------:R-:W3:Y:S04]  /*6b650*/  LDL.LU R10, [R1+0xf98] ;  /* 0x000f9800010a7983 */ /* 0x000ee80000300800 */
[----:B------:R-:W3:Y:S01]  /*6b660*/  LDL.LU R11, [R1+0xf9c] ;  /* 0x000f9c00010b7983 */ /* 0x000ee20000300800 */
[----:B0-----:R-:W-:-:S02]  /*6b670*/  IMAD.MOV.U32 R14, RZ, RZ, R3 ;  /* 0x000000ffff0e7224 */ /* 0x001fc400078e0003 */
[----:B------:R-:W-:Y:S02]  /*6b680*/  IMAD.MOV.U32 R15, RZ, RZ, R2 ;  /* 0x000000ffff0f7224 */ /* 0x000fe400078e0002 */
[----:B------:R-:W-:Y:S02]  /*6b690*/  IMAD.MOV.U32 R3, RZ, RZ, R22 ;  /* 0x000000ffff037224 */ /* 0x000fe400078e0016 */
[----:B------:R-:W-:Y:S02]  /*6b6a0*/  IMAD.MOV.U32 R2, RZ, RZ, R23 ;  /* 0x000000ffff027224 */ /* 0x000fe400078e0017 */
[----:B------:R-:W0:Y:S04]  /*6b6b0*/  LDSM.16.MT88.4 R20, [R0+UR5+0x6100] ;  /* 0x006100050014783b */ /* 0x000e280008004200 */
[----:B---3--:R1:W-:Y:S04]  /*6b6c0*/  STL.64 [R1+0x3760], R10 ;  /* 0x0037600a01007387 */ /* 0x0083e80000100a00 */
[----:B--2---:R-:W-:Y:S04]  /*6b6d0*/  STL.64 [R1+0x3758], R8 ;  /* 0x0037580801007387 */ /* 0x004fe80000100a00 */
[----:B-1----:R-:W2:Y:S04]  /*6b6e0*/  LDL.64 R10, [R1+0x68] ;  /* 0x00006800010a7983 */ /* 0x002ea80000100a00 */
[----:B------:R1:W-:Y:S04]  /*6b6f0*/  STL.64 [R1+0x36f8], R14 ;  /* 0x0036f80e01007387 */ /* 0x0003e80000100a00 */
[----:B------:R-:W-:Y:S04]  /*6b700*/  STL.64 [R1+0x740], R4 ;  /* 0x0007400401007387 */ /* 0x000fe80000100a00 */
[----:B------:R-:W-:Y:S04]  /*6b710*/  STL.64 [R1+0x748], R6 ;  /* 0x0007480601007387 */ /* 0x000fe80000100a00 */
[----:B-1----:R-:W3:Y:S04]  /*6b720*/  LDL.64 R14, [R1+0x18] ;  /* 0x00001800010e7983 */ /* 0x002ee80000100a00 */
[----:B---3--:R-:W-:Y:S04]  /*6b730*/  STL.64 [R1+0x3710], R14 ;  /* 0x0037100e01007387 */ /* 0x008fe80000100a00 */
[----:B0-----:R0:W-:Y:S04]  /*6b740*/  STL.64 [R1+0x3570], R22 ;  /* 0x0035701601007387 */ /* 0x0011e80000100a00 */
[----:B------:R1:W-:Y:S04]  /*6b750*/  STL.64 [R1+0x3568], R20 ;  /* 0x0035681401007387 */ /* 0x0003e80000100a00 */
[----:B0-----:R-:W3:Y:S01]  /*6b760*/  LDL R22, [R1+0x28] ;  /* 0x0000280001167983 */ /* 0x001ee20000100800 */
[----:B------:R-:W-:-:S05]  /*6b770*/  IMAD.MOV.U32 R23, RZ, RZ, R16 ;  /* 0x000000ffff177224 */ /* 0x000fca00078e0010 */
[----:B---3--:R0:W-:Y:S04]  /*6b780*/  STL.64 [R1+0x3768], R22 ;  /* 0x0037681601007387 */ /* 0x0081e80000100a00 */
[----:B-1----:R-:W2:Y:S04]  /*6b790*/  LDL.LU R20, [R1+0xfa0] ;  /* 0x000fa00001147983 */ /* 0x002ea80000300800 */
[----:B------:R-:W2:Y:S04]  /*6b7a0*/  LDL.LU R21, [R1+0xfa4] ;  /* 0x000fa40001157983 */ /* 0x000ea80000300800 */
[----:B0-----:R-:W2:Y:S04]  /*6b7b0*/  LDL.LU R22, [R1+0xfa8] ;  /* 0x000fa80001167983 */ /* 0x001ea80000300800 */
[----:B------:R-:W2:Y:S04]  /*6b7c0*/  LDL.LU R23, [R1+0xfac] ;  /* 0x000fac0001177983 */ /* 0x000ea80000300800 */
[----:B------:R-:W3:Y:S04]  /*6b7d0*/  LDL.LU R4, [R1+0xf70] ;  /* 0x000f700001047983 */ /* 0x000ee80000300800 */
[----:B------:R-:W3:Y:S04]  /*6b7e0*/  LDL.LU R5, [R1+0xf74] ;  /* 0x000f740001057983 */ /* 0x000ee80000300800 */
[----:B------:R-:W4:Y:S04]  /*6b7f0*/  LDL.LU R6, [R1+0xf78] ;  /* 0x000f780001067983 */ /* 0x000f280000300800 */
[----:B------:R-:W4:Y:S04]  /*6b800*/  LDL.LU R7, [R1+0xf7c] ;  /* 0x000f7c0001077983 */ /* 0x000f280000300800 */
[----:B----4-:R0:W-:Y:S04]  /*6b810*/  STL.64 [R1+0x3740], R6 ;  /* 0x0037400601007387 */ /* 0x0101e80000100a00 */
[----:B---3--:R-:W-:Y:S04]  /*6b820*/  STL.64 [R1+0x3738], R4 ;  /* 0x0037380401007387 */ /* 0x008fe80000100a00 */
[----:B0-----:R-:W3:Y:S01]  /*6b830*/  LDL.64 R6, [R1+0x48] ;  /* 0x0000480001067983 */ /* 0x001ee20000100a00 */
[----:B--2---:R-:W-:Y:S03]  /*6b840*/  HMMA.16816.F32 R20, R24, R10, R20 ;  /* 0x0000000a1814723c */ /* 0x004fe60000001814 */
[----:B---3--:R0:W-:Y:S04]  /*6b850*/  STL.64 [R1+0x3750], R6 ;  /* 0x0037500601007387 */ /* 0x0081e80000100a00 */
[----:B------:R-:W2:Y:S04]  /*6b860*/  LDL.64 R18, [R1+0x38] ;  /* 0x0000380001127983 */ /* 0x000ea80000100a00 */
[----:B0-----:R-:W3:Y:S04]  /*6b870*/  LDL.64 R6, [R1+0x58] ;  /* 0x0000580001067983 */ /* 0x001ee80000100a00 */
[----:B--2---:R0:W-:Y:S04]  /*6b880*/  STL.64 [R1+0x3748], R18 ;  /* 0x0037481201007387 */ /* 0x0041e80000100a00 */
[----:B------:R-:W2:Y:S04]  /*6b890*/  LDL.LU R16, [R1+0xf80] ;  /* 0x000f800001107983 */ /* 0x000ea80000300800 */
[----:B------:R-:W2:Y:S04]  /*6b8a0*/  LDL.LU R17, [R1+0xf84] ;  /* 0x000f840001117983 */ /* 0x000ea80000300800 */
[----:B0-----:R-:W2:Y:S04]  /*6b8b0*/  LDL.LU R18, [R1+0xf88] ;  /* 0x000f880001127983 */ /* 0x001ea80000300800 */
[----:B------:R-:W2:Y:S04]  /*6b8c0*/  LDL.LU R19, [R1+0xf8c] ;  /* 0x000f8c0001137983 */ /* 0x000ea80000300800 */
[----:B------:R-:W4:Y:S04]  /*6b8d0*/  LDL.LU R12, [R1+0xf60] ;  /* 0x000f6000010c7983 */ /* 0x000f280000300800 */
[----:B------:R-:W4:Y:S04]  /*6b8e0*/  LDL.LU R13, [R1+0xf64] ;  /* 0x000f6400010d7983 */ /* 0x000f280000300800 */
[----:B------:R-:W4:Y:S04]  /*6b8f0*/  LDL.LU R14, [R1+0xf68] ;  /* 0x000f6800010e7983 */ /* 0x000f280000300800 */
[----:B------:R-:W4:Y:S04]  /*6b900*/  LDL.LU R15, [R1+0xf6c] ;  /* 0x000f6c00010f7983 */ /* 0x000f280000300800 */
[----:B------:R0:W-:Y:S04]  /*6b910*/  STL.64 [R1+0x1730], R20 ;  /* 0x0017301401007387 */ /* 0x0001e80000100a00 */
[----:B------:R1:W-:Y:S01]  /*6b920*/  STL.64 [R1+0x1738], R22 ;  /* 0x0017381601007387 */ /* 0x0003e20000100a00 */
[----:B0-----:R-:W-:-:S03]  /*6b930*/  IMAD.MOV.U32 R21, RZ, RZ, R10 ;  /* 0x000000ffff157224 */ /* 0x001fc600078e000a */
[----:B-1----:R-:W4:Y:S01]  /*6b940*/  LDL.LU.64 R22, [R1+0x3768] ;  /* 0x0037680001167983 */ /* 0x002f220000300a00 */
[----:B------:R-:W-:-:S03]  /*6b950*/  IMAD.MOV.U32 R20, RZ, RZ, R11 ;  /* 0x000000ffff147224 */ /* 0x000fc600078e000b */
[----:B------:R-:W3:Y:S04]  /*6b960*/  LDL.LU.64 R10, [R1+0x3760] ;  /* 0x00376000010a7983 */ /* 0x000ee80000300a00 */
[----:B------:R-:W3:Y:S02]  /*6b970*/  LDL.LU.64 R8, [R1+0x3758] ;  /* 0x0037580001087983 */ /* 0x000ee40000300a00 */
        /* <DEDUP_REMOVED lines=18> */
[----:B0-----:R-:W3:Y:S04]  /*6baa0*/  LDL.LU R8, [R1+0xf20] ;  /* 0x000f200001087983 */ /* 0x001ee80000300800 */
[----:B------:R-:W3:Y:S04]  /*6bab0*/  LDL.LU R9, [R1+0xf24] ;  /* 0x000f240001097983 */ /* 0x000ee80000300800 */
[----:B------:R-:W2:Y:S04]  /*6bac0*/  LDL.LU R10, [R1+0xf28] ;  /* 0x000f2800010a7983 */ /* 0x000ea80000300800 */
[----:B------:R-:W2:Y:S01]  /*6bad0*/  LDL.LU R11, [R1+0xf2c] ;  /* 0x000f2c00010b7983 */ /* 0x000ea20000300800 */
[C---:B----4-:R-:W-:Y:S03]  /*6bae0*/  HMMA.16816.F32 R12, R24.reuse, R22, R12 ;  /* 0x00000016180c723c */ /* 0x050fe6000000180c */
        /* <DEDUP_REMOVED lines=8> */
[----:B---3--:R-:W-:Y:S04]  /*6bb70*/  STL.64 [R1+0x3708], R10 ;  /* 0x0037080a01007387 */ /* 0x008fe80000100a00 */
        /* <DEDUP_REMOVED lines=8> */
[----:B-1----:R-:W3:Y:S04]  /*6bc00*/  LDL.LU.64 R6, [R1+0x3730] ;  /* 0x0037300001067983 */ /* 0x002ee80000300a00 */
[----:B------:R-:W4:Y:S04]  /*6bc10*/  LDL.LU R4, [R1+0x3728] ;  /* 0x0037280001047983 */ /* 0x000f280000300800 */
[----:B------:R-:W2:Y:S04]  /*6bc20*/  LDL.LU.64 R18, [R1+0x3720] ;  /* 0x0037200001127983 */ /* 0x000ea80000300a00 */
[----:B------:R-:W2:Y:S04]  /*6bc30*/  LDL.LU R17, [R1+0x3718] ;  /* 0x0037180001117983 */ /* 0x000ea80000300800 */
[----:B------:R-:W-:Y:S04]  /*6bc40*/  STL.64 [R1+0x16f0], R12 ;  /* 0x0016f00c01007387 */ /* 0x000fe80000100a00 */
[----:B------:R0:W-:Y:S04]  /*6bc50*/  STL.64 [R1+0x16f8], R14 ;  /* 0x0016f80e01007387 */ /* 0x0001e80000100a00 */
[----:B0-----:R-:W2:Y:S04]  /*6bc60*/  LDL.LU.64 R14, [R1+0x3710] ;  /* 0x00371000010e7983 */ /* 0x001ea80000300a00 */
[----:B------:R0:W-:Y:S01]  /*6bc70*/  STL.64 [R1+0x35b0], R22 ;  /* 0x0035b01601007387 */ /* 0x0001e20000100a00 */
[----:B--2---:R-:W-:Y:S01]  /*6bc80*/  HMMA.16816.F32 R8, R24, R14, R8 ;  /* 0x0000000e1808723c */ /* 0x004fe20000001808 */
[----:B0-----:R-:W-:-:S02]  /*6bc90*/  IMAD.MOV.U32 R23, RZ, RZ, R14 ;  /* 0x000000ffff177224 */ /* 0x001fc400078e000e */
        /* <DEDUP_REMOVED lines=20> */
[----:B------:R0:W-:Y:S04]  /*6bde0*/  STL.64 [R1+0x3588], R18 ;  /* 0x0035881201007387 */ /* 0x0001e80000100a00 */
[----:B------:R-:W-:Y:S04]  /*6bdf0*/  STL [R1+0x3580], R17 ;  /* 0x0035801101007387 */ /* 0x000fe80000100800 */
[----:B0-----:R-:W3:Y:S01]  /*6be00*/  LDL.64 R18, [R1+0x8] ;  /* 0x0000080001127983 */ /* 0x001ee20000100a00 */
[----:B--2---:R-:W-:Y:S03]  /*6be10*/  HMMA.16816.F32 R8, R24, R14, R8 ;  /* 0x0000000e1808723c */ /* 0x004fe60000001808 */
[----:B---3--:R0:W-:-:S15]  /*6be20*/  STL.64 [R1+0x3598], R18 ;  /* 0x0035981201007387 */ /* 0x0081de0000100a00 */
[----:B------:R-:W-:Y:S01]  /*6be30*/  NOP ;  /* 0x0000000000007918 */ /* 0x000fe20000000000 */
[----:B------:R-:W-:Y:S04]  /*6be40*/  STL.64 [R1+0x16b0], R8 ;  /* 0x0016b00801007387 */ /* 0x000fe80000100a00 */
[----:B------:R1:W-:Y:S01]  /*6be50*/  STL.64 [R1+0x16b8], R10 ;  /* 0x0016b80a01007387 */ /* 0x0003e20000100a00 */
[----:B0-----:R-:W-:Y:S02]  /*6be60*/  IMAD.MOV.U32 R18, RZ, RZ, R23 ;  /* 0x000000ffff127224 */ /* 0x001fe400078e0017 */
[----:B------:R-:W-:Y:S02]  /*6be70*/  IMAD.MOV.U32 R19, RZ, RZ, R22 ;  /* 0x000000ffff137224 */ /* 0x000fe400078e0016 */
[----:B------:R-:W-:Y:S02]  /*6be80*/  IMAD.MOV.U32 R22, RZ, RZ, R5 ;  /* 0x000000ffff167224 */ /* 0x000fe400078e0005 */
[----:B------:R-:W-:Y:S01]  /*6be90*/  IMAD.MOV.U32 R23, RZ, RZ, R16 ;  /* 0x000000ffff177224 */ /* 0x000fe200078e0010 */
[----:B-1----:R-:W2:Y:S04]  /*6bea0*/  LDL.LU.64 R10, [R1+0x36c0] ;  /* 0x0036c000010a7983 */ /* 0x002ea80000300a00 */
[----:B------:R-:W3:Y:S04]  /*6beb0*/  LDL.LU.64 R8, [R1+0x36b8] ;  /* 0x0036b80001087983 */ /* 0x000ee80000300a00 */
[----:B------:R0:W-:Y:S04]  /*6bec0*/  STL.64 [R1+0x35b8], R18 ;  /* 0x0035b81201007387 */ /* 0x0001e80000100a00 */
[----:B------:R-:W2:Y:S04]  /*6bed0*/  LDL.LU R5, [R1+0x36b0] ;  /* 0x0036b00001057983 */ /* 0x000ea80000300800 */
[----:B------:R3:W-:Y:S04]  /*6bee0*/  STL.64 [R1+0x35c0], R22 ;  /* 0x0035c01601007387 */ /* 0x0007e80000100a00 */
[----:B------:R-:W2:Y:S04]  /*6bef0*/  LDL.LU R16, [R1+0xd40] ;  /* 0x000d400001107983 */ /* 0x000ea80000300800 */
[----:B------:R-:W2:Y:S04]  /*6bf00*/  LDL.LU R17, [R1+0xd44] ;  /* 0x000d440001117983 */ /* 0x000ea80000300800 */
[----:B0-----:R-:W2:Y:S04]  /*6bf10*/  LDL.LU R18, [R1+0xd48] ;  /* 0x000d480001127983 */ /* 0x001ea80000300800 */
[----:B------:R-:W2:Y:S01]  /*6bf20*/  LDL.LU R19, [R1+0xd4c] ;  /* 0x000d4c0001137983 */ /* 0x000ea20000300800 */
[----:B---3--:R-:W-:-:S02]  /*6bf30*/  IMAD.MOV.U32 R22, RZ, RZ, R8 ;  /* 0x000000ffff167224 */ /* 0x008fc400078e0008 */
[----:B------:R-:W-:Y:S01]  /*6bf40*/  IMAD.MOV.U32 R23, RZ, RZ, R9 ;  /* 0x000000ffff177224 */ /* 0x000fe200078e0009 */
[----:B--2---:R-:W-:Y:S04]  /*6bf50*/  STL.64 [R1+0x35d0], R18 ;  /* 0x0035d01201007387 */ /* 0x004fe80000100a00 */
[----:B------:R0:W-:Y:S04]  /*6bf60*/  STL.64 [R1+0x35c8], R16 ;  /* 0x0035c81001007387 */ /* 0x0001e80000100a00 */
[----:B------:R-:W2:Y:S04]  /*6bf70*/  LDL.LU R8, [R1+0x36ac] ;  /* 0x0036ac0001087983 */ /* 0x000ea80000300800 */
[----:B------:R-:W3:Y:S04]  /*6bf80*/  LDL.LU R9, [R1+0x36a8] ;  /* 0x0036a80001097983 */ /* 0x000ee80000300800 */
        /* <DEDUP_REMOVED lines=28> */
[----:B------:R-:W-:-:S05]  /*6c150*/  IMAD.MOV.U32 R23, RZ, RZ, R28 ;  /* 0x000000ffff177224 */ /* 0x000fca00078e001c */
[----:B------:R0:W-:Y:S02]  /*6c160*/  STL.64 [R1+0x3630], R22 ;  /* 0x0036301601007387 */ /* 0x0001e40000100a00 */
[----:B0-----:R-:W-:Y:S02]  /*6c170*/  IMAD.MOV.U32 R22, RZ, RZ, R13 ;  /* 0x000000ffff167224 */ /* 0x001fe400078e000d */
[----:B------:R-:W-:-:S05]  /*6c180*/  IMAD.MOV.U32 R23, RZ, RZ, R12 ;  /* 0x000000ffff177224 */ /* 0x000fca00078e000c */
[----:B------:R0:W-:Y:S04]  /*6c190*/  STL.64 [R1+0x3648], R22 ;  /* 0x0036481601007387 */ /* 0x0001e80000100a00 */
[----:B------:R-:W2:Y:S04]  /*6c1a0*/  LDL.LU R16, [R1+0xd70] ;  /* 0x000d700001107983 */ /* 0x000ea80000300800 */
[----:B------:R-:W2:Y:S04]  /*6c1b0*/  LDL.LU R17, [R1+0xd74] ;  /* 0x000d740001117983 */ /* 0x000ea80000300800 */
[----:B------:R-:W2:Y:S04]  /*6c1c0*/  LDL.LU R18, [R1+0xd78] ;  /* 0x000d780001127983 */ /* 0x000ea80000300800 */
[----:B------:R-:W2:Y:S01]  /*6c1d0*/  LDL.LU R19, [R1+0xd7c] ;  /* 0x000d7c0001137983 */ /* 0x000ea20000300800 */
[----:B0-----:R-:W-:-:S02]  /*6c1e0*/  IMAD.MOV.U32 R22, RZ, RZ, R7 ;  /* 0x000000ffff167224 */ /* 0x001fc400078e0007 */
        /* <DEDUP_REMOVED lines=16> */
[----:B------:R-:W4:Y:S04]  /*6c2f0*/  LDL.LU R19, [R1+0x63c] ;  /* 0x00063c0001137983 */ /* 0x000f280000300800 */
[----:B------:R-:W2:Y:S04]  /*6c300*/  LDL.LU R4, [R1+0x7d0] ;  /* 0x0007d00001047983 */ /* 0x000ea80000300800 */
        /* <DEDUP_REMOVED lines=34> */
[----:B------:R-:W3:Y:S01]  /*6c530*/  LDL.LU.64 R4, [R1+0x3690] ;  /* 0x0036900001047983 */ /* 0x000ee20000300a00 */
[----:B------:R-:W-:-:S02]  /*6c540*/  IMAD.MOV.U32 R22, RZ, RZ, R9 ;  /* 0x000000ffff167224 */ /* 0x000fc400078e0009 */
[----:B------:R-:W-:Y:S01]  /*6c550*/  IMAD.MOV.U32 R23, RZ, RZ, R8 ;  /* 0x000000ffff177224 */ /* 0x000fe200078e0008 */
[----:B------:R-:W-:Y:S04]  /*6c560*/  STL.64 [R1+0x730], R24 ;  /* 0x0007301801007387 */ /* 0x000fe80000100a00 */
[----:B------:R-:W-:Y:S04]  /*6c570*/  STL.64 [R1+0x738], R26 ;  /* 0x0007381a01007387 */ /* 0x000fe80000100a00 */
[----:B------:R0:W-:Y:S04]  /*6c580*/  STL.64 [R1+0x3578], R10 ;  /* 0x0035780a01007387 */ /* 0x0001e80000100a00 */
[----:B------:R-:W4:Y:S04]  /*6c590*/  LDL.LU R8, [R1+0xd30] ;  /* 0x000d300001087983 */ /* 0x000f280000300800 */
[----:B------:R-:W4:Y:S04]  /*6c5a0*/  LDL.LU R9, [R1+0xd34] ;  /* 0x000d340001097983 */ /* 0x000f280000300800 */
[----:B0-----:R-:W4:Y:S04]  /*6c5b0*/  LDL.LU R10, [R1+0xd38] ;  /* 0x000d3800010a7983 */ /* 0x001f280000300800 */
[----:B------:R-:W4:Y:S01]  /*6c5c0*/  LDL.LU R11, [R1+0xd3c] ;  /* 0x000d3c00010b7983 */ /* 0x000f220000300800 */
        /* <DEDUP_REMOVED lines=29> */
[----:B0-----:R-:W2:Y:S04]  /*6c7a0*/  LDL.LU.64 R22, [R1+0x3618] ;  /* 0x0036180001167983 */ /* 0x001ea80000300a00 */
[----:B------:R-:W2:Y:S01]  /*6c7b0*/  LDL.LU.64 R20, [R1+0x3610] ;  /* 0x0036100001147983 */ /* 0x000ea20000300a00 */
[----:B------:R-:W-:-:S02]  /*6c7c0*/  IMAD.MOV.U32 R26, RZ, RZ, R3 ;  /* 0x000000ffff1a7224 */ /* 0x000fc400078e0003 */
[----:B------:R-:W-:-:S07]  /*6c7d0*/  IMAD.MOV.U32 R27, RZ, RZ, R2 ;  /* 0x000000ffff1b7224 */ /* 0x000fce00078e0002 */
[----:B--2---:R-:W-:Y:S01]  /*6c7e0*/  HMMA.16816.F32 R24, R4, R26, R20 ;  /* 0x0000001a0418723c */ /* 0x004fe20000001814 */
[----:B------:R-:W3:-:S15]  /*6c7f0*/  LDL.LU.64 R22, [R1+0x3608] ;  /* 0x0036080001167983 */ /* 0x000ede0000300a00 */
[----:B------:R-:W-:-:S03]  /*6c800*/  NOP ;  /* 0x0000000000007918 */ /* 0x000fc60000000000 */
[----:B------:R-:W-:Y:S04]  /*6c810*/  STL.64 [R1+0x710], R24 ;  /* 0x0007101801007387 */ /* 0x000fe80000100a00 */
[----:B------:R-:W-:Y:S04]  /*6c820*/  STL.64 [R1+0x718], R26 ;  /* 0x0007181a01007387 */ /* 0x000fe80000100a00 */
[----:B------:R-:W0:Y:S04]  /*6c830*/  LDSM.16.MT88.4 R24, [R0+UR5+0x6180] ;  /* 0x006180050018783b */ /* 0x000e280008004200 */
[----:B0-----:R-:W-:Y:S04]  /*6c840*/  STL.64 [R1+0x3448], R26 ;  /* 0x0034481a01007387 */ /* 0x001fe80000100a00 */
[----:B------:R0:W-:Y:S04]  /*6c850*/  STL.64 [R1+0x3440], R24 ;  /* 0x0034401801007387 */ /* 0x0001e80000100a00 */
[----:B0-----:R-:W2:Y:S04]  /*6c860*/  LDL.LU R24, [R1+0xd00] ;  /* 0x000d000001187983 */ /* 0x001ea80000300800 */
[----:B------:R-:W2:Y:S04]  /*6c870*/  LDL.LU R25, [R1+0xd04] ;  /* 0x000d040001197983 */ /* 0x000ea80000300800 */
[----:B------:R-:W2:Y:S04]  /*6c880*/  LDL.LU R26, [R1+0xd08] ;  /* 0x000d0800011a7983 */ /* 0x000ea80000300800 */
[----:B------:R-:W2:Y:S01]  /*6c890*/  LDL.LU R27, [R1+0xd0c] ;  /* 0x000d0c00011b7983 */ /* 0x000ea20000300800 */
        /* <DEDUP_REMOVED lines=23> */
[----:B0-----:R-:W4:Y:S01]  /*6ca10*/  LDL.LU.64 R22, [R1+0x35b0] ;  /* 0x0035b00001167983 */ /* 0x001f220000300a00 */
[C---:B---3--:R-:W-:Y:S08]  /*6ca20*/  HMMA.16816.F32 R16, R4.reuse, R18, R12 ;  /* 0x000000120410723c */ /* 0x048ff0000000180c */
[----:B----4-:R-:W-:Y:S01]  /*6ca30*/  HMMA.16816.F32 R20, R4, R22, R8 ;  /* 0x000000160414723c */ /* 0x010fe20000001808 */
[----:B------:R-:W3:-:S15]  /*6ca40*/  LDL.LU R8, [R1+0xcf0] ;  /* 0x000cf00001087983 */ /* 0x000ede0000300800 */
[----:B------:R-:W-:-:S03]  /*6ca50*/  NOP ;  /* 0x0000000000007918 */ /* 0x000fc60000000000 */
        /* <DEDUP_REMOVED lines=8> */
[----:B------:R-:W4:Y:S04]  /*6cae0*/  LDL.LU R23, [R1+0x60c] ;  /* 0x00060c0001177983 */ /* 0x000f280000300800 */
[----:B------:R-:W2:Y:S04]  /*6caf0*/  LDL.LU.64 R14, [R1+0x35a8] ;  /* 0x0035a800010e7983 */ /* 0x000ea80000300a00 */
[----:B------:R-:W2:Y:S04]  /*6cb00*/  LDL.LU.64 R12, [R1+0x35a0] ;  /* 0x0035a000010c7983 */ /* 0x000ea80000300a00 */
        /* <DEDUP_REMOVED lines=9> */
[----:B0-----:R-:W3:Y:S04]  /*6cba0*/  LDL.LU.64 R14, [R1+0x3590] ;  /* 0x00359000010e7983 */ /* 0x001ee80000300a00 */
[----:B------:R-:W2:Y:S04]  /*6cbb0*/  LDL.LU.64 R18, [R1+0x3588] ;  /* 0x0035880001127983 */ /* 0x000ea80000300a00 */
[----:B------:R-:W3:Y:S01]  /*6cbc0*/  LDL.LU R17, [R1+0x3580] ;  /* 0x0035800001117983 */ /* 0x000ee20000300800 */
[----:B--2---:R-:W-:-:S15]  /*6cbd0*/  HMMA.16816.F32 R24, R4, R18, R24 ;  /* 0x000000120418723c */ /* 0x004fde0000001818 */
[----:B------:R-:W-:-:S04]  /*6cbe0*/  NOP ;  /* 0x0000000000007918 */ /* 0x000fc80000000000 */
[----:B------:R0:W-:Y:S04]  /*6cbf0*/  STL.64 [R1+0x1470], R24 ;  /* 0x0014701801007387 */ /* 0x0001e80000100a00 */
[----:B------:R1:W-:Y:S04]  /*6cc00*/  STL.64 [R1+0x1478], R26 ;  /* 0x0014781a01007387 */ /* 0x0003e80000100a00 */
[----:B0-----:R-:W2:Y:S04]  /*6cc10*/  LDL.LU R24, [R1+0x4d0] ;  /* 0x0004d00001187983 */ /* 0x001ea80000300800 */
[----:B------:R-:W2:Y:S04]  /*6cc20*/  LDL.LU R25, [R1+0x4d4] ;  /* 0x0004d40001197983 */ /* 0x000ea80000300800 */
[----:B-1----:R-:W2:Y:S04]  /*6cc30*/  LDL.LU R26, [R1+0x4d8] ;  /* 0x0004d800011a7983 */ /* 0x002ea80000300800 */
[----:B------:R-:W2:Y:S04]  /*6cc40*/  LDL.LU R27, [R1+0x4dc] ;  /* 0x0004dc00011b7983 */ /* 0x000ea80000300800 */
[----:B--2---:R0:W-:Y:S04]  /*6cc50*/  STL.64 [R1+0x3538], R26 ;  /* 0x0035381a01007387 */ /* 0x0041e80000100a00 */
[----:B------:R-:W-:Y:S04]  /*6cc60*/  STL.64 [R1+0x3530], R24 ;  /* 0x0035301801007387 */ /* 0x000fe80000100a00 */
[----:B0-----:R-:W2:Y:S04]  /*6cc70*/  LDL.64 R26, [R1+0xa8] ;  /* 0x0000a800011a7983 */ /* 0x001ea80000100a00 */
[----:B--2---:R0:W-:Y:S04]  /*6cc80*/  STL.64 [R1+0x3548], R26 ;  /* 0x0035481a01007387 */ /* 0x0041e80000100a00 */
[----:B0-----:R-:W2:Y:S01]  /*6cc90*/  LDL.64 R26, [R1+0xb8] ;  /* 0x0000b800011a7983 */ /* 0x001ea20000100a00 */
[C---:B---3--:R-:W-:Y:S03]  /*6cca0*/  HMMA.16816.F32 R8, R4.reuse, R14, R8 ;  /* 0x0000000e0408723c */ /* 0x048fe60000001808 */
[----:B--2---:R0:W-:Y:S04]  /*6ccb0*/  STL.64 [R1+0x3550], R26 ;  /* 0x0035501a01007387 */ /* 0x0041e80000100a00 */
[----:B0-----:R-:W2:Y:S04]  /*6ccc0*/  LDL.64 R26, [R1+0xc8] ;  /* 0x0000c800011a7983 */ /* 0x001ea80000100a00 */
[----:B------:R-:W-:Y:S04]  /*6ccd0*/  STL.64 [R1+0x34f0], R18 ;  /* 0x0034f01201007387 */ /* 0x000fe80000100a00 */
[----:B------:R-:W-:Y:S04]  /*6cce0*/  STL [R1+0x34e8], R17 ;  /* 0x0034e81101007387 */ /* 0x000fe80000100800 */
[----:B------:R0:W-:Y:S04]  /*6ccf0*/  STL [R1+0x3540], R16 ;  /* 0x0035401001007387 */ /* 0x0001e80000100800 */
        /* <DEDUP_REMOVED lines=12> */
[----:B0-----:R-:W4:Y:S02]  /*6cdc0*/  LDL.LU.64 R10, [R1+0x3578] ;  /* 0x00357800010a7983 */ /* 0x001f240000300a00 */
[----:B----4-:R-:W-:Y:S02]  /*6cdd0*/  HMMA.16816.F32 R4, R4, R10, R20 ;  /* 0x0000000a0404723c */ /* 0x010fe40000001814 */
[----:B------:R-:W2:Y:S04]  /*6cde0*/  LDL.LU.64 R22, [R1+0x3570] ;  /* 0x0035700001167983 */ /* 0x000ea80000300a00 */
[----:B------:R-:W2:Y:S01]  /*6cdf0*/  LDL.LU.64 R20, [R1+0x3568] ;  /* 0x0035680001147983 */ /* 0x000ea20000300a00 */
[----:B------:R-:W-:-:S02]  /*6ce00*/  IMAD.MOV.U32 R3, RZ, RZ, R26 ;  /* 0x000000ffff037224 */ /* 0x000fc400078e001a */
[----:B------:R-:W-:-:S10]  /*6ce10*/  IMAD.MOV.U32 R2, RZ, RZ, R27 ;  /* 0x000000ffff027224 */ /* 0x000fd400078e001b */
[----:B------:R-:W-:Y:S04]  /*6ce20*/  STL.64 [R1+0x700], R4 ;  /* 0x0007000401007387 */ /* 0x000fe80000100a00 */
[----:B------:R0:W-:Y:S04]  /*6ce30*/  STL.64 [R1+0x708], R6 ;  /* 0x0007080601007387 */ /* 0x0001e80000100a00 */
[----:B0-----:R-:W3:Y:S04]  /*6ce40*/  LDL.64 R6, [R1+0x88] ;  /* 0x0000880001067983 */ /* 0x001ee80000100a00 */
[----:B------:R0:W-:Y:S04]  /*6ce50*/  STL [R1+0x3454], R10 ;  /* 0x0034540a01007387 */ /* 0x0001e80000100800 */
[----:B------:R1:W-:Y:S04]  /*6ce60*/  STL [R1+0x3450], R11 ;  /* 0x0034500b01007387 */ /* 0x0003e80000100800 */
[----:B------:R-:W4:Y:S04]  /*6ce70*/  LDL.LU R8, [R1+0x4f0] ;  /* 0x0004f00001087983 */ /* 0x000f280000300800 */
[----:B------:R-:W4:Y:S04]  /*6ce80*/  LDL.LU R9, [R1+0x4f4] ;  /* 0x0004f40001097983 */ /* 0x000f280000300800 */
[----:B0-----:R-:W4:Y:S04]  /*6ce90*/  LDL.LU R10, [R1+0x4f8] ;  /* 0x0004f800010a7983 */ /* 0x001f280000300800 */
[----:B-1----:R-:W4:Y:S01]  /*6cea0*/  LDL.LU R11, [R1+0x4fc] ;  /* 0x0004fc00010b7983 */ /* 0x002f220000300800 */
        /* <DEDUP_REMOVED lines=9> */
[----:B----4-:R-:W-:-:S15]  /*6cf40*/  HMMA.16816.F32 R8, R20, R26, R8 ;  /* 0x0000001a1408723c */ /* 0x010fde0000001808 */
        /* <DEDUP_REMOVED lines=12> */
[----:B--2---:R-:W-:Y:S01]  /*6d010*/  HMMA.16816.F32 R16, R20, R26, R16 ;  /* 0x0000001a1410723c */ /* 0x004fe20000001810 */
[----:B------:R-:W-:-:S02]  /*6d020*/  IMAD.MOV.U32 R13, RZ, RZ, R26 ;  /* 0x000000ffff0d7224 */ /* 0x000fc400078e001a */
[----:B------:R-:W-:-:S15]  /*6d030*/  IMAD.MOV.U32 R12, RZ, RZ, R27 ;  /* 0x000000ffff0c7224 */ /* 0x000fde00078e001b */
[----:B------:R-:W-:Y:S01]  /*6d040*/  NOP ;  /* 0x0000000000007918 */ /* 0x000fe20000000000 */
[----:B------:R0:W-:Y:S04]  /*6d050*/  STL.64 [R1+0x1aa0], R16 ;  /* 0x001aa01001007387 */ /* 0x0001e80000100a00 */
[----:B------:R-:W-:Y:S04]  /*6d060*/  STL.64 [R1+0x1aa8], R18 ;  /* 0x001aa81201007387 */ /* 0x000fe80000100a00 */
[----:B0-----:R-:W2:Y:S04]  /*6d070*/  LDL.LU R16, [R1+0x3540] ;  /* 0x0035400001107983 */ /* 0x001ea80000300800 */
[----:B------:R-:W4:Y:S04]  /*6d080*/  LDL.LU.64 R26, [R1+0x3538] ;  /* 0x00353800011a7983 */ /* 0x000f280000300a00 */
[----:B------:R-:W4:Y:S04]  /*6d090*/  LDL.LU.64 R24, [R1+0x3530] ;  /* 0x0035300001187983 */ /* 0x000f280000300a00 */
[----:B------:R0:W-:Y:S04]  /*6d0a0*/  STL.64 [R1+0x3480], R14 ;  /* 0x0034800e01007387 */ /* 0x0001e80000100a00 */
[----:B------:R1:W-:Y:S04]  /*6d0b0*/  STL.64 [R1+0x3478], R12 ;  /* 0x0034780c01007387 */ /* 0x0003e80000100a00 */
[----:B0-----:R-:W4:Y:S01]  /*6d0c0*/  LDL.64 R14, [R1+0x98] ;  /* 0x00009800010e7983 */ /* 0x001f220000100a00 */
[C---:B---3--:R-:W-:Y:S08]  /*6d0d0*/  HMMA.16816.F32 R8, R20.reuse, R6, R8 ;  /* 0x000000061408723c */ /* 0x048ff00000001808 */
[----:B----4-:R-:W-:-:S15]  /*6d0e0*/  HMMA.16816.F32 R24, R20, R14, R24 ;  /* 0x0000000e1418723c */ /* 0x010fde0000001818 */
[----:B------:R-:W-:-:S04]  /*6d0f0*/  NOP ;  /* 0x0000000000007918 */ /* 0x000fc80000000000 */
[----:B------:R0:W-:Y:S04]  /*6d100*/  STL.64 [R1+0x19a0], R24 ;  /* 0x0019a01801007387 */ /* 0x0001e80000100a00 */
[----:B------:R-:W-:Y:S04]  /*6d110*/  STL.64 [R1+0x19a8], R26 ;  /* 0x0019a81a01007387 */ /* 0x000fe80000100a00 */
[----:B------:R-:W-:Y:S04]  /*6d120*/  STL.64 [R1+0x18a0], R8 ;  /* 0x0018a00801007387 */ /* 0x000fe80000100a00 */
[----:B------:R-:W-:Y:S04]  /*6d130*/  STL.64 [R1+0x18a8], R10 ;  /* 0x0018a80a01007387 */ /* 0x000fe80000100a00 */
[----:B-1----:R-:W3:Y:S04]  /*6d140*/  LDL.LU R12, [R1+0xa60] ;  /* 0x000a6000010c7983 */ /* 0x002ee80000300800 */
[----:B------:R-:W3:Y:S01]  /*6d150*/  LDL.LU R13, [R1+0xa64] ;  /* 0x000a6400010d7983 */ /* 0x000ee20000300800 */
[----:B0-----:R-:W-:-:S02]  /*6d160*/  IMAD.MOV.U32 R25, RZ, RZ, R14 ;  /* 0x000000ffff197224 */ /* 0x001fc400078e000e */
[----:B------:R-:W-:Y:S01]  /*6d170*/  IMAD.MOV.U32 R24, RZ, RZ, R15 ;  /* 0x000000ffff187224 */ /* 0x000fe200078e000f */
[----:B------:R-:W4:Y:S04]  /*6d180*/  LDL.LU R14, [R1+0xa68] ;  /* 0x000a6800010e7983 */ /* 0x000f280000300800 */
[----:B------:R-:W4:Y:S04]  /*6d190*/  LDL.LU R15, [R1+0xa6c] ;  /* 0x000a6c00010f7983 */ /* 0x000f280000300800 */
[----:B----4-:R0:W-:Y:S04]  /*6d1a0*/  STL.64 [R1+0x3490], R14 ;  /* 0x0034900e01007387 */ /* 0x0101e80000100a00 */
[----:B---3--:R-:W-:Y:S01]  /*6d1b0*/  STL.64 [R1+0x3488], R12 ;  /* 0x0034880c01007387 */ /* 0x008fe20000100a00 */
[----:B0-----:R-:W-:-:S02]  /*6d1c0*/  IMAD.MOV.U32 R14, RZ, RZ, R28 ;  /* 0x000000ffff0e7224 */ /* 0x001fc400078e001c */
[----:B--2---:R-:W-:-:S05]  /*6d1d0*/  IMAD.MOV.U32 R15, RZ, RZ, R16 ;  /* 0x000000ffff0f7224 */ /* 0x004fca00078e0010 */
[----:B------:R0:W-:Y:S04]  /*6d1e0*/  STL.64 [R1+0x34a8], R14 ;  /* 0x0034a80e01007387 */ /* 0x0001e80000100a00 */
[----:B0-----:R-:W2:Y:S01]  /*6d1f0*/  LDL.64 R14, [R1+0x18] ;  /* 0x00001800010e7983 */ /* 0x001ea20000100a00 */
[----:B------:R-:W-:Y:S02]  /*6d200*/  IMAD.MOV.U32 R27, RZ, RZ, R6 ;  /* 0x000000ffff1b7224 */ /* 0x000fe400078e0006 */
[----:B------:R-:W-:Y:S01]  /*6d210*/  IMAD.MOV.U32 R26, RZ, RZ, R7 ;  /* 0x000000ffff1a7224 */ /* 0x000fe200078e0007 */
[----:B--2---:R-:W-:Y:S04]  /*6d220*/  STL.64 [R1+0x34c0], R14 ;  /* 0x0034c00e01007387 */ /* 0x004fe80000100a00 */
        /* <DEDUP_REMOVED lines=14> */
[----:B------:R-:W3:Y:S01]  /*6d310*/  LDL.64 R6, [R1+0x78] ;  /* 0x0000780001067983 */ /* 0x000ee20000100a00 */
[----:B------:R-:W0:Y:S03]  /*6d320*/  S2R R29, SR_TID.X ;  /* 0x00000000001d7919 */ /* 0x000e260000002100 */
[----:B--2---:R1:W-:Y:S04]  /*6d330*/  STL.64 [R1+0x3518], R10 ;  /* 0x0035180a01007387 */ /* 0x0043e80000100a00 */
[----:B------:R2:W-:Y:S04]  /*6d340*/  STL.64 [R1+0x3510], R8 ;  /* 0x0035100801007387 */ /* 0x0005e80000100a00 */
[----:B-1----:R-:W2:Y:S01]  /*6d350*/  LDL.64 R10, [R1+0x68] ;  /* 0x00006800010a7983 */ /* 0x002ea20000100a00 */
[C---:B0-----:R-:W-:Y:S01]  /*6d360*/  LOP3.LUT R0, R29.reuse, 0x7, RZ, 0xc0, !PT ;  /* 0x000000071d007812 */ /* 0x041fe200078ec0ff */
[----:B------:R-:W-:-:S04]  /*6d370*/  IMAD.SHL.U32 R19, R29, 0x2, RZ ;  /* 0x000000021d137824 */ /* 0x000fc800078e00ff */
[----:B------:R-:W-:-:S05]  /*6d380*/  IMAD R0, R0, 0x210, RZ ;  /* 0x0000021000007824 */ /* 0x000fca00078e02ff */
[----:B------:R-:W-:Y:S01]  /*6d390*/  LOP3.LUT R0, R0, 0x10, R19, 0x78, !PT ;  /* 0x0000001000007812 */ /* 0x000fe200078e7813 */
[----:B--2---:R0:W-:Y:S04]  /*6d3a0*/  STL.64 [R1+0x3528], R10 ;  /* 0x0035280a01007387 */ /* 0x0041e80000100a00 */
[----:B------:R-:W2:Y:S04]  /*6d3b0*/  LDL.LU R8, [R1+0x4b0] ;  /* 0x0004b00001087983 */ /* 0x000ea80000300800 */
[----:B------:R-:W2:Y:S04]  /*6d3c0*/  LDL.LU R9, [R1+0x4b4] ;  /* 0x0004b40001097983 */ /* 0x000ea80000300800 */
[----:B0-----:R-:W2:Y:S04]  /*6d3d0*/  LDL.LU R10, [R1+0x4b8] ;  /* 0x0004b800010a7983 */ /* 0x001ea80000300800 */
[----:B------:R-:W2:Y:S04]  /*6d3e0*/  LDL.LU R11, [R1+0x4bc] ;  /* 0x0004bc00010b7983 */ /* 0x000ea80000300800 */
[----:B------:R-:W2:Y:S04]  /*6d3f0*/  LDL.64 R18, [R1+0x48] ;  /* 0x0000480001127983 */ /* 0x000ea80000100a00 */
[----:B--2---:R0:W-:Y:S04]  /*6d400*/  STL.64 [R1+0x3500], R18 ;  /* 0x0035001201007387 */ /* 0x0041e80000100a00 */
[----:B0-----:R-:W2:Y:S04]  /*6d410*/  LDL.64 R18, [R1+0x58] ;  /* 0x0000580001127983 */ /* 0x001ea80000100a00 */
[----:B--2---:R0:W-:Y:S04]  /*6d420*/  STL.64 [R1+0x3520], R18 ;  /* 0x0035201201007387 */ /* 0x0041e80000100a00 */
[----:B------:R-:W2:Y:S04]  /*6d430*/  LDL.LU R16, [R1+0xad0] ;  /* 0x000ad00001107983 */ /* 0x000ea80000300800 */
[----:B------:R-:W2:Y:S04]  /*6d440*/  LDL.LU R17, [R1+0xad4] ;  /* 0x000ad40001117983 */ /* 0x000ea80000300800 */
[----:B0-----:R-:W2:Y:S04]  /*6d450*/  LDL.LU R18, [R1+0xad8] ;  /* 0x000ad80001127983 */ /* 0x001ea80000300800 */
[----:B------:R-:W2:Y:S04]  /*6d460*/  LDL.LU R19, [R1+0xadc] ;  /* 0x000adc0001137983 */ /* 0x000ea80000300800 */
[----:B------:R0:W-:Y:S04]  /*6d470*/  STL.64 [R1+0x34d0], R14 ;  /* 0x0034d00e01007387 */ /* 0x0001e80000100a00 */
[----:B----4-:R1:W-:Y:S04]  /*6d480*/  STL.64 [R1+0x34c8], R12 ;  /* 0x0034c80c01007387 */ /* 0x0103e80000100a00 */
[----:B0-----:R-:W4:Y:S04]  /*6d490*/  LDL.64 R14, [R1+0x38] ;  /* 0x00003800010e7983 */ /* 0x001f280000100a00 */
[----:B----4-:R0:W-:Y:S04]  /*6d4a0*/  STL.64 [R1+0x34f8], R14 ;  /* 0x0034f80e01007387 */ /* 0x0101e80000100a00 */
[----:B-1----:R-:W4:Y:S04]  /*6d4b0*/  LDL.LU R12, [R1+0xab0] ;  /* 0x000ab000010c7983 */ /* 0x002f280000300800 */
[----:B------:R-:W4:Y:S04]  /*6d4c0*/  LDL.LU R13, [R1+0xab4] ;  /* 0x000ab400010d7983 */ /* 0x000f280000300800 */
[----:B0-----:R-:W4:Y:S04]  /*6d4d0*/  LDL.LU R14, [R1+0xab8] ;  /* 0x000ab800010e7983 */ /* 0x001f280000300800 */
[----:B------:R-:W4:Y:S04]  /*6d4e0*/  LDL.LU R15, [R1+0xabc] ;  /* 0x000abc00010f7983 */ /* 0x000f280000300800 */
[----:B---3--:R-:W-:Y:S04]  /*6d4f0*/  STL.64 [R1+0x34a0], R26 ;  /* 0x0034a01a01007387 */ /* 0x008fe80000100a00 */
[----:B------:R0:W-:Y:S04]  /*6d500*/  STL.64 [R1+0x3498], R24 ;  /* 0x0034981801007387 */ /* 0x0001e80000100a00 */
[----:B0-----:R-:W3:Y:S04]  /*6d510*/  LDL.LU R24, [R1+0xa70] ;  /* 0x000a700001187983 */ /* 0x001ee80000300800 */
[----:B------:R-:W3:Y:S04]  /*6d520*/  LDL.LU R25, [R1+0xa74] ;  /* 0x000a740001197983 */ /* 0x000ee80000300800 */
[----:B------:R-:W2:Y:S04]  /*6d530*/  LDL.LU R26, [R1+0xa78] ;  /* 0x000a7800011a7983 */ /* 0x000ea80000300800 */
[----:B------:R-:W2:Y:S01]  /*6d540*/  LDL.LU R27, [R1+0xa7c] ;  /* 0x000a7c00011b7983 */ /* 0x000ea20000300800 */
[----:B------:R-:W-:Y:S03]  /*6d550*/  HMMA.16816.F32 R8, R20, R6, R8 ;  /* 0x000000061408723c */ /* 0x000fe60000001808 */
[----:B--2---:R-:W-:Y:S04]  /*6d560*/  STL.64 [R1+0x34b8], R26 ;  /* 0x0034b81a01007387 */ /* 0x004fe80000100a00 */
[----:B---3--:R0:W-:Y:S04]  /*6d570*/  STL.64 [R1+0x34b0], R24 ;  /* 0x0034b01801007387 */ /* 0x0081e80000100a00 */
[----:B0-----:R-:W2:Y:S04]  /*6d580*/  LDL.LU R24, [R1+0xa80] ;  /* 0x000a800001187983 */ /* 0x001ea80000300800 */
[----:B------:R-:W2:Y:S04]  /*6d590*/  LDL.LU R25, [R1+0xa84] ;  /* 0x000a840001197983 */ /* 0x000ea80000300800 */
[----:B------:R-:W3:Y:S04]  /*6d5a0*/  LDL.LU R26, [R1+0xa88] ;  /* 0x000a8800011a7983 */ /* 0x000ee80000300800 */
[----:B------:R-:W3:Y:S01]  /*6d5b0*/  LDL.LU R27, [R1+0xa8c] ;  /* 0x000a8c00011b7983 */ /* 0x000ee20000300800 */
[----:B------:R-:W-:-:S05]  /*6d5c0*/  IMAD.SHL.U32 R29, R29, 0x100, RZ ;  /* 0x000001001d1d7824 */ /* 0x000fca00078e00ff */
[----:B------:R-:W-:-:S04]  /*6d5d0*/  LOP3.LUT R0, R0, 0x1000, R29, 0xf8, !PT ;  /* 0x0000100000007812 */ /* 0x000fc800078ef81d */
[----:B------:R-:W-:Y:S01]  /*6d5e0*/  LOP3.LUT R0, R0, 0x60, RZ, 0x3c, !PT ;  /* 0x0000006000007812 */ /* 0x000fe200078e3cff */
[----:B------:R-:W-:Y:S02]  /*6d5f0*/  IMAD.MOV.U32 R29, RZ, RZ, R6 ;  /* 0x000000ffff1d7224 */ /* 0x000fe400078e0006 */
        /* <DEDUP_REMOVED lines=8> */
[----:B------:R-:W-:Y:S04]  /*6d680*/  STL.64 [R1+0x6f0], R8 ;  /* 0x0006f00801007387 */ /* 0x000fe80000100a00 */
[----:B------:R1:W-:Y:S04]  /*6d690*/  STL.64 [R1+0x6f8], R10 ;  /* 0x0006f80a01007387 */ /* 0x0003e80000100a00 */
[----:B-1----:R-:W3:Y:S04]  /*6d6a0*/  LDL.LU.64 R10, [R1+0x3528] ;  /* 0x00352800010a7983 */ /* 0x002ee80000300a00 */
[----:B0-----:R0:W-:Y:S04]  /*6d6b0*/  STL.64 [R1+0x3318], R6 ;  /* 0x0033180601007387 */ /* 0x0011e80000100a00 */
[----:B------:R1:W-:Y:S04]  /*6d6c0*/  STL.64 [R1+0x3310], R4 ;  /* 0x0033100401007387 */ /* 0x0003e80000100a00 */
[----:B0-----:R-:W2:Y:S04]  /*6d6d0*/  LDL R6, [R1+0x28] ;  /* 0x0000280001067983 */ /* 0x001ea80000100800 */
[----:B------:R-:W2:Y:S01]  /*6d6e0*/  LDL R7, [R1+0x2c] ;  /* 0x00002c0001077983 */ /* 0x000ea20000100800 */
[----:B---3--:R-:W-:Y:S01]  /*6d6f0*/  HMMA.16816.F32 R16, R20, R10, R16 ;  /* 0x0000000a1410723c */ /* 0x008fe20000001810 */
[----:B-1----:R-:W-:-:S02]  /*6d700*/  IMAD.MOV.U32 R5, RZ, RZ, R10 ;  /* 0x000000ffff057224 */ /* 0x002fc400078e000a */
        /* <DEDUP_REMOVED lines=14> */
[----:B------:R-:W4:Y:S02]  /*6d7f0*/  LDL.LU.64 R18, [R1+0x3500] ;  /* 0x0035000001127983 */ /* 0x000f240000300a00 */
[----:B----4-:R-:W-:-:S15]  /*6d800*/  HMMA.16816.F32 R12, R20, R18, R12 ;  /* 0x00000012140c723c */ /* 0x010fde000000180c */
[----:B------:R-:W-:-:S04]  /*6d810*/  NOP ;  /* 0x0000000000007918 */ /* 0x000fc80000000000 */
[----:B------:R-:W-:Y:S04]  /*6d820*/  STL.64 [R1+0x1280], R12 ;  /* 0x0012800c01007387 */ /* 0x000fe80000100a00 */
[----:B------:R0:W-:Y:S04]  /*6d830*/  STL.64 [R1+0x1288], R14 ;  /* 0x0012880e01007387 */ /* 0x0001e80000100a00 */
[----:B0-----:R-:W2:Y:S01]  /*6d840*/  LDL.LU.64 R14, [R1+0x34f8] ;  /* 0x0034f800010e7983 */ /* 0x001ea20000300a00 */
[----:B------:R-:W-:Y:S02]  /*6d850*/  IMAD.MOV.U32 R3, RZ, RZ, R18 ;  /* 0x000000ffff037224 */ /* 0x000fe400078e0012 */
[----:B------:R-:W-:-:S02]  /*6d860*/  IMAD.MOV.U32 R16, RZ, RZ, R19 ;  /* 0x000000ffff107224 */ /* 0x000fc400078e0013 */
[----:B------:R-:W4:Y:S04]  /*6d870*/  LDL.LU.64 R18, [R1+0x34f0] ;  /* 0x0034f00001127983 */ /* 0x000f280000300a00 */
[----:B------:R-:W3:Y:S01]  /*6d880*/  LDL.LU R17, [R1+0x34e8] ;  /* 0x0034e80001117983 */ /* 0x000ee20000300800 */
        /* <DEDUP_REMOVED lines=36> */
[----:B0-----:R-:W2:Y:S04]  /*6dad0*/  LDL.LU.64 R14, [R1+0x3480] ;  /* 0x00348000010e7983 */ /* 0x001ea80000300a00 */
[----:B------:R-:W4:Y:S04]  /*6dae0*/  LDL.LU.64 R12, [R1+0x3478] ;  /* 0x00347800010c7983 */ /* 0x000f280000300a00 */
[----:B------:R0:W-:Y:S04]  /*6daf0*/  STL.64 [R1+0x3330], R18 ;  /* 0x0033301201007387 */ /* 0x0001e80000100a00 */
[----:B---3--:R-:W-:Y:S04]  /*6db00*/  STL [R1+0x3328], R17 ;  /* 0x0033281101007387 */ /* 0x008fe80000100800 */
        /* <DEDUP_REMOVED lines=12> */
[----:B------:R-:W-:Y:S04]  /*6dbd0*/  STL.64 [R1+0x3360], R18 ;  /* 0x0033601201007387 */ /* 0x000fe80000100a00 */
[----:B------:R-:W2:Y:S04]  /*6dbe0*/  LDL.LU R9, [R1+0x3460] ;  /* 0x0034600001097983 */ /* 0x000ea80000300800 */
[----:B------:R-:W2:Y:S04]  /*6dbf0*/  LDL.LU R2, [R1+0x345c] ;  /* 0x00345c0001027983 */ /* 0x000ea80000300800 */
[----:B------:R0:W-:Y:S02]  /*6dc00*/  STL.64 [R1+0x3368], R6 ;  /* 0x0033680601007387 */ /* 0x0001e40000100a00 */
[----:B0-----:R-:W-:-:S02]  /*6dc10*/  IMAD.MOV.U32 R6, RZ, RZ, R3 ;  /* 0x000000ffff067224 */ /* 0x001fc400078e0003 */
[----:B------:R-:W-:Y:S01]  /*6dc20*/  IMAD.MOV.U32 R7, RZ, RZ, R16 ;  /* 0x000000ffff077224 */ /* 0x000fe200078e0010 */
        /* <DEDUP_REMOVED lines=44> */
[----:B---3--:R-:W-:-:S02]  /*6def0*/  IMAD.MOV.U32 R6, RZ, RZ, R25 ;  /* 0x000000ffff067224 */ /* 0x008fc400078e0019 */
[----:B------:R-:W-:-:S05]  /*6df00*/  IMAD.MOV.U32 R7, RZ, RZ, R24 ;  /* 0x000000ffff077224 */ /* 0x000fca00078e0018 */
[----:B------:R4:W-:Y:S02]  /*6df10*/  STL.64 [R1+0x33f8], R6 ;  /* 0x0033f80601007387 */ /* 0x0009e40000100a00 */
[----:B----4-:R-:W-:Y:S02]  /*6df20*/  IMAD.MOV.U32 R6, RZ, RZ, R13 ;  /* 0x000000ffff067224 */ /* 0x010fe400078e000d */
[----:B------:R-:W-:-:S05]  /*6df30*/  IMAD.MOV.U32 R7, RZ, RZ, R12 ;  /* 0x000000ffff077224 */ /* 0x000fca00078e000c */
[----:B------:R-:W-:Y:S04]  /*6df40*/  STL.64 [R1+0x3410], R6 ;  /* 0x0034100601007387 */ /* 0x000fe80000100a00 */
[----:B--2---:R-:W-:Y:S04]  /*6df50*/  STL.64 [R1+0x33d8], R18 ;  /* 0x0033d81201007387 */ /* 0x004fe80000100a00 */
[----:B------:R0:W-:Y:S04]  /*6df60*/  STL.64 [R1+0x33d0], R16 ;  /* 0x0033d01001007387 */ /* 0x0001e80000100a00 */
[----:B0-----:R-:W2:Y:S04]  /*6df70*/  LDL.LU R16, [R1+0x280] ;  /* 0x0002800001107983 */ /* 0x001ea80000300800 */
        /* <DEDUP_REMOVED lines=36> */
[----:B------:R-:W3:Y:S04]  /*6e1c0*/  LDL.LU R13, [R1+0x204] ;  /* 0x00020400010d7983 */ /* 0x000ee80000300800 */
[----:B0-----:R-:W2:Y:S04]  /*6e1d0*/  LDL.LU R14, [R1+0x208] ;  /* 0x00020800010e7983 */ /* 0x001ea80000300800 */
        /* <DEDUP_REMOVED lines=12> */
[----:B------:R0:W-:Y:S04]  /*6e2a0*/  STL.64 [R1+0x580], R20 ;  /* 0x0005801401007387 */ /* 0x0001e80000100a00 */
[----:B------:R1:W-:Y:S04]  /*6e2b0*/  STL.64 [R1+0x588], R22 ;  /* 0x0005881601007387 */ /* 0x0003e80000100a00 */
[----:B0-----:R-:W4:Y:S04]  /*6e2c0*/  LDL.LU R20, [R1+0x1f0] ;  /* 0x0001f00001147983 */ /* 0x001f280000300800 */
[----:B------:R-:W4:Y:S04]  /*6e2d0*/  LDL.LU R21, [R1+0x1f4] ;  /* 0x0001f40001157983 */ /* 0x000f280000300800 */
[----:B-1----:R-:W4:Y:S04]  /*6e2e0*/  LDL.LU R22, [R1+0x1f8] ;  /* 0x0001f80001167983 */ /* 0x002f280000300800 */
[----:B------:R-:W4:Y:S04]  /*6e2f0*/  LDL.LU R23, [R1+0x1fc] ;  /* 0x0001fc0001177983 */ /* 0x000f280000300800 */
[----:B------:R0:W-:Y:S04]  /*6e300*/  STL.64 [R1+0x3320], R10 ;  /* 0x0033200a01007387 */ /* 0x0001e80000100a00 */
[----:B------:R-:W2:Y:S04]  /*6e310*/  LDL.LU R8, [R1+0x220] ;  /* 0x0002200001087983 */ /* 0x000ea80000300800 */
[----:B------:R-:W2:Y:S04]  /*6e320*/  LDL.LU R9, [R1+0x224] ;  /* 0x0002240001097983 */ /* 0x000ea80000300800 */
[----:B0-----:R-:W2:Y:S04]  /*6e330*/  LDL.LU R10, [R1+0x228] ;  /* 0x00022800010a7983 */ /* 0x001ea80000300800 */
        /* <DEDUP_REMOVED lines=56> */
[----:B------:R-:W2:-:S15]  /*6e6c0*/  LDL.LU.64 R18, [R1+0x3360] ;  /* 0x0033600001127983 */ /* 0x000e9e0000300a00 */
[----:B------:R-:W-:Y:S02]  /*6e6d0*/  NOP ;  /* 0x0000000000007918 */ /* 0x000fe40000000000 */
[----:B------:R-:W-:Y:S04]  /*6e6e0*/  STL.64 [R1+0xe60], R4 ;  /* 0x000e600401007387 */ /* 0x000fe80000100a00 */
[----:B------:R0:W-:Y:S04]  /*6e6f0*/  STL.64 [R1+0xe68], R6 ;  /* 0x000e680601007387 */ /* 0x0001e80000100a00 */
[----:B0-----:R-:W3:Y:S01]  /*6e700*/  LDL.LU.64 R6, [R1+0x3358] ;  /* 0x0033580001067983 */ /* 0x001ee20000300a00 */
        /* <DEDUP_REMOVED lines=25> */
[----:B------:R-:W4:Y:S04]  /*6e8a0*/  LDL.LU.64 R18, [R1+0x3330] ;  /* 0x0033300001127983 */ /* 0x000f280000300a00 */
[----:B------:R-:W2:Y:S01]  /*6e8b0*/  LDL.LU R17, [R1+0x3328] ;  /* 0x0033280001117983 */ /* 0x000ea20000300800 */
[----:B----4-:R-:W-:Y:S03]  /*6e8c0*/  HMMA.16816.F32 R20, R24, R18, R20 ;  /* 0x000000121814723c */ /* 0x010fe60000001814 */
[----:B------:R-:W-:Y:S04]  /*6e8d0*/  STL.64 [R1+0x3270], R18 ;  /* 0x0032701201007387 */ /* 0x000fe80000100a00 */
[----:B--2---:R-:W-:-:S12]  /*6e8e0*/  STL [R1+0x3268], R17 ;  /* 0x0032681101007387 */ /* 0x004fd80000100800 */
[----:B------:R-:W-:Y:S04]  /*6e8f0*/  STL.64 [R1+0xbe0], R20 ;  /* 0x000be01401007387 */ /* 0x000fe80000100a00 */
[----:B------:R-:W-:Y:S04]  /*6e900*/  STL.64 [R1+0xbe8], R22 ;  /* 0x000be81601007387 */ /* 0x000fe80000100a00 */
[----:B------:R0:W-:Y:S04]  /*6e910*/  STL [R1+0x32ec], R16 ;  /* 0x0032ec1001007387 */ /* 0x0001e80000100800 */
[----:B------:R-:W1:Y:S04]  /*6e920*/  LDSM.16.MT88.4 R20, [R0+UR5+0x6080] ;  /* 0x006080050014783b */ /* 0x000e680008004200 */
[----:B0-----:R-:W2:Y:S04]  /*6e930*/  LDL.LU R16, [R1+0x790] ;  /* 0x0007900001107983 */ /* 0x001ea80000300800 */
[----:B------:R-:W2:Y:S04]  /*6e940*/  LDL.LU R17, [R1+0x794] ;  /* 0x0007940001117983 */ /* 0x000ea80000300800 */
[----:B------:R-:W4:Y:S04]  /*6e950*/  LDL.LU R18, [R1+0x798] ;  /* 0x0007980001127983 */ /* 0x000f280000300800 */
[----:B------:R-:W4:Y:S04]  /*6e960*/  LDL.LU R19, [R1+0x79c] ;  /* 0x00079c0001137983 */ /* 0x000f280000300800 */
[----:B----4-:R0:W-:Y:S04]  /*6e970*/  STL.64 [R1+0x32f8], R18 ;  /* 0x0032f81201007387 */ /* 0x0101e80000100a00 */
[----:B--2---:R-:W-:Y:S04]  /*6e980*/  STL.64 [R1+0x32f0], R16 ;  /* 0x0032f01001007387 */ /* 0x004fe80000100a00 */
[----:B0-----:R-:W2:Y:S01]  /*6e990*/  LDL.64 R18, [R1+0xa8] ;  /* 0x0000a80001127983 */ /* 0x001ea20000100a00 */
[C---:B------:R-:W-:Y:S03]  /*6e9a0*/  HMMA.16816.F32 R8, R24.reuse, R14, R8 ;  /* 0x0000000e1808723c */ /* 0x040fe60000001808 */
[----:B--2---:R0:W-:Y:S04]  /*6e9b0*/  STL.64 [R1+0x3300], R18 ;  /* 0x0033001201007387 */ /* 0x0041e80000100a00 */
[----:B0-----:R-:W2:Y:S04]  /*6e9c0*/  LDL.64 R18, [R1+0xb8] ;  /* 0x0000b80001127983 */ /* 0x001ea80000100a00 */
[----:B--2---:R0:W-:Y:S04]  /*6e9d0*/  STL.64 [R1+0x3308], R18 ;  /* 0x0033081201007387 */ /* 0x0041e80000100a00 */
[----:B------:R-:W2:Y:S04]  /*6e9e0*/  LDL.LU R16, [R1+0x7c0] ;  /* 0x0007c00001107983 */ /* 0x000ea80000300800 */
[----:B------:R-:W2:Y:S04]  /*6e9f0*/  LDL.LU R17, [R1+0x7c4] ;  /* 0x0007c40001117983 */ /* 0x000ea80000300800 */
[----:B0-----:R-:W2:Y:S04]  /*6ea00*/  LDL.LU R18, [R1+0x7c8] ;  /* 0x0007c80001127983 */ /* 0x001ea80000300800 */
[----:B------:R-:W2:Y:S04]  /*6ea10*/  LDL.LU R19, [R1+0x7cc] ;  /* 0x0007cc0001137983 */ /* 0x000ea80000300800 */
[----:B-1----:R-:W-:Y:S04]  /*6ea20*/  STL.64 [R1+0x3220], R22 ;  /* 0x0032201601007387 */ /* 0x002fe80000100a00 */
[----:B------:R0:W-:Y:S04]  /*6ea30*/  STL.64 [R1+0x3218], R20 ;  /* 0x0032181401007387 */ /* 0x0001e80000100a00 */
[----:B0-----:R-:W4:Y:S04]  /*6ea40*/  LDL.LU R20, [R1+0x7b0] ;  /* 0x0007b00001147983 */ /* 0x001f280000300800 */
[----:B------:R-:W4:Y:S04]  /*6ea50*/  LDL.LU R21, [R1+0x7b4] ;  /* 0x0007b40001157983 */ /* 0x000f280000300800 */
[----:B------:R-:W4:Y:S04]  /*6ea60*/  LDL.LU R22, [R1+0x7b8] ;  /* 0x0007b80001167983 */ /* 0x000f280000300800 */
[----:B------:R-:W4:Y:S04]  /*6ea70*/  LDL.LU R23, [R1+0x7bc] ;  /* 0x0007bc0001177983 */ /* 0x000f280000300800 */
[----:B------:R-:W-:Y:S04]  /*6ea80*/  STL.64 [R1+0xbd0], R8 ;  /* 0x000bd00801007387 */ /* 0x000fe80000100a00 */
[----:B------:R0:W-:Y:S04]  /*6ea90*/  STL.64 [R1+0xbd8], R10 ;  /* 0x000bd80a01007387 */ /* 0x0001e80000100a00 */
[----:B0-----:R-:W3:Y:S02]  /*6eaa0*/  LDL.LU.64 R10, [R1+0x3320] ;  /* 0x00332000010a7983 */ /* 0x001ee40000300a00 */
[----:B---3--:R-:W-:Y:S02]  /*6eab0*/  HMMA.16816.F32 R24, R24, R10, R4 ;  /* 0x0000000a1818723c */ /* 0x008fe40000001804 */
[----:B------:R-:W2:Y:S04]  /*6eac0*/  LDL.LU.64 R6, [R1+0x3318] ;  /* 0x0033180001067983 */ /* 0x000ea80000300a00 */
[----:B------:R-:W2:-:S13]  /*6ead0*/  LDL.LU.64 R4, [R1+0x3310] ;  /* 0x0033100001047983 */ /* 0x000e9a0000300a00 */
[----:B------:R-:W-:Y:S04]  /*6eae0*/  STL.64 [R1+0x330], R24 ;  /* 0x0003301801007387 */ /* 0x000fe80000100a00 */
[----:B------:R0:W-:Y:S04]  /*6eaf0*/  STL.64 [R1+0x338], R26 ;  /* 0x0003381a01007387 */ /* 0x0001e80000100a00 */
[----:B0-----:R-:W3:Y:S04]  /*6eb00*/  LDL.64 R26, [R1+0x88] ;  /* 0x00008800011a7983 */ /* 0x001ee80000100a00 */
[----:B------:R-:W-:Y:S04]  /*6eb10*/  STL [R1+0x3238], R10 ;  /* 0x0032380a01007387 */ /* 0x000fe80000100800 */
[----:B------:R0:W-:Y:S04]  /*6eb20*/  STL [R1+0x3234], R11 ;  /* 0x0032340b01007387 */ /* 0x0001e80000100800 */
[----:B0-----:R-:W2:Y:S02]  /*6eb30*/  LDL.64 R10, [R1+0xc8] ;  /* 0x0000c800010a7983 */ /* 0x001ea40000100a00 */
[----:B--2---:R-:W-:-:S15]  /*6eb40*/  HMMA.16816.F32 R16, R4, R10, R16 ;  /* 0x0000000a0410723c */ /* 0x004fde0000001810 */
[----:B------:R-:W-:-:S04]  /*6eb50*/  NOP ;  /* 0x0000000000007918 */ /* 0x000fc80000000000 */
[----:B------:R-:W-:Y:S04]  /*6eb60*/  STL.64 [R1+0x1cf0], R16 ;  /* 0x001cf01001007387 */ /* 0x000fe80000100a00 */
[----:B------:R0:W-:Y:S04]  /*6eb70*/  STL.64 [R1+0x1cf8], R18 ;  /* 0x001cf81201007387 */ /* 0x0001e80000100a00 */
[----:B0-----:R-:W4:Y:S01]  /*6eb80*/  LDL.LU.64 R18, [R1+0x3308] ;  /* 0x0033080001127983 */ /* 0x001f220000300a00 */
[----:B------:R-:W-:Y:S02]  /*6eb90*/  IMAD.MOV.U32 R8, RZ, RZ, R11 ;  /* 0x000000ffff087224 */ /* 0x000fe400078e000b */
[----:B------:R-:W-:-:S03]  /*6eba0*/  IMAD.MOV.U32 R12, RZ, RZ, R10 ;  /* 0x000000ffff0c7224 */ /* 0x000fc600078e000a */
[----:B------:R0:W-:Y:S04]  /*6ebb0*/  STL [R1+0x3240], R8 ;  /* 0x0032400801007387 */ /* 0x0001e80000100800 */
[----:B0-----:R-:W2:Y:S04]  /*6ebc0*/  LDL.LU R8, [R1+0x770] ;  /* 0x0007700001087983 */ /* 0x001ea80000300800 */
[----:B------:R-:W2:Y:S04]  /*6ebd0*/  LDL.LU R9, [R1+0x774] ;  /* 0x0007740001097983 */ /* 0x000ea80000300800 */
[----:B------:R-:W2:Y:S04]  /*6ebe0*/  LDL.LU R10, [R1+0x778] ;  /* 0x00077800010a7983 */ /* 0x000ea80000300800 */
[----:B------:R-:W2:Y:S04]  /*6ebf0*/  LDL.LU R11, [R1+0x77c] ;  /* 0x00077c00010b7983 */ /* 0x000ea80000300800 */
[----:B------:R-:W-:Y:S01]  /*6ec00*/  STL [R1+0x323c], R12 ;  /* 0x00323c0c01007387 */ /* 0x000fe20000100800 */
[----:B----4-:R-:W-:Y:S01]  /*6ec10*/  HMMA.16816.F32 R20, R4, R18, R20 ;  /* 0x000000120414723c */ /* 0x010fe20000001814 */
[----:B------:R-:W-:-:S15]  /*6ec20*/  IMAD.MOV.U32 R13, RZ, RZ, R19 ;  /* 0x000000ffff0d7224 */ /* 0x000fde00078e0013 */
[----:B------:R-:W-:-:S03]  /*6ec30*/  NOP ;  /* 0x0000000000007918 */ /* 0x000fc60000000000 */
[----:B------:R0:W-:Y:S04]  /*6ec40*/  STL.64 [R1+0x1bf0], R20 ;  /* 0x001bf01401007387 */ /* 0x0001e80000100a00 */
[----:B------:R-:W-:Y:S01]  /*6ec50*/  STL.64 [R1+0x1bf8], R22 ;  /* 0x001bf81601007387 */ /* 0x000fe20000100a00 */
[----:B0-----:R-:W-:-:S03]  /*6ec60*/  IMAD.MOV.U32 R20, RZ, RZ, R18 ;  /* 0x000000ffff147224 */ /* 0x001fc600078e0012 */
[----:B------:R-:W4:Y:S04]  /*6ec70*/  LDL.LU.64 R18, [R1+0x3300] ;  /* 0x0033000001127983 */ /* 0x000f280000300a00 */
[----:B------:R-:W-:Y:S04]  /*6ec80*/  STL [R1+0x3248], R13 ;  /* 0x0032480d01007387 */ /* 0x000fe80000100800 */
[----:B------:R0:W-:Y:S04]  /*6ec90*/  STL.64 [R1+0x32c0], R14 ;  /* 0x0032c00e01007387 */ /* 0x0001e80000100a00 */
[----:B0-----:R-:W2:Y:S04]  /*6eca0*/  LDL.64 R14, [R1+0x78] ;  /* 0x00007800010e7983 */ /* 0x001ea80000100a00 */
[----:B------:R0:W-:Y:S04]  /*6ecb0*/  STL [R1+0x3244], R20 ;  /* 0x0032441401007387 */ /* 0x0001e80000100800 */
[----:B0-----:R-:W4:Y:S04]  /*6ecc0*/  LDL.LU R20, [R1+0x7a0] ;  /* 0x0007a00001147983 */ /* 0x001f280000300800 */
[----:B------:R-:W4:Y:S04]  /*6ecd0*/  LDL.LU R21, [R1+0x7a4] ;  /* 0x0007a40001157983 */ /* 0x000f280000300800 */
[----:B------:R-:W4:Y:S04]  /*6ece0*/  LDL.LU R22, [R1+0x7a8] ;  /* 0x0007a80001167983 */ /* 0x000f280000300800 */
[----:B------:R-:W4:Y:S02]  /*6ecf0*/  LDL.LU R23, [R1+0x7ac] ;  /* 0x0007ac0001177983 */ /* 0x000f240000300800 */
[----:B----4-:R-:W-:-:S15]  /*6ed00*/  HMMA.16816.F32 R20, R4, R18, R20 ;  /* 0x000000120414723c */ /* 0x010fde0000001814 */
[----:B------:R-:W-:-:S04]  /*6ed10*/  NOP ;  /* 0x0000000000007918 */ /* 0x000fc80000000000 */
[----:B------:R0:W-:Y:S04]  /*6ed20*/  STL.64 [R1+0x1af0], R20 ;  /* 0x001af01401007387 */ /* 0x0001e80000100a00 */
[----:B------:R1:W-:Y:S01]  /*6ed30*/  STL.64 [R1+0x1af8], R22 ;  /* 0x001af81601007387 */ /* 0x0003e20000100a00 */
[----:B0-----:R-:W-:Y:S02]  /*6ed40*/  IMAD.MOV.U32 R21, RZ, RZ, R19 ;  /* 0x000000ffff157224 */ /* 0x001fe400078e0013 */
[----:B-1----:R-:W-:Y:S02]  /*6ed50*/  IMAD.MOV.U32 R22, RZ, RZ, R18 ;  /* 0x000000ffff167224 */ /* 0x002fe400078e0012 */
[----:B------:R-:W4:Y:S04]  /*6ed60*/  LDL.LU.64 R18, [R1+0x32f8] ;  /* 0x0032f80001127983 */ /* 0x000f280000300a00 */
[----:B------:R-:W4:Y:S04]  /*6ed70*/  LDL.LU.64 R16, [R1+0x32f0] ;  /* 0x0032f00001107983 */ /* 0x000f280000300a00 */
[----:B------:R-:W-:Y:S04]  /*6ed80*/  STL [R1+0x3250], R21 ;  /* 0x0032501501007387 */ /* 0x000fe80000100800 */
[----:B------:R0:W-:Y:S04]  /*6ed90*/  STL [R1+0x324c], R22 ;  /* 0x00324c1601007387 */ /* 0x0001e80000100800 */
[----:B0-----:R-:W4:Y:S02]  /*6eda0*/  LDL.64 R22, [R1+0x98] ;  /* 0x0000980001167983 */ /* 0x001f240000100a00 */
[----:B----4-:R-:W-:Y:S01]  /*6edb0*/  HMMA.16816.F32 R16, R4, R22, R16 ;  /* 0x000000160410723c */ /* 0x010fe20000001810 */
[----:B------:R-:W-:-:S15]  /*6edc0*/  IMAD.MOV.U32 R29, RZ, RZ, R22 ;  /* 0x000000ffff1d7224 */ /* 0x000fde00078e0016 */
[----:B------:R-:W-:-:S03]  /*6edd0*/  NOP ;  /* 0x0000000000007918 */ /* 0x000fc60000000000 */
[----:B------:R0:W-:Y:S04]  /*6ede0*/  STL.64 [R1+0x19f0], R16 ;  /* 0x0019f01001007387 */ /* 0x0001e80000100a00 */
[----:B------:R-:W-:Y:S04]  /*6edf0*/  STL.64 [R1+0x19f8], R18 ;  /* 0x0019f81201007387 */ /* 0x000fe80000100a00 */
[----:B0-----:R-:W4:Y:S04]  /*6ee00*/  LDL.LU R16, [R1+0x32ec] ;  /* 0x0032ec0001107983 */ /* 0x001f280000300800 */
[----:B------:R0:W-:Y:S04]  /*6ee10*/  STL [R1+0x32b0], R23 ;  /* 0x0032b01701007387 */ /* 0x0001e80000100800 */
[----:B------:R-:W4:Y:S04]  /*6ee20*/  LDL.LU R20, [R1+0x780] ;  /* 0x0007800001147983 */ /* 0x000f280000300800 */
[----:B------:R-:W4:Y:S04]  /*6ee30*/  LDL.LU R21, [R1+0x784] ;  /* 0x0007840001157983 */ /* 0x000f280000300800 */
[----:B------:R-:W4:Y:S04]  /*6ee40*/  LDL.LU R22, [R1+0x788] ;  /* 0x0007880001167983 */ /* 0x000f280000300800 */
[----:B0-----:R-:W4:Y:S01]  /*6ee50*/  LDL.LU R23, [R1+0x78c] ;  /* 0x00078c0001177983 */ /* 0x001f220000300800 */
[----:B------:R-:W-:-:S02]  /*6ee60*/  IMAD.MOV.U32 R18, RZ, RZ, R28 ;  /* 0x000000ffff127224 */ /* 0x000fc400078e001c */
[----:B---3--:R-:W-:Y:S02]  /*6ee70*/  IMAD.MOV.U32 R3, RZ, RZ, R26 ;  /* 0x000000ffff037224 */ /* 0x008fe400078e001a */
[----:B------:R-:W-:Y:S02]  /*6ee80*/  IMAD.MOV.U32 R2, RZ, RZ, R27 ;  /* 0x000000ffff027224 */ /* 0x000fe400078e001b */
[----:B--2---:R-:W-:Y:S01]  /*6ee90*/  IMAD.MOV.U32 R28, RZ, RZ, R15 ;  /* 0x000000ffff1c7224 */ /* 0x004fe200078e000f */
[----:B----4-:R-:W-:Y:S01]  /*6eea0*/  HMMA.16816.F32 R20, R4, R26, R20 ;  /* 0x0000001a0414723c */ /* 0x010fe20000001814 */
[----:B------:R-:W-:-:S15]  /*6eeb0*/  IMAD.MOV.U32 R19, RZ, RZ, R16 ;  /* 0x000000ffff137224 */ /* 0x000fde00078e0010 */
[----:B------:R-:W-:-:S03]  /*6eec0*/  NOP ;  /* 0x0000000000007918 */ /* 0x000fc60000000000 */
[----:B------:R-:W-:Y:S04]  /*6eed0*/  STL.64 [R1+0x18f0], R20 ;  /* 0x0018f01401007387 */ /* 0x000fe80000100a00 */
[----:B------:R-:W-:Y:S04]  /*6eee0*/  STL.64 [R1+0x18f8], R22 ;  /* 0x0018f81601007387 */ /* 0x000fe80000100a00 */
[----:B------:R-:W2:Y:S04]  /*6eef0*/  LDL.64 R26, [R1+0x68] ;  /* 0x00006800011a7983 */ /* 0x000ea80000100a00 */
[----:B------:R0:W-:Y:S02]  /*6ef00*/  STL.64 [R1+0x3288], R18 ;  /* 0x0032881201007387 */ /* 0x0001e40000100a00 */
[----:B0-----:R-:W-:Y:S01]  /*6ef10*/  HMMA.16816.F32 R16, R4, R14, R8 ;  /* 0x0000000e0410723c */ /* 0x001fe20000001808 */
[----:B------:R-:W-:-:S15]  /*6ef20*/  IMAD.MOV.U32 R9, RZ, RZ, R14 ;  /* 0x000000ffff097224 */ /* 0x000fde00078e000e */
[----:B------:R-:W-:-:S03]  /*6ef30*/  NOP ;  /* 0x0000000000007918 */ /* 0x000fc60000000000 */
[----:B------:R-:W-:Y:S04]  /*6ef40*/  STL.64 [R1+0xbc0], R16 ;  /* 0x000bc01001007387 */ /* 0x000fe80000100a00 */
[----:B------:R-:W-:Y:S04]  /*6ef50*/  STL.64 [R1+0xbc8], R18 ;  /* 0x000bc81201007387 */ /* 0x000fe80000100a00 */
[----:B------:R0:W-:Y:S04]  /*6ef60*/  STL [R1+0x32e8], R9 ;  /* 0x0032e80901007387 */ /* 0x0001e80000100800 */
[----:B------:R-:W2:Y:S04]  /*6ef70*/  LDL.LU R8, [R1+0x760] ;  /* 0x0007600001087983 */ /* 0x000ea80000300800 */
[----:B0-----:R-:W2:Y:S04]  /*6ef80*/  LDL.LU R9, [R1+0x764] ;  /* 0x0007640001097983 */ /* 0x001ea80000300800 */
[----:B------:R-:W2:Y:S04]  /*6ef90*/  LDL.LU R10, [R1+0x768] ;  /* 0x00076800010a7983 */ /* 0x000ea80000300800 */
[----:B------:R-:W2:Y:S04]  /*6efa0*/  LDL.LU R11, [R1+0x76c] ;  /* 0x00076c00010b7983 */ /* 0x000ea80000300800 */
[----:B------:R-:W3:Y:S04]  /*6efb0*/  LDL.64 R14, [R1+0x48] ;  /* 0x00004800010e7983 */ /* 0x000ee80000100a00 */
[----:B---3--:R0:W-:Y:S04]  /*6efc0*/  STL.64 [R1+0x32d0], R14 ;  /* 0x0032d00e01007387 */ /* 0x0081e80000100a00 */
[----:B0-----:R-:W3:Y:S04]  /*6efd0*/  LDL.64 R14, [R1+0x58] ;  /* 0x00005800010e7983 */ /* 0x001ee80000100a00 */
[----:B------:R-:W4:Y:S04]  /*6efe0*/  LDL.LU R16, [R1+0xed0] ;  /* 0x000ed00001107983 */ /* 0x000f280000300800 */
[----:B------:R-:W4:Y:S04]  /*6eff0*/  LDL.LU R17, [R1+0xed4] ;  /* 0x000ed40001117983 */ /* 0x000f280000300800 */
[----:B------:R-:W2:Y:S04]  /*6f000*/  LDL.LU R18, [R1+0xed8] ;  /* 0x000ed80001127983 */ /* 0x000ea80000300800 */
[----:B------:R-:W2:Y:S04]  /*6f010*/  LDL.LU R19, [R1+0xedc] ;  /* 0x000edc0001137983 */ /* 0x000ea80000300800 */
[----:B------:R-:W2:Y:S04]  /*6f020*/  LDL.64 R22, [R1+0x38] ;  /* 0x0000380001167983 */ /* 0x000ea80000100a00 */
[----:B--2---:R0:W-:Y:S04]  /*6f030*/  STL.64 [R1+0x32c8], R22 ;  /* 0x0032c81601007387 */ /* 0x0041e80000100a00 */
[----:B------:R-:W2:Y:S04]  /*6f040*/  LDL.LU R20, [R1+0xf00] ;  /* 0x000f000001147983 */ /* 0x000ea80000300800 */
[----:B------:R-:W2:Y:S04]  /*6f050*/  LDL.LU R21, [R1+0xf04] ;  /* 0x000f040001157983 */ /* 0x000ea80000300800 */
[----:B0-----:R-:W2:Y:S04]  /*6f060*/  LDL.LU R22, [R1+0xf08] ;  /* 0x000f080001167983 */ /* 0x001ea80000300800 */
[----:B------:R-:W2:Y:S01]  /*6f070*/  LDL.LU R23, [R1+0xf0c] ;  /* 0x000f0c0001177983 */ /* 0x000ea20000300800 */
[C---:B------:R-:W-:Y:S03]  /*6f080*/  HMMA.16816.F32 R8, R4.reuse, R26, R8 ;  /* 0x0000001a0408723c */ /* 0x040fe60000001808 */
[----:B--2---:R-:W-:Y:S04]  /*6f090*/  STL.64 [R1+0x32e0], R22 ;  /* 0x0032e01601007387 */ /* 0x004fe80000100a00 */
[----:B------:R0:W-:Y:S04]  /*6f0a0*/  STL.64 [R1+0x32d8], R20 ;  /* 0x0032d81401007387 */ /* 0x0001e80000100a00 */
[----:B0-----:R-:W3:Y:S04]  /*6f0b0*/  LDL.LU R20, [R1+0xf10] ;  /* 0x000f100001147983 */ /* 0x001ee80000300800 */
[----:B------:R-:W3:Y:S04]  /*6f0c0*/  LDL.LU R21, [R1+0xf14] ;  /* 0x000f140001157983 */ /* 0x000ee80000300800 */
[----:B------:R-:W3:Y:S04]  /*6f0d0*/  LDL.LU R22, [R1+0xf18] ;  /* 0x000f180001167983 */ /* 0x000ee80000300800 */
[----:B------:R-:W3:Y:S04]  /*6f0e0*/  LDL.LU R23, [R1+0xf1c] ;  /* 0x000f1c0001177983 */ /* 0x000ee80000300800 */
[----:B------:R0:W-:Y:S04]  /*6f0f0*/  STL.64 [R1+0x3298], R18 ;  /* 0x0032981201007387 */ /* 0x0001e80000100a00 */
[----:B----4-:R1:W-:Y:S04]  /*6f100*/  STL.64 [R1+0x3290], R16 ;  /* 0x0032901001007387 */ /* 0x0103e80000100a00 */
[----:B0-----:R-:W2:Y:S04]  /*6f110*/  LDL.64 R18, [R1+0x28] ;  /* 0x0000280001127983 */ /* 0x001ea80000100a00 */
[----:B--2---:R0:W-:Y:S04]  /*6f120*/  STL.64 [R1+0x32b8], R18 ;  /* 0x0032b81201007387 */ /* 0x0041e80000100a00 */
[----:B-1----:R-:W2:Y:S04]  /*6f130*/  LDL.LU R16, [R1+0xef0] ;  /* 0x000ef00001107983 */ /* 0x002ea80000300800 */
[----:B------:R-:W2:Y:S04]  /*6f140*/  LDL.LU R17, [R1+0xef4] ;  /* 0x000ef40001117983 */ /* 0x000ea80000300800 */
[----:B0-----:R-:W2:Y:S04]  /*6f150*/  LDL.LU R18, [R1+0xef8] ;  /* 0x000ef80001127983 */ /* 0x001ea80000300800 */
[----:B------:R-:W2:Y:S04]  /*6f160*/  LDL.LU R19, [R1+0xefc] ;  /* 0x000efc0001137983 */ /* 0x000ea80000300800 */
[----:B------:R0:W-:Y:S04]  /*6f170*/  STL.64 [R1+0x16a0], R8 ;  /* 0x0016a00801007387 */ /* 0x0001e80000100a00 */
[----:B------:R1:W-:Y:S01]  /*6f180*/  STL.64 [R1+0x16a8], R10 ;  /* 0x0016a80a01007387 */ /* 0x0003e20000100a00 */
[----:B---3--:R-:W-:Y:S03]  /*6f190*/  HMMA.16816.F32 R20, R4, R14, R20 ;  /* 0x0000000e0414723c */ /* 0x008fe60000001814 */
[----:B0-----:R-:W3:Y:S01]  /*6f1a0*/  LDL.LU R9, [R1+0x32e8] ;  /* 0x0032e80001097983 */ /* 0x001ee20000300800 */
[----:B-1----:R-:W-:-:S02]  /*6f1b0*/  IMAD.MOV.U32 R10, RZ, RZ, R26 ;  /* 0x000000ffff0a7224 */ /* 0x002fc400078e001a */
[----:B------:R-:W-:Y:S02]  /*6f1c0*/  IMAD.MOV.U32 R11, RZ, RZ, R27 ;  /* 0x000000ffff0b7224 */ /* 0x000fe400078e001b */
[----:B------:R-:W0:Y:S04]  /*6f1d0*/  LDSM.16.MT88.4 R24, [R0+UR5+0x6100] ;  /* 0x006100050018783b */ /* 0x000e280008004200 */
[----:B0-----:R0:W-:Y:S04]  /*6f1e0*/  STL.64 [R1+0x30d8], R26 ;  /* 0x0030d81a01007387 */ /* 0x0011e80000100a00 */
[----:B------:R1:W-:Y:S04]  /*6f1f0*/  STL.64 [R1+0x30d0], R24 ;  /* 0x0030d01801007387 */ /* 0x0003e80000100a00 */
[----:B0-----:R-:W4:Y:S04]  /*6f200*/  LDL R26, [R1+0x18] ;  /* 0x00001800011a7983 */ /* 0x001f280000100800 */
[----:B------:R-:W4:Y:S04]  /*6f210*/  LDL R27, [R1+0x1c] ;  /* 0x00001c00011b7983 */ /* 0x000f280000100800 */
[----:B------:R-:W-:Y:S04]  /*6f220*/  STL.64 [R1+0x1690], R20 ;  /* 0x0016901401007387 */ /* 0x000fe80000100a00 */
[----:B------:R0:W-:Y:S01]  /*6f230*/  STL.64 [R1+0x1698], R22 ;  /* 0x0016981601007387 */ /* 0x0001e20000100a00 */
[----:B-1----:R-:W-:-:S02]  /*6f240*/  IMAD.MOV.U32 R25, RZ, RZ, R14 ;  /* 0x000000ffff197224 */ /* 0x002fc400078e000e */
[----:B------:R-:W-:Y:S01]  /*6f250*/  IMAD.MOV.U32 R24, RZ, RZ, R15 ;  /* 0x000000ffff187224 */ /* 0x000fe200078e000f */
[----:B0-----:R-:W2:Y:S04]  /*6f260*/  LDL.LU.64 R22, [R1+0x32e0] ;  /* 0x0032e00001167983 */ /* 0x001ea80000300a00 */
[----:B------:R-:W2:Y:S04]  /*6f270*/  LDL.LU.64 R20, [R1+0x32d8] ;  /* 0x0032d80001147983 */ /* 0x000ea80000300a00 */
[----:B------:R-:W2:Y:S04]  /*6f280*/  LDL.LU.64 R14, [R1+0x32d0] ;  /* 0x0032d000010e7983 */ /* 0x000ea80000300a00 */
[----:B----4-:R-:W-:Y:S04]  /*6f290*/  STL.64 [R1+0x32a8], R26 ;  /* 0x0032a81a01007387 */ /* 0x010fe80000100a00 */
[----:B------:R0:W-:Y:S04]  /*6f2a0*/  STL.64 [R1+0x32a0], R24 ;  /* 0x0032a01801007387 */ /* 0x0001e80000100a00 */
[----:B0-----:R-:W4:Y:S04]  /*6f2b0*/  LDL.LU R24, [R1+0xee0] ;  /* 0x000ee00001187983 */ /* 0x001f280000300800 */
[----:B------:R-:W4:Y:S04]  /*6f2c0*/  LDL.LU R25, [R1+0xee4] ;  /* 0x000ee40001197983 */ /* 0x000f280000300800 */
[----:B------:R-:W4:Y:S01]  /*6f2d0*/  LDL.LU R26, [R1+0xee8] ;  /* 0x000ee800011a7983 */ /* 0x000f220000300800 */
[----:B--2---:R-:W-:Y:S03]  /*6f2e0*/  HMMA.16816.F32 R20, R4, R14, R20 ;  /* 0x0000000e0414723c */ /* 0x004fe60000001814 */
[----:B------:R-:W4:Y:S01]  /*6f2f0*/  LDL.LU R27, [R1+0xeec] ;  /* 0x000eec00011b7983 */ /* 0x000f220000300800 */
[----:B------:R-:W-:-:S02]  /*6f300*/  IMAD.MOV.U32 R8, RZ, RZ, R14 ;  /* 0x000000ffff087224 */ /* 0x000fc400078e000e */
[----:B------:R-:W-:-:S13]  /*6f310*/  IMAD.MOV.U32 R12, RZ, RZ, R15 ;  /* 0x000000ffff0c7224 */ /* 0x000fda00078e000f */
[----:B------:R-:W-:Y:S04]  /*6f320*/  STL.64 [R1+0x1680], R20 ;  /* 0x0016801401007387 */ /* 0x000fe80000100a00 */
[----:B------:R0:W-:Y:S04]  /*6f330*/  STL.64 [R1+0x1688], R22 ;  /* 0x0016881601007387 */ /* 0x0001e80000100a00 */
[----:B0-----:R-:W2:Y:S04]  /*6f340*/  LDL.LU.64 R22, [R1+0x32c8] ;  /* 0x0032c80001167983 */ /* 0x001ea80000300a00 */
[----:B------:R-:W4:Y:S04]  /*6f350*/  LDL.LU.64 R14, [R1+0x32c0] ;  /* 0x0032c000010e7983 */ /* 0x000f280000300a00 */
[----:B------:R-:W-:Y:S04]  /*6f360*/  STL.64 [R1+0x3260], R10 ;  /* 0x0032600a01007387 */ /* 0x000fe80000100a00 */
[----:B---3--:R0:W-:Y:S04]  /*6f370*/  STL.64 [R1+0x3258], R8 ;  /* 0x0032580801007387 */ /* 0x0081e80000100a00 */
[----:B0-----:R-:W3:Y:S04]  /*6f380*/  LDL.LU R8, [R1+0xeb0] ;  /* 0x000eb00001087983 */ /* 0x001ee80000300800 */
[----:B------:R-:W3:Y:S04]  /*6f390*/  LDL.LU R9, [R1+0xeb4] ;  /* 0x000eb40001097983 */ /* 0x000ee80000300800 */
[----:B------:R-:W3:Y:S04]  /*6f3a0*/  LDL.LU R10, [R1+0xeb8] ;  /* 0x000eb800010a7983 */ /* 0x000ee80000300800 */
[----:B------:R-:W3:Y:S01]  /*6f3b0*/  LDL.LU R11, [R1+0xebc] ;  /* 0x000ebc00010b7983 */ /* 0x000ee20000300800 */
[----:B--2---:R-:W-:Y:S03]  /*6f3c0*/  HMMA.16816.F32 R16, R4, R22, R16 ;  /* 0x000000160410723c */ /* 0x004fe60000001810 */
        /* <DEDUP_REMOVED lines=10> */
[----:B------:R-:W3:Y:S01]  /*6f470*/  LDL.LU R23, [R1+0x32b0] ;  /* 0x0032b00001177983 */ /* 0x000ee20000300800 */
        /* <DEDUP_REMOVED lines=8> */
[----:B------:R-:W2:Y:S04]  /*6f500*/  LDL.LU.64 R24, [R1+0x32a0] ;  /* 0x0032a00001187983 */ /* 0x000ea80000300a00 */
[----:B------:R-:W4:Y:S04]  /*6f510*/  LDL.LU.64 R18, [R1+0x3298] ;  /* 0x0032980001127983 */ /* 0x000f280000300a00 */
[----:B------:R-:W4:Y:S02]  /*6f520*/  LDL.LU.64 R16, [R1+0x3290] ;  /* 0x0032900001107983 */ /* 0x000f240000300a00 */
[----:B----4-:R-:W-:-:S15]  /*6f530*/  HMMA.16816.F32 R16, R4, R26, R16 ;  /* 0x0000001a0410723c */ /* 0x010fde0000001810 */
        /* <DEDUP_REMOVED lines=10> */
[----:B0-----:R-:W2:Y:S04]  /*6f5e0*/  LDL.LU.64 R18, [R1+0x3270] ;  /* 0x0032700001127983 */ /* 0x001ea80000300a00 */
[----:B------:R-:W4:Y:S01]  /*6f5f0*/  LDL.LU R17, [R1+0x3268] ;  /* 0x0032680001117983 */ /* 0x000f220000300800 */
[----:B--2---:R-:W-:-:S15]  /*6f600*/  HMMA.16816.F32 R8, R4, R18, R8 ;  /* 0x000000120408723c */ /* 0x004fde0000001808 */
[----:B------:R-:W-:-:S04]  /*6f610*/  NOP ;  /* 0x0000000000007918 */ /* 0x000fc80000000000 */
[----:B------:R-:W-:Y:S04]  /*6f620*/  STL.64 [R1+0x1630], R8 ;  /* 0x0016300801007387 */ /* 0x000fe80000100a00 */
[----:B------:R0:W-:Y:S04]  /*6f630*/  STL.64 [R1+0x1638], R10 ;  /* 0x0016380a01007387 */ /* 0x0001e80000100a00 */
[----:B0-----:R-:W2:Y:S04]  /*6f640*/  LDL.LU.64 R10, [R1+0x3260] ;  /* 0x00326000010a7983 */ /* 0x001ea80000300a00 */
[----:B------:R-:W2:Y:S04]  /*6f650*/  LDL.LU.64 R8, [R1+0x3258] ;  /* 0x0032580001087983 */ /* 0x000ea80000300a00 */
[----:B------:R-:W-:Y:S04]  /*6f660*/  STL.64 [R1+0x3100], R18 ;  /* 0x0031001201007387 */ /* 0x000fe80000100a00 */
[----:B----4-:R0:W-:Y:S04]  /*6f670*/  STL [R1+0x30f8], R17 ;  /* 0x0030f81101007387 */ /* 0x0101e80000100800 */
[----:B------:R-:W4:Y:S04]  /*6f680*/  LDL.LU R16, [R1+0xea0] ;  /* 0x000ea00001107983 */ /* 0x000f280000300800 */
[----:B0-----:R-:W4:Y:S04]  /*6f690*/  LDL.LU R17, [R1+0xea4] ;  /* 0x000ea40001117983 */ /* 0x001f280000300800 */
        /* <DEDUP_REMOVED lines=10> */
[----:B------:R-:W-:-:S02]  /*6f740*/  IMAD.MOV.U32 R26, RZ, RZ, R21 ;  /* 0x000000ffff1a7224 */ /* 0x000fc400078e0015 */
[----:B------:R-:W-:Y:S01]  /*6f750*/  IMAD.MOV.U32 R27, RZ, RZ, R22 ;  /* 0x000000ffff1b7224 */ /* 0x000fe200078e0016 */
        /* <DEDUP_REMOVED lines=24> */
[----:B------:R0:W-:Y:S02]  /*6f8e0*/  STL.64 [R1+0x3160], R26 ;  /* 0x0031601a01007387 */ /* 0x0001e40000100a00 */
[----:B0-----:R-:W-:-:S02]  /*6f8f0*/  IMAD.MOV.U32 R26, RZ, RZ, R25 ;  /* 0x000000ffff1a7224 */ /* 0x001fc400078e0019 */
[----:B------:R-:W-:-:S05]  /*6f900*/  IMAD.MOV.U32 R27, RZ, RZ, R24 ;  /* 0x000000ffff1b7224 */ /* 0x000fca00078e0018 */
        /* <DEDUP_REMOVED lines=33> */
[----:B--2---:R0:W-:Y:S04]  /*6fb20*/  STL.64 [R1+0x31b8], R26 ;  /* 0x0031b81a01007387 */ /* 0x0041e80000100a00 */
[----:B------:R-:W-:Y:S01]  /*6fb30*/  STL.64 [R1+0x31b0], R24 ;  /* 0x0031b01801007387 */ /* 0x000fe20000100a00 */
[----:B0-----:R-:W-:-:S02]  /*6fb40*/  IMAD.MOV.U32 R26, RZ, RZ, R29 ;  /* 0x000000ffff1a7224 */ /* 0x001fc400078e001d */
[----:B---3--:R-:W-:Y:S01]  /*6fb50*/  IMAD.MOV.U32 R27, RZ, RZ, R23 ;  /* 0x000000ffff1b7224 */ /* 0x008fe200078e0017 */
[----:B------:R-:W2:Y:S04]  /*6fb60*/  LDL.LU R29, [R1+0x3228] ;  /* 0x00322800011d7983 */ /* 0x000ea80000300800 */
[----:B------:R0:W-:Y:S02]  /*6fb70*/  STL.64 [R1+0x31d0], R26 ;  /* 0x0031d01a01007387 */ /* 0x0001e40000100a00 */
[----:B0-----:R-:W-:Y:S02]  /*6fb80*/  IMAD.MOV.U32 R26, RZ, RZ, R22 ;  /* 0x000000ffff1a7224 */ /* 0x001fe400078e0016 */
[----:B------:R-:W-:-:S05]  /*6fb90*/  IMAD.MOV.U32 R27, RZ, RZ, R21 ;  /* 0x000000ffff1b7224 */ /* 0x000fca00078e0015 */
[----:B------:R-:W-:Y:S04]  /*6fba0*/  STL.64 [R1+0x31e8], R26 ;  /* 0x0031e81a01007387 */ /* 0x000fe80000100a00 */
[----:B----4-:R-:W-:Y:S04]  /*6fbb0*/  STL.64 [R1+0x3188], R18 ;  /* 0x0031881201007387 */ /* 0x010fe80000100a00 */
[----:B------:R0:W-:Y:S04]  /*6fbc0*/  STL.64 [R1+0x3180], R16 ;  /* 0x0031801001007387 */ /* 0x0001e80000100a00 */
        /* <DEDUP_REMOVED lines=42> */
[----:B------:R0:W-:Y:S04]  /*6fe70*/  STL.64 [R1+0x30f0], R14 ;  /* 0x0030f00e01007387 */ /* 0x0001e80000100a00 */
[----:B0-----:R-:W3:Y:S04]  /*6fe80*/  LDL.LU.64 R14, [R1+0x8] ;  /* 0x00000800010e7983 */ /* 0x001ee80000300a00 */
[----:B------:R-:W2:Y:S04]  /*6fe90*/  LDL.LU.64 R22, [R1+0x3220] ;  /* 0x0032200001167983 */ /* 0x000ea80000300a00 */
[----:B------:R-:W2:Y:S04]  /*6fea0*/  LDL.LU.64 R20, [R1+0x3218] ;  /* 0x0032180001147983 */ /* 0x000ea80000300a00 */
[----:B------:R-:W-:Y:S04]  /*6feb0*/  STL.64 [R1+0x30e8], R10 ;  /* 0x0030e80a01007387 */ /* 0x000fe80000100a00 */
[----:B------:R-:W-:Y:S04]  /*6fec0*/  STL [R1+0x30e0], R9 ;  /* 0x0030e00901007387 */ /* 0x000fe80000100800 */
[----:B------:R-:W-:Y:S04]  /*6fed0*/  STL.64 [R1+0xbb0], R4 ;  /* 0x000bb00401007387 */ /* 0x000fe80000100a00 */
[----:B------:R-:W-:Y:S04]  /*6fee0*/  STL.64 [R1+0xbb8], R6 ;  /* 0x000bb80601007387 */ /* 0x000fe80000100a00 */
[----:B------:R-:W0:Y:S01]  /*6fef0*/  LDSM.16.MT88.4 R4, [R0+UR5+0x6180] ;  /* 0x006180050004783b */ /* 0x000e220008004200 */
[----:B------:R-:W-:-:S02]  /*6ff00*/  IMAD.MOV.U32 R26, RZ, RZ, R12 ;  /* 0x000000ffff1a7224 */ /* 0x000fc400078e000c */
[----:B------:R-:W-:Y:S01]  /*6ff10*/  IMAD.MOV.U32 R27, RZ, RZ, R8 ;  /* 0x000000ffff1b7224 */ /* 0x000fe200078e0008 */
        /* <DEDUP_REMOVED lines=79> */
[----:B------:R-:W3:Y:S04]  /*70410*/  LDL.LU.64 R18, [R1+0x3110] ;  /* 0x0031100001127983 */ /* 0x000ee80000300a00 */
[----:B------:R-:W3:-:S13]  /*70420*/  LDL.LU.64 R16, [R1+0x3108] ;  /* 0x0031080001107983 */ /* 0x000eda0000300a00 */
[----:B------:R0:W-:Y:S04]  /*70430*/  STL.64 [R1+0x1400], R24 ;  /* 0x0014001801007387 */ /* 0x0001e80000100a00 */
[----:B------:R1:W-:Y:S04]  /*70440*/  STL.64 [R1+0x1408], R26 ;  /* 0x0014081a01007387 */ /* 0x0003e80000100a00 */
[----:B0-----:R-:W2:Y:S04]  /*70450*/  LDL.LU R24, [R1+0x5f0] ;  /* 0x0005f00001187983 */ /* 0x001ea80000300800 */
[----:B------:R-:W2:Y:S04]  /*70460*/  LDL.LU R25, [R1+0x5f4] ;  /* 0x0005f40001197983 */ /* 0x000ea80000300800 */
[----:B-1----:R-:W2:Y:S04]  /*70470*/  LDL.LU R26, [R1+0x5f8] ;  /* 0x0005f800011a7983 */ /* 0x002ea80000300800 */
[----:B------:R-:W2:Y:S01]  /*70480*/  LDL.LU R27, [R1+0x5fc] ;  /* 0x0005fc00011b7983 */ /* 0x000ea20000300800 */
[----:B---3--:R-:W-:-:S15]  /*70490*/  HMMA.16816.F32 R16, R20, R14, R16 ;  /* 0x0000000e1410723c */ /* 0x008fde0000001810 */
[----:B------:R-:W-:-:S04]  /*704a0*/  NOP ;  /* 0x0000000000007918 */ /* 0x000fc80000000000 */
[----:B------:R-:W-:Y:S04]  /*704b0*/  STL.64 [R1+0x13f0], R16 ;  /* 0x0013f01001007387 */ /* 0x000fe80000100a00 */
[----:B------:R0:W-:Y:S04]  /*704c0*/  STL.64 [R1+0x13f8], R18 ;  /* 0x0013f81201007387 */ /* 0x0001e80000100a00 */
[----:B0-----:R-:W4:Y:S04]  /*704d0*/  LDL.LU.64 R18, [R1+0x3100] ;  /* 0x0031000001127983 */ /* 0x001f280000300a00 */
[----:B------:R-:W3:Y:S01]  /*704e0*/  LDL.LU R17, [R1+0x30f8] ;  /* 0x0030f80001117983 */ /* 0x000ee20000300800 */
[----:B------:R-:W-:-:S02]  /*704f0*/  IMAD.MOV.U32 R16, RZ, RZ, R14 ;  /* 0x000000ffff107224 */ /* 0x000fc400078e000e */
[----:B------:R-:W-:Y:S02]  /*70500*/  IMAD.MOV.U32 R2, RZ, RZ, R15 ;  /* 0x000000ffff027224 */ /* 0x000fe400078e000f */
[----:B------:R-:W2:Y:S01]  /*70510*/  LDL.LU.64 R14, [R1+0x30f0] ;  /* 0x0030f000010e7983 */ /* 0x000ea20000300a00 */
[----:B----4-:R-:W-:-:S15]  /*70520*/  HMMA.16816.F32 R4, R20, R18, R4 ;  /* 0x000000121404723c */ /* 0x010fde0000001804 */
[----:B------:R-:W-:-:S04]  /*70530*/  NOP ;  /* 0x0000000000007918 */ /* 0x000fc80000000000 */
[----:B------:R0:W-:Y:S04]  /*70540*/  STL.64 [R1+0x13e0], R4 ;  /* 0x0013e00401007387 */ /* 0x0001e80000100a00 */
[----:B------:R1:W-:Y:S04]  /*70550*/  STL.64 [R1+0x13e8], R6 ;  /* 0x0013e80601007387 */ /* 0x0003e80000100a00 */
[----:B0-----:R-:W4:Y:S04]  /*70560*/  LDL.LU R4, [R1+0x490] ;  /* 0x0004900001047983 */ /* 0x001f280000300800 */
[----:B------:R-:W4:Y:S04]  /*70570*/  LDL.LU R5, [R1+0x494] ;  /* 0x0004940001057983 */ /* 0x000f280000300800 */
[----:B-1----:R-:W4:Y:S04]  /*70580*/  LDL.LU R6, [R1+0x498] ;  /* 0x0004980001067983 */ /* 0x002f280000300800 */
[----:B------:R-:W4:Y:S04]  /*70590*/  LDL.LU R7, [R1+0x49c] ;  /* 0x00049c0001077983 */ /* 0x000f280000300800 */
[----:B------:R0:W-:Y:S04]  /*705a0*/  STL.64 [R1+0x3040], R18 ;  /* 0x0030401201007387 */ /* 0x0001e80000100a00 */
[----:B---3--:R-:W-:Y:S04]  /*705b0*/  STL.64 [R1+0x3098], R16 ;  /* 0x0030981001007387 */ /* 0x008fe80000100a00 */
[----:B0-----:R-:W3:Y:S04]  /*705c0*/  LDL.LU.64 R18, [R1+0x88] ;  /* 0x0000880001127983 */ /* 0x001ee80000300a00 */
[----:B---3--:R0:W-:Y:S04]  /*705d0*/  STL.64 [R1+0x30a0], R18 ;  /* 0x0030a01201007387 */ /* 0x0081e80000100a00 */
[----:B0-----:R-:W3:Y:S04]  /*705e0*/  LDL.LU.64 R18, [R1+0x98] ;  /* 0x0000980001127983 */ /* 0x001ee80000300a00 */
[----:B---3--:R0:W-:Y:S04]  /*705f0*/  STL.64 [R1+0x30a8], R18 ;  /* 0x0030a81201007387 */ /* 0x0081e80000100a00 */
[----:B0-----:R-:W3:Y:S01]  /*70600*/  LDL.LU.64 R18, [R1+0xa8] ;  /* 0x0000a80001127983 */ /* 0x001ee20000300a00 */
[C---:B--2---:R-:W-:Y:S03]  /*70610*/  HMMA.16816.F32 R8, R20.reuse, R14, R8 ;  /* 0x0000000e1408723c */ /* 0x044fe60000001808 */
[----:B---3--:R0:W-:Y:S04]  /*70620*/  STL.64 [R1+0x30b0], R18 ;  /* 0x0030b01201007387 */ /* 0x0081e80000100a00 */
[----:B0-----:R-:W2:Y:S04]  /*70630*/  LDL.LU.64 R18, [R1+0xb8] ;  /* 0x0000b80001127983 */ /* 0x001ea80000300a00 */
[----:B--2---:R0:W-:Y:S04]  /*70640*/  STL.64 [R1+0x30c8], R18 ;  /* 0x0030c81201007387 */ /* 0x0041e80000100a00 */
[----:B0-----:R-:W2:Y:S04]  /*70650*/  LDL.LU.64 R18, [R1+0xc8] ;  /* 0x0000c80001127983 */ /* 0x001ea80000300a00 */
[----:B------:R-:W-:Y:S04]  /*70660*/  STL.64 [R1+0x13d0], R8 ;  /* 0x0013d00801007387 */ /* 0x000fe80000100a00 */
[----:B------:R0:W-:Y:S04]  /*70670*/  STL.64 [R1+0x13d8], R10 ;  /* 0x0013d80a01007387 */ /* 0x0001e80000100a00 */
[----:B0-----:R-:W3:Y:S04]  /*70680*/  LDL.LU.64 R10, [R1+0x30e8] ;  /* 0x0030e800010a7983 */ /* 0x001ee80000300a00 */
[----:B------:R-:W2:Y:S04]  /*70690*/  LDL.LU R9, [R1+0x30e0] ;  /* 0x0030e00001097983 */ /* 0x000ea80000300800 */
[----:B------:R0:W-:Y:S04]  /*706a0*/  STL [R1+0x2fdc], R14 ;  /* 0x002fdc0e01007387 */ /* 0x0001e80000100800 */
[----:B------:R1:W-:Y:S04]  /*706b0*/  STL [R1+0x2fd8], R15 ;  /* 0x002fd80f01007387 */ /* 0x0003e80000100800 */
[----:B------:R-:W2:Y:S04]  /*706c0*/  LDL.LU R12, [R1+0x450] ;  /* 0x00045000010c7983 */ /* 0x000ea80000300800 */
[----:B------:R-:W2:Y:S04]  /*706d0*/  LDL.LU R13, [R1+0x454] ;  /* 0x00045400010d7983 */ /* 0x000ea80000300800 */
[----:B0-----:R-:W2:Y:S04]  /*706e0*/  LDL.LU R14, [R1+0x458] ;  /* 0x00045800010e7983 */ /* 0x001ea80000300800 */
[----:B-1----:R-:W2:Y:S01]  /*706f0*/  LDL.LU R15, [R1+0x45c] ;  /* 0x00045c00010f7983 */ /* 0x002ea20000300800 */
        /* <DEDUP_REMOVED lines=9> */
[----:B------:R-:W-:Y:S04]  /*70790*/  STL.64 [R1+0x1100], R20 ;  /* 0x0011001401007387 */ /* 0x000fe80000100a00 */
[----:B------:R0:W-:Y:S01]  /*707a0*/  STL.64 [R1+0x1108], R22 ;  /* 0x0011081601007387 */ /* 0x0001e20000100a00 */
[----:B------:R-:W-:-:S03]  /*707b0*/  IMAD.MOV.U32 R3, RZ, RZ, R19 ;  /* 0x000000ffff037224 */ /* 0x000fc600078e0013 */
[----:B0-----:R-:W3:Y:S04]  /*707c0*/  LDL.LU.64 R22, [R1+0x78] ;  /* 0x0000780001167983 */ /* 0x001ee80000300a00 */
[----:B------:R-:W-:Y:S04]  /*707d0*/  STL.64 [R1+0x2f70], R10 ;  /* 0x002f700a01007387 */ /* 0x000fe80000100a00 */
[----:B------:R0:W-:Y:S04]  /*707e0*/  STL [R1+0x2f68], R9 ;  /* 0x002f680901007387 */ /* 0x0001e80000100800 */
[----:B------:R-:W2:Y:S04]  /*707f0*/  LDL.LU R8, [R1+0x470] ;  /* 0x0004700001087983 */ /* 0x000ea80000300800 */
[----:B0-----:R-:W2:Y:S04]  /*70800*/  LDL.LU R9, [R1+0x474] ;  /* 0x0004740001097983 */ /* 0x001ea80000300800 */
[----:B------:R-:W2:Y:S04]  /*70810*/  LDL.LU R10, [R1+0x478] ;  /* 0x00047800010a7983 */ /* 0x000ea80000300800 */
[----:B------:R-:W2:Y:S01]  /*70820*/  LDL.LU R11, [R1+0x47c] ;  /* 0x00047c00010b7983 */ /* 0x000ea20000300800 */
[----:B----4-:R-:W-:-:S15]  /*70830*/  HMMA.16816.F32 R4, R24, R18, R4 ;  /* 0x000000121804723c */ /* 0x010fde0000001804 */
[----:B------:R-:W-:-:S04]  /*70840*/  NOP ;  /* 0x0000000000007918 */ /* 0x000fc80000000000 */
[----:B------:R0:W-:Y:S04]  /*70850*/  STL.64 [R1+0x1c70], R4 ;  /* 0x001c700401007387 */ /* 0x0001e80000100a00 */
[----:B------:R1:W-:Y:S01]  /*70860*/  STL.64 [R1+0x1c78], R6 ;  /* 0x001c780601007387 */ /* 0x0003e20000100a00 */
[----:B0-----:R-:W-:-:S03]  /*70870*/  IMAD.MOV.U32 R4, RZ, RZ, R18 ;  /* 0x000000ffff047224 */ /* 0x001fc600078e0012 */
[----:B------:R-:W2:Y:S04]  /*70880*/  LDL.LU.64 R18, [R1+0x30c8] ;  /* 0x0030c80001127983 */ /* 0x000ea80000300a00 */
[----:B------:R-:W-:Y:S01]  /*70890*/  STL [R1+0x2ff4], R3 ;  /* 0x002ff40301007387 */ /* 0x000fe20000100800 */
        /* <DEDUP_REMOVED lines=8> */
[----:B------:R-:W4:Y:S02]  /*70920*/  LDL.LU.64 R18, [R1+0x30b0] ;  /* 0x0030b00001127983 */ /* 0x000f240000300a00 */
[----:B----4-:R-:W-:Y:S01]  /*70930*/  HMMA.16816.F32 R8, R24, R18, R8 ;  /* 0x000000121808723c */ /* 0x010fe20000001808 */
[----:B------:R-:W-:-:S15]  /*70940*/  IMAD.MOV.U32 R7, RZ, RZ, R19 ;  /* 0x000000ffff077224 */ /* 0x000fde00078e0013 */
[----:B------:R-:W-:-:S03]  /*70950*/  NOP ;  /* 0x0000000000007918 */ /* 0x000fc60000000000 */
[----:B------:R0:W-:Y:S04]  /*70960*/  STL.64 [R1+0x1a70], R8 ;  /* 0x001a700801007387 */ /* 0x0001e80000100a00 */
[----:B------:R-:W-:Y:S01]  /*70970*/  STL.64 [R1+0x1a78], R10 ;  /* 0x001a780a01007387 */ /* 0x000fe20000100a00 */
[----:B0-----:R-:W-:-:S03]  /*70980*/  IMAD.MOV.U32 R8, RZ, RZ, R18 ;  /* 0x000000ffff087224 */ /* 0x001fc600078e0012 */
[----:B------:R-:W4:Y:S04]  /*70990*/  LDL.LU.64 R18, [R1+0x30a8] ;  /* 0x0030a80001127983 */ /* 0x000f280000300a00 */
[----:B------:R0:W-:Y:S04]  /*709a0*/  STL [R1+0x2ff8], R8 ;  /* 0x002ff80801007387 */ /* 0x0001e80000100800 */
[----:B0-----:R-:W4:Y:S04]  /*709b0*/  LDL.LU R8, [R1+0x460] ;  /* 0x0004600001087983 */ /* 0x001f280000300800 */
[----:B------:R-:W4:Y:S04]  /*709c0*/  LDL.LU R9, [R1+0x464] ;  /* 0x0004640001097983 */ /* 0x000f280000300800 */
[----:B------:R-:W4:Y:S04]  /*709d0*/  LDL.LU R10, [R1+0x468] ;  /* 0x00046800010a7983 */ /* 0x000f280000300800 */
[----:B------:R-:W4:Y:S04]  /*709e0*/  LDL.LU R11, [R1+0x46c] ;  /* 0x00046c00010b7983 */ /* 0x000f280000300800 */
[----:B------:R-:W-:Y:S04]  /*709f0*/  STL.64 [R1+0x2fe8], R6 ;  /* 0x002fe80601007387 */ /* 0x000fe80000100a00 */
[----:B------:R0:W-:Y:S04]  /*70a00*/  STL.64 [R1+0x2fe0], R4 ;  /* 0x002fe00401007387 */ /* 0x0001e80000100a00 */
[----:B0-----:R-:W3:Y:S04]  /*70a10*/  LDL.LU R4, [R1+0x440] ;  /* 0x0004400001047983 */ /* 0x001ee80000300800 */
[----:B------:R-:W3:Y:S04]  /*70a20*/  LDL.LU R5, [R1+0x444] ;  /* 0x0004440001057983 */ /* 0x000ee80000300800 */
[----:B------:R-:W3:Y:S04]  /*70a30*/  LDL.LU R6, [R1+0x448] ;  /* 0x0004480001067983 */ /* 0x000ee80000300800 */
[----:B------:R-:W3:Y:S01]  /*70a40*/  LDL.LU R7, [R1+0x44c] ;  /* 0x00044c0001077983 */ /* 0x000ee20000300800 */
[----:B----4-:R-:W-:-:S15]  /*70a50*/  HMMA.16816.F32 R8, R24, R18, R8 ;  /* 0x000000121808723c */ /* 0x010fde0000001808 */
[----:B------:R-:W-:-:S04]  /*70a60*/  NOP ;  /* 0x0000000000007918 */ /* 0x000fc80000000000 */
[----:B------:R0:W-:Y:S04]  /*70a70*/  STL.64 [R1+0x1970], R8 ;  /* 0x0019700801007387 */ /* 0x0001e80000100a00 */
[----:B------:R1:W-:Y:S01]  /*70a80*/  STL.64 [R1+0x1978], R10 ;  /* 0x0019780a01007387 */ /* 0x0003e20000100a00 */
[----:B0-----:R-:W-:Y:S02]  /*70a90*/  IMAD.MOV.U32 R9, RZ, RZ, R19 ;  /* 0x000000ffff097224 */ /* 0x001fe400078e0013 */
[----:B-1----:R-:W-:Y:S02]  /*70aa0*/  IMAD.MOV.U32 R10, RZ, RZ, R18 ;  /* 0x000000ffff0a7224 */ /* 0x002fe400078e0012 */
[----:B------:R-:W2:Y:S01]  /*70ab0*/  LDL.LU.64 R18, [R1+0x30a0] ;  /* 0x0030a00001127983 */ /* 0x000ea20000300a00 */
[----:B---3--:R-:W-:Y:S03]  /*70ac0*/  HMMA.16816.F32 R4, R24, R22, R4 ;  /* 0x000000161804723c */ /* 0x008fe60000001804 */
[----:B------:R-:W-:Y:S01]  /*70ad0*/  STL [R1+0x2ffc], R10 ;  /* 0x002ffc0a01007387 */ /* 0x000fe20000100800 */
[----:B------:R-:W-:-:S04]  /*70ae0*/  IMAD.MOV.U32 R0, RZ, RZ, R22 ;  /* 0x000000ffff007224 */ /* 0x000fc800078e0016 */
[----:B--2---:R-:W-:Y:S01]  /*70af0*/  HMMA.16816.F32 R12, R24, R18, R12 ;  /* 0x00000012180c723c */ /* 0x004fe2000000180c */
[----:B------:R-:W-:-:S15]  /*70b00*/  IMAD.MOV.U32 R11, RZ, RZ, R19 ;  /* 0x000000ffff0b7224 */ /* 0x000fde00078e0013 */
[----:B------:R-:W-:-:S03]  /*70b10*/  NOP ;  /* 0x0000000000007918 */ /* 0x000fc60000000000 */
[----:B------:R0:W-:Y:S04]  /*70b20*/  STL.64 [R1+0x1870], R12 ;  /* 0x0018700c01007387 */ /* 0x0001e80000100a00 */
[----:B------:R-:W-:Y:S04]  /*70b30*/  STL.64 [R1+0x1878], R14 ;  /* 0x0018780e01007387 */ /* 0x000fe80000100a00 */
[----:B------:R-:W2:Y:S04]  /*70b40*/  LDL.LU.64 R16, [R1+0x3098] ;  /* 0x0030980001107983 */ /* 0x000ea80000300a00 */
[----:B------:R-:W-:Y:S04]  /*70b50*/  STL [R1+0x3024], R11 ;  /* 0x0030240b01007387 */ /* 0x000fe80000100800 */
[----:B------:R-:W-:Y:S04]  /*70b60*/  STL [R1+0x3020], R9 ;  /* 0x0030200901007387 */ /* 0x000fe80000100800 */
[----:B------:R1:W-:Y:S04]  /*70b70*/  STL.64 [R1+0x3a0], R4 ;  /* 0x0003a00401007387 */ /* 0x0003e80000100a00 */
[----:B------:R3:W-:Y:S01]  /*70b80*/  STL.64 [R1+0x3a8], R6 ;  /* 0x0003a80601007387 */ /* 0x0007e20000100a00 */
[----:B0-----:R-:W-:-:S02]  /*70b90*/  IMAD.MOV.U32 R12, RZ, RZ, R18 ;  /* 0x000000ffff0c7224 */ /* 0x001fc400078e0012 */
[----:B------:R-:W-:-:S05]  /*70ba0*/  IMAD.MOV.U32 R13, RZ, RZ, R23 ;  /* 0x000000ffff0d7224 */ /* 0x000fca00078e0017 */
[----:B------:R-:W-:Y:S04]  /*70bb0*/  STL.64 [R1+0x3058], R12 ;  /* 0x0030580c01007387 */ /* 0x000fe80000100a00 */
[----:B------:R-:W4:Y:S04]  /*70bc0*/  LDL.LU R20, [R1+0xe0] ;  /* 0x0000e00001147983 */ /* 0x000f280000300800 */
[----:B------:R-:W4:Y:S04]  /*70bd0*/  LDL.LU R21, [R1+0xe4] ;  /* 0x0000e40001157983 */ /* 0x000f280000300800 */
[----:B------:R-:W2:Y:S04]  /*70be0*/  LDL.LU R22, [R1+0xe8] ;  /* 0x0000e80001167983 */ /* 0x000ea80000300800 */
[----:B------:R-:W2:Y:S04]  /*70bf0*/  LDL.LU R23, [R1+0xec] ;  /* 0x0000ec0001177983 */ /* 0x000ea80000300800 */
[----:B-1----:R-:W2:Y:S04]  /*70c00*/  LDL.LU R4, [R1+0x3c0] ;  /* 0x0003c00001047983 */ /* 0x002ea80000300800 */
[----:B------:R-:W2:Y:S04]  /*70c10*/  LDL.LU R5, [R1+0x3c4] ;  /* 0x0003c40001057983 */ /* 0x000ea80000300800 */
[----:B---3--:R-:W3:Y:S04]  /*70c20*/  LDL.LU R6, [R1+0x3c8] ;  /* 0x0003c80001067983 */ /* 0x008ee80000300800 */
[----:B------:R-:W3:Y:S04]  /*70c30*/  LDL.LU R7, [R1+0x3cc] ;  /* 0x0003cc0001077983 */ /* 0x000ee80000300800 */
[----:B------:R-:W2:Y:S04]  /*70c40*/  LDL.LU R8, [R1+0x3e0] ;  /* 0x0003e00001087983 */ /* 0x000ea80000300800 */
[----:B------:R-:W2:Y:S04]  /*70c50*/  LDL.LU R9, [R1+0x3e4] ;  /* 0x0003e40001097983 */ /* 0x000ea80000300800 */
[----:B------:R-:W2:Y:S04]  /*70c60*/  LDL.LU R10, [R1+0x3e8] ;  /* 0x0003e800010a7983 */ /* 0x000ea80000300800 */
[----:B------:R-:W2:Y:S04]  /*70c70*/  LDL.LU R11, [R1+0x3ec] ;  /* 0x0003ec00010b7983 */ /* 0x000ea80000300800 */
[----:B------:R-:W2:Y:S04]  /*70c80*/  LDL.LU.64 R18, [R1+0x38] ;  /* 0x0000380001127983 */ /* 0x000ea80000300a00 */
[----:B--2---:R-:W-:Y:S04]  /*70c90*/  STL.64 [R1+0x3050], R18 ;  /* 0x0030501201007387 */ /* 0x004fe80000100a00 */
[----:B------:R0:W-:Y:S04]  /*70ca0*/  STL.64 [R1+0x3030], R10 ;  /* 0x0030300a01007387 */ /* 0x0001e80000100a00 */
[----:B------:R1:W-:Y:S04]  /*70cb0*/  STL.64 [R1+0x3028], R8 ;  /* 0x0030280801007387 */ /* 0x0003e80000100a00 */
[----:B0-----:R-:W2:Y:S04]  /*70cc0*/  LDL.LU.64 R10, [R1+0x28] ;  /* 0x00002800010a7983 */ /* 0x001ea80000300a00 */
[----:B--2---:R0:W-:Y:S04]  /*70cd0*/  STL.64 [R1+0x3048], R10 ;  /* 0x0030480a01007387 */ /* 0x0041e80000100a00 */
[----:B-1----:R-:W2:Y:S04]  /*70ce0*/  LDL.LU R8, [R1+0x400] ;  /* 0x0004000001087983 */ /* 0x002ea80000300800 */
[----:B------:R-:W2:Y:S04]  /*70cf0*/  LDL.LU R9, [R1+0x404] ;  /* 0x0004040001097983 */ /* 0x000ea80000300800 */
[----:B0-----:R-:W2:Y:S04]  /*70d00*/  LDL.LU R10, [R1+0x408] ;  /* 0x00040800010a7983 */ /* 0x001ea80000300800 */
[----:B------:R-:W2:Y:S04]  /*70d10*/  LDL.LU R11, [R1+0x40c] ;  /* 0x00040c00010b7983 */ /* 0x000ea80000300800 */
[----:B--2---:R0:W-:Y:S04]  /*70d20*/  STL.64 [R1+0x3068], R10 ;  /* 0x0030680a01007387 */ /* 0x0041e80000100a00 */
[----:B------:R-:W-:Y:S04]  /*70d30*/  STL.64 [R1+0x3060], R8 ;  /* 0x0030600801007387 */ /* 0x000fe80000100a00 */
[----:B0-----:R-:W2:Y:S04]  /*70d40*/  LDL.LU.64 R10, [R1+0x58] ;  /* 0x00005800010a7983 */ /* 0x001ea80000300a00 */
[----:B--2---:R0:W-:Y:S04]  /*70d50*/  STL.64 [R1+0x3080], R10 ;  /* 0x0030800a01007387 */ /* 0x0041e80000100a00 */
[----:B------:R-:W2:Y:S04]  /*70d60*/  LDL.LU R12, [R1+0x410] ;  /* 0x00041000010c7983 */ /* 0x000ea80000300800 */
[----:B------:R-:W2:Y:S04]  /*70d70*/  LDL.LU R13, [R1+0x414] ;  /* 0x00041400010d7983 */ /* 0x000ea80000300800 */
[----:B------:R-:W2:Y:S04]  /*70d80*/  LDL.LU R14, [R1+0x418] ;  /* 0x00041800010e7983 */ /* 0x000ea80000300800 */
[----:B------:R-:W2:Y:S04]  /*70d90*/  LDL.LU R15, [R1+0x41c] ;  /* 0x00041c00010f7983 */ /* 0x000ea80000300800 */
[----:B0-----:R-:W3:Y:S04]  /*70da0*/  LDL.LU.64 R10, [R1+0x68] ;  /* 0x00006800010a7983 */ /* 0x001ee80000300a00 */
        /* <DEDUP_REMOVED lines=12> */
[----:B------:R-:W2:Y:S04]  /*70e70*/  LDL.LU.64 R18, [R1+0x48] ;  /* 0x0000480001127983 */ /* 0x000ea80000300a00 */
[----:B---3--:R-:W-:Y:S04]  /*70e80*/  STL.64 [R1+0x3008], R6 ;  /* 0x0030080601007387 */ /* 0x008fe80000100a00 */
[----:B------:R0:W-:Y:S04]  /*70e90*/  STL.64 [R1+0x3000], R4 ;  /* 0x0030000401007387 */ /* 0x0001e80000100a00 */
[----:B0-----:R-:W3:Y:S04]  /*70ea0*/  LDL.LU R4, [R1+0x3d0] ;  /* 0x0003d00001047983 */ /* 0x001ee80000300800 */
[----:B------:R-:W3:Y:S04]  /*70eb0*/  LDL.LU R5, [R1+0x3d4] ;  /* 0x0003d40001057983 */ /* 0x000ee80000300800 */
[----:B------:R-:W2:Y:S04]  /*70ec0*/  LDL.LU R6, [R1+0x3d8] ;  /* 0x0003d80001067983 */ /* 0x000ea80000300800 */
[----:B------:R-:W2:Y:S04]  /*70ed0*/  LDL.LU R7, [R1+0x3dc] ;  /* 0x0003dc0001077983 */ /* 0x000ea80000300800 */
[----:B--2---:R0:W-:Y:S04]  /*70ee0*/  STL.64 [R1+0x3018], R6 ;  /* 0x0030180601007387 */ /* 0x0041e80000100a00 */
[----:B---3--:R1:W-:Y:S04]  /*70ef0*/  STL.64 [R1+0x3010], R4 ;  /* 0x0030100401007387 */ /* 0x0083e80000100a00 */
[----:B0-----:R-:W2:Y:S01]  /*70f00*/  LDL.LU.64 R6, [R1+0x18] ;  /* 0x0000180001067983 */ /* 0x001ea20000300a00 */
[----:B------:R-:W-:Y:S03]  /*70f10*/  HMMA.16816.F32 R12, R24, R10, R12 ;  /* 0x0000000a180c723c */ /* 0x000fe6000000180c */
[----:B--2---:R0:W-:Y:S04]  /*70f20*/  STL.64 [R1+0x3038], R6 ;  /* 0x0030380601007387 */ /* 0x0041e80000100a00 */
[----:B-1----:R-:W2:Y:S04]  /*70f30*/  LDL.LU R4, [R1+0x3f0] ;  /* 0x0003f00001047983 */ /* 0x002ea80000300800 */
[----:B------:R-:W2:Y:S04]  /*70f40*/  LDL.LU R5, [R1+0x3f4] ;  /* 0x0003f40001057983 */ /* 0x000ea80000300800 */
[----:B0-----:R-:W2:Y:S04]  /*70f50*/  LDL.LU R6, [R1+0x3f8] ;  /* 0x0003f80001067983 */ /* 0x001ea80000300800 */
[----:B------:R-:W2:Y:S04]  /*70f60*/  LDL.LU R7, [R1+0x3fc] ;  /* 0x0003fc0001077983 */ /* 0x000ea80000300800 */
[----:B------:R-:W-:Y:S04]  /*70f70*/  STL.64 [R1+0x2e10], R22 ;  /* 0x002e101601007387 */ /* 0x000fe80000100a00 */
[----:B----4-:R0:W-:Y:S04]  /*70f80*/  STL.64 [R1+0x2e08], R20 ;  /* 0x002e081401007387 */ /* 0x0101e80000100a00 */
[----:B0-----:R-:W3:Y:S01]  /*70f90*/  LDL.LU R20, [R1+0xf0] ;  /* 0x0000f00001147983 */ /* 0x001ee20000300800 */
[----:B------:R-:W-:-:S02]  /*70fa0*/  IMAD.MOV.U32 R22, RZ, RZ, R28 ;  /* 0x000000ffff167224 */ /* 0x000fc400078e001c */
[----:B------:R-:W-:Y:S02]  /*70fb0*/  IMAD.MOV.U32 R23, RZ, RZ, R17 ;  /* 0x000000ffff177224 */ /* 0x000fe400078e0011 */
[----:B------:R-:W-:-:S03]  /*70fc0*/  IMAD.MOV.U32 R21, RZ, RZ, R29 ;  /* 0x000000ffff157224 */ /* 0x000fc600078e001d */
[----:B------:R-:W-:Y:S04]  /*70fd0*/  STL.64 [R1+0x2e20], R22 ;  /* 0x002e201601007387 */ /* 0x000fe80000100a00 */
        /* <DEDUP_REMOVED lines=10> */
[----:B------:R-:W-:Y:S04]  /*71080*/  STL.64 [R1+0x1210], R12 ;  /* 0x0012100c01007387 */ /* 0x000fe80000100a00 */
[----:B------:R0:W-:Y:S04]  /*71090*/  STL.64 [R1+0x1218], R14 ;  /* 0x0012180e01007387 */ /* 0x0001e80000100a00 */
[----:B0-----:R-:W3:Y:S04]  /*710a0*/  LDL.LU.64 R14, [R1+0x3078] ;  /* 0x00307800010e7983 */ /* 0x001ee80000300a00 */
[----:B------:R-:W3:Y:S01]  /*710b0*/  LDL.LU.64 R12, [R1+0x3070] ;  /* 0x00307000010c7983 */ /* 0x000ee20000300a00 */
[----:B------:R-:W-:-:S02]  /*710c0*/  IMAD.MOV.U32 R23, RZ, RZ, R2 ;  /* 0x000000ffff177224 */ /* 0x000fc400078e0002 */
[----:B------:R-:W-:Y:S02]  /*710d0*/  IMAD.MOV.U32 R2, RZ, RZ, R10 ;  /* 0x000000ffff027224 */ /* 0x000fe400078e000a */
[----:B------:R-:W-:Y:S02]  /*710e0*/  IMAD.MOV.U32 R28, RZ, RZ, R11 ;  /* 0x000000ffff1c7224 */ /* 0x000fe400078e000b */
[----:B------:R-:W4:Y:S04]  /*710f0*/  LDL.LU.64 R10, [R1+0x3068] ;  /* 0x00306800010a7983 */ /* 0x000f280000300a00 */
[----:B------:R-:W4:Y:S01]  /*71100*/  LDL.LU.64 R8, [R1+0x3060] ;  /* 0x0030600001087983 */ /* 0x000f220000300a00 */
[----:B------:R-:W-:Y:S01]  /*71110*/  IMAD.MOV.U32 R29, RZ, RZ, R19 ;  /* 0x000000ffff1d7224 */ /* 0x000fe200078e0013 */
[----:B---3--:R-:W-:-:S15]  /*71120*/  HMMA.16816.F32 R12, R24, R18, R12 ;  /* 0x00000012180c723c */ /* 0x008fde000000180c */
[----:B------:R-:W-:-:S04]  /*71130*/  NOP ;  /* 0x0000000000007918 */ /* 0x000fc80000000000 */
[----:B------:R0:W-:Y:S04]  /*71140*/  STL.64 [R1+0x1200], R12 ;  /* 0x0012000c01007387 */ /* 0x0001e80000100a00 */
[----:B------:R1:W-:Y:S04]  /*71150*/  STL.64 [R1+0x1208], R14 ;  /* 0x0012080e01007387 */ /* 0x0003e80000100a00 */
[----:B0-----:R-:W3:Y:S01]  /*71160*/  LDL.LU.64 R12, [R1+0x3058] ;  /* 0x00305800010c7983 */ /* 0x001ee20000300a00 */
[----:B-1----:R-:W-:-:S03]  /*71170*/  IMAD.MOV.U32 R15, RZ, RZ, R18 ;  /* 0x000000ffff0f7224 */ /* 0x002fc600078e0012 */
        /* <DEDUP_REMOVED lines=8> */
[----:B------:R-:W4:Y:S01]  /*71200*/  LDL.LU.64 R18, [R1+0x3040] ;  /* 0x0030400001127983 */ /* 0x000f220000300a00 */
        /* <DEDUP_REMOVED lines=15> */
[----:B-1----:R-:W2:Y:S04]  /*71300*/  LDL.LU R11, [R1+0x3024] ;  /* 0x00302400010b7983 */ /* 0x002ea80000300800 */
[----:B------:R-:W2:Y:S01]  /*71310*/  LDL.LU R9, [R1+0x3020] ;  /* 0x0030200001097983 */ /* 0x000ea20000300800 */
[----:B------:R-:W-:-:S03]  /*71320*/  IMAD.MOV.U32 R10, RZ, RZ, R6 ;  /* 0x000000ffff0a7224 */ /* 0x000fc600078e0006 */
[----:B------:R-:W2:Y:S04]  /*71330*/  LDL.LU.64 R6, [R1+0x3018] ;  /* 0x0030180001067983 */ /* 0x000ea80000300a00 */
[----:B------:R-:W2:Y:S02]  /*71340*/  LDL.LU.64 R4, [R1+0x3010] ;  /* 0x0030100001047983 */ /* 0x000ea40000300a00 */
[----:B--2---:R-:W-:-:S15]  /*71350*/  HMMA.16816.F32 R4, R24, R22, R4 ;  /* 0x000000161804723c */ /* 0x004fde0000001804 */
[----:B------:R-:W-:-:S04]  /*71360*/  NOP ;  /* 0x0000000000007918 */ /* 0x000fc80000000000 */
[----:B------:R-:W-:Y:S04]  /*71370*/  STL.64 [R1+0x11c0], R4 ;  /* 0x0011c00401007387 */ /* 0x000fe80000100a00 */
[----:B------:R0:W-:Y:S04]  /*71380*/  STL.64 [R1+0x11c8], R6 ;  /* 0x0011c80601007387 */ /* 0x0001e80000100a00 */
[----:B0-----:R-:W4:Y:S04]  /*71390*/  LDL.LU.64 R6, [R1+0x3008] ;  /* 0x0030080001067983 */ /* 0x001f280000300a00 */
[----:B------:R-:W4:Y:S04]  /*713a0*/  LDL.LU.64 R4, [R1+0x3000] ;  /* 0x0030000001047983 */ /* 0x000f280000300a00 */
        /* <DEDUP_REMOVED lines=13> */
[----:B----4-:R-:W-:-:S15]  /*71480*/  HMMA.16816.F32 R4, R24, R18, R4 ;  /* 0x000000121804723c */ /* 0x010fde0000001804 */
[----:B------:R-:W-:-:S04]  /*71490*/  NOP ;  /* 0x0000000000007918 */ /* 0x000fc80000000000 */
[----:B------:R-:W-:Y:S04]  /*714a0*/  STL.64 [R1+0x11b0], R4 ;  /* 0x0011b00401007387 */ /* 0x000fe80000100a00 */
[----:B------:R0:W-:Y:S04]  /*714b0*/  STL.64 [R1+0x11b8], R6 ;  /* 0x0011b80601007387 */ /* 0x0001e80000100a00 */
[----:B0-----:R-:W4:Y:S04]  /*714c0*/  LDL.LU.64 R6, [R1+0x2fe8] ;  /* 0x002fe80001067983 */ /* 0x001f280000300a00 */
[----:B------:R-:W3:Y:S04]  /*714d0*/  LDL.LU.64 R4, [R1+0x2fe0] ;  /* 0x002fe00001047983 */ /* 0x000ee80000300a00 */
[----:B------:R-:W3:Y:S04]  /*714e0*/  LDL.LU R14, [R1+0x2fdc] ;  /* 0x002fdc00010e7983 */ /* 0x000ee80000300800 */
        /* <DEDUP_REMOVED lines=24> */
[----:B------:R-:W-:-:S05]  /*71670*/  IMAD.MOV.U32 R23, RZ, RZ, R20 ;  /* 0x000000ffff177224 */ /* 0x000fca00078e0014 */
[----:B------:R-:W-:Y:S04]  /*71680*/  STL.64 [R1+0x2ec8], R22 ;  /* 0x002ec81601007387 */ /* 0x000fe80000100a00 */
[----:B--2---:R-:W-:Y:S04]  /*71690*/  STL.64 [R1+0x2e60], R18 ;  /* 0x002e601201007387 */ /* 0x004fe80000100a00 */
[----:B------:R0:W-:Y:S04]  /*716a0*/  STL.64 [R1+0x2e58], R16 ;  /* 0x002e581001007387 */ /* 0x0001e80000100a00 */
[----:B0-----:R-:W2:Y:S01]  /*716b0*/  LDL.LU R16, [R1+0x120] ;  /* 0x0001200001107983 */ /* 0x001ea20000300800 */
[----:B---3--:R-:W-:-:S02]  /*716c0*/  IMAD.MOV.U32 R17, RZ, RZ, R2 ;  /* 0x000000ffff117224 */ /* 0x008fc400078e0002 */
[----:B------:R-:W-:Y:S02]  /*716d0*/  IMAD.MOV.U32 R22, RZ, RZ, R0 ;  /* 0x000000ffff167224 */ /* 0x000fe400078e0000 */
[----:B------:R-:W-:Y:S01]  /*716e0*/  IMAD.MOV.U32 R23, RZ, RZ, R13 ;  /* 0x000000ffff177224 */ /* 0x000fe200078e000d */
[----:B------:R-:W3:Y:S01]  /*716f0*/  LDL.LU R2, [R1+0x2fc8] ;  /* 0x002fc80001027983 */ /* 0x000ee20000300800 */
[----:B------:R-:W-:Y:S02]  /*71700*/  IMAD.MOV.U32 R18, RZ, RZ, R28 ;  /* 0x000000ffff127224 */ /* 0x000fe400078e001c */
[----:B------:R-:W-:Y:S01]  /*71710*/  IMAD.MOV.U32 R19, RZ, RZ, R29 ;  /* 0x000000ffff137224 */ /* 0x000fe200078e001d */
[----:B------:R-:W3:Y:S04]  /*71720*/  LDL.LU R28, [R1+0x2fc4] ;  /* 0x002fc400011c7983 */ /* 0x000ee80000300800 */
[----:B------:R-:W3:Y:S04]  /*71730*/  LDL.LU R29, [R1+0x2fc0] ;  /* 0x002fc000011d7983 */ /* 0x000ee80000300800 */
[----:B------:R-:W3:Y:S04]  /*71740*/  LDL.LU R0, [R1+0x2fbc] ;  /* 0x002fbc0001007983 */ /* 0x000ee80000300800 */
[----:B------:R-:W-:Y:S04]  /*71750*/  STL.64 [R1+0x2ee0], R22 ;  /* 0x002ee01601007387 */ /* 0x000fe80000100a00 */
[----:B------:R-:W-:Y:S04]  /*71760*/  STL.64 [R1+0x2e78], R18 ;  /* 0x002e781201007387 */ /* 0x000fe80000100a00 */
[----:B--2---:R0:W-:Y:S04]  /*71770*/  STL.64 [R1+0x2e70], R16 ;  /* 0x002e701001007387 */ /* 0x0041e80000100a00 */
        /* <DEDUP_REMOVED lines=8> */
[----:B------:R-:W-:Y:S01]  /*71800*/  IMAD.MOV.U32 R23, RZ, RZ, R9 ;  /* 0x000000ffff177224 */ /* 0x000fe200078e0009 */
[----:B--2---:R3:W-:Y:S04]  /*71810*/  STL.64 [R1+0x2e90], R18 ;  /* 0x002e901201007387 */ /* 0x0047e80000100a00 */
[----:B------:R0:W-:Y:S01]  /*71820*/  STL.64 [R1+0x2e88], R16 ;  /* 0x002e881001007387 */ /* 0x0001e20000100a00 */
[----:B---3--:R-:W-:-:S02]  /*71830*/  IMAD.MOV.U32 R18, RZ, RZ, R28 ;  /* 0x000000ffff127224 */ /* 0x008fc400078e001c */
[----:B0-----:R-:W-:Y:S02]  /*71840*/  IMAD.MOV.U32 R16, RZ, RZ, R0 ;  /* 0x000000ffff107224 */ /* 0x001fe400078e0000 */
[----:B------:R-:W-:Y:S01]  /*71850*/  IMAD.MOV.U32 R17, RZ, RZ, R29 ;  /* 0x000000ffff117224 */ /* 0x000fe200078e001d */
[----:B------:R-:W2:Y:S01]  /*71860*/  LDL.LU R0, [R1+0x2fb8] ;  /* 0x002fb80001007983 */ /* 0x000ea20000300800 */
[----:B------:R-:W-:-:S03]  /*71870*/  IMAD.MOV.U32 R19, RZ, RZ, R2 ;  /* 0x000000ffff137224 */ /* 0x000fc600078e0002 */
[----:B------:R-:W3:Y:S04]  /*71880*/  LDL.LU R29, [R1+0x2fb4] ;  /* 0x002fb400011d7983 */ /* 0x000ee80000300800 */
        /* <DEDUP_REMOVED lines=22> */
[----:B------:R-:W4:Y:S04]  /*719f0*/  LDL.LU R29, [R1+0x2fa0] ;  /* 0x002fa000011d7983 */ /* 0x000f280000300800 */
        /* <DEDUP_REMOVED lines=8> */
[----:B------:R-:W-:-:S03]  /*71a80*/  IMAD.MOV.U32 R22, RZ, RZ, R4 ;  /* 0x000000ffff167224 */ /* 0x000fc600078e0004 */
[----:B------:R-:W3:Y:S04]  /*71a90*/  LDL.LU R4, [R1+0x1d0] ;  /* 0x0001d00001047983 */ /* 0x000ee80000300800 */
[----:B------:R-:W3:Y:S04]  /*71aa0*/  LDL.LU R5, [R1+0x1d4] ;  /* 0x0001d40001057983 */ /* 0x000ee80000300800 */
[----:B------:R-:W3:Y:S04]  /*71ab0*/  LDL.LU R6, [R1+0x1d8] ;  /* 0x0001d80001067983 */ /* 0x000ee80000300800 */
[----:B------:R-:W4:Y:S04]  /*71ac0*/  LDL.LU R7, [R1+0x1dc] ;  /* 0x0001dc0001077983 */ /* 0x000f280000300800 */
[----:B------:R-:W4:Y:S04]  /*71ad0*/  LDL.LU R8, [R1+0x3b0] ;  /* 0x0003b00001087983 */ /* 0x000f280000300800 */
[----:B------:R-:W4:Y:S04]  /*71ae0*/  LDL.LU R9, [R1+0x3b4] ;  /* 0x0003b40001097983 */ /* 0x000f280000300800 */
[----:B------:R-:W4:Y:S04]  /*71af0*/  LDL.LU R10, [R1+0x3b8] ;  /* 0x0003b800010a7983 */ /* 0x000f280000300800 */
[----:B------:R-:W4:Y:S04]  /*71b00*/  LDL.LU R11, [R1+0x3bc] ;  /* 0x0003bc00010b7983 */ /* 0x000f280000300800 */
[----:B--2---:R3:W-:Y:S04]  /*71b10*/  STL.64 [R1+0x2ef0], R18 ;  /* 0x002ef01201007387 */ /* 0x0047e80000100a00 */
[----:B------:R0:W-:Y:S01]  /*71b20*/  STL.64 [R1+0x2ee8], R16 ;  /* 0x002ee81001007387 */ /* 0x0001e20000100a00 */
[----:B---3--:R-:W-:-:S02]  /*71b30*/  IMAD.MOV.U32 R18, RZ, RZ, R28 ;  /* 0x000000ffff127224 */ /* 0x008fc400078e001c */
[----:B0-----:R-:W-:Y:S02]  /*71b40*/  IMAD.MOV.U32 R16, RZ, RZ, R0 ;  /* 0x000000ffff107224 */ /* 0x001fe400078e0000 */
[----:B------:R-:W-:Y:S01]  /*71b50*/  IMAD.MOV.U32 R19, RZ, RZ, R2 ;  /* 0x000000ffff137224 */ /* 0x000fe200078e0002 */
[----:B------:R-:W2:Y:S01]  /*71b60*/  LDL.LU R0, [R1+0x2f98] ;  /* 0x002f980001007983 */ /* 0x000ea20000300800 */
[----:B----4-:R-:W-:-:S03]  /*71b70*/  IMAD.MOV.U32 R17, RZ, RZ, R29 ;  /* 0x000000ffff117224 */ /* 0x010fc600078e001d */
[----:B------:R-:W3:Y:S04]  /*71b80*/  LDL.LU R29, [R1+0x2f94] ;  /* 0x002f9400011d7983 */ /* 0x000ee80000300800 */
[----:B------:R-:W4:Y:S04]  /*71b90*/  LDL.LU R28, [R1+0x2f90] ;  /* 0x002f9000011c7983 */ /* 0x000f280000300800 */
[----:B------:R-:W2:Y:S04]  /*71ba0*/  LDL.LU R2, [R1+0x2f8c] ;  /* 0x002f8c0001027983 */ /* 0x000ea80000300800 */
[----:B------:R-:W-:Y:S04]  /*71bb0*/  STL.64 [R1+0x2f08], R18 ;  /* 0x002f081201007387 */ /* 0x000fe80000100a00 */
[----:B------:R0:W-:Y:S04]  /*71bc0*/  STL.64 [R1+0x2f00], R16 ;  /* 0x002f001001007387 */ /* 0x0001e80000100a00 */
[----:B0-----:R-:W2:Y:S04]  /*71bd0*/  LDL.LU R16, [R1+0x190] ;  /* 0x0001900001107983 */ /* 0x001ea80000300800 */
[----:B------:R-:W2:Y:S04]  /*71be0*/  LDL.LU R17, [R1+0x194] ;  /* 0x0001940001117983 */ /* 0x000ea80000300800 */
[----:B------:R-:W2:Y:S04]  /*71bf0*/  LDL.LU R18, [R1+0x198] ;  /* 0x0001980001127983 */ /* 0x000ea80000300800 */
[----:B------:R-:W2:Y:S01]  /*71c00*/  LDL.LU R19, [R1+0x19c] ;  /* 0x00019c0001137983 */ /* 0x000ea20000300800 */
[----:B------:R-:W-:Y:S03]  /*71c10*/  HMMA.16816.F32 R8, R24, R14, R8 ;  /* 0x0000000e1808723c */ /* 0x000fe60000001808 */
        /* <DEDUP_REMOVED lines=19> */
[----:B------:R-:W2:Y:S04]  /*71d50*/  LDL.LU R0, [R1+0x2f78] ;  /* 0x002f780001007983 */ /* 0x000ea80000300800 */
[----:B------:R-:W-:Y:S04]  /*71d60*/  STL.64 [R1+0x11a0], R8 ;  /* 0x0011a00801007387 */ /* 0x000fe80000100a00 */
[----:B------:R0:W-:Y:S04]  /*71d70*/  STL.64 [R1+0x11a8], R10 ;  /* 0x0011a80a01007387 */ /* 0x0001e80000100a00 */
[----:B0-----:R-:W2:Y:S04]  /*71d80*/  LDL.LU.64 R10, [R1+0x2f70] ;  /* 0x002f7000010a7983 */ /* 0x001ea80000300a00 */
[----:B------:R-:W2:Y:S01]  /*71d90*/  LDL.LU R9, [R1+0x2f68] ;  /* 0x002f680001097983 */ /* 0x000ea20000300800 */
[----:B------:R-:W-:-:S02]  /*71da0*/  IMAD.MOV.U32 R23, RZ, RZ, R3 ;  /* 0x000000ffff177224 */ /* 0x000fc400078e0003 */
[----:B----4-:R-:W-:Y:S02]  /*71db0*/  IMAD.MOV.U32 R17, RZ, RZ, R29 ;  /* 0x000000ffff117224 */ /* 0x010fe400078e001d */
[----:B---3--:R-:W-:Y:S02]  /*71dc0*/  IMAD.MOV.U32 R18, RZ, RZ, R28 ;  /* 0x000000ffff127224 */ /* 0x008fe400078e001c */
[----:B------:R-:W-:Y:S01]  /*71dd0*/  IMAD.MOV.U32 R19, RZ, RZ, R2 ;  /* 0x000000ffff137224 */ /* 0x000fe200078e0002 */
[----:B------:R-:W0:Y:S01]  /*71de0*/  LDC R29, c[0x0][0x3a8] ;  /* 0x0000ea00ff1d7b82 */ /* 0x000e220000000800 */
[----:B--2---:R-:W-:Y:S01]  /*71df0*/  HMMA.16816.F32 R24, R24, R10, R4 ;  /* 0x0000000a1818723c */ /* 0x004fe20000001804 */
[----:B------:R-:W2:Y:S04]  /*71e00*/  LDL.LU.64 R6, [R1+0x2f60] ;  /* 0x002f600001067983 */ /* 0x000ea80000300a00 */
[----:B------:R-:W2:-:S14]  /*71e10*/  LDL.LU.64 R4, [R1+0x2f58] ;  /* 0x002f580001047983 */ /* 0x000e9c0000300a00 */
[----:B------:R-:W-:Y:S04]  /*71e20*/  STL.64 [R1+0x10f0], R24 ;  /* 0x0010f01801007387 */ /* 0x000fe80000100a00 */
[----:B------:R1:W-:Y:S04]  /*71e30*/  STL.64 [R1+0x10f8], R26 ;  /* 0x0010f81a01007387 */ /* 0x0003e80000100a00 */
[----:B-1----:R-:W3:Y:S04]  /*71e40*/  LDL.LU.64 R26, [R1+0x1d78] ;  /* 0x001d7800011a7983 */ /* 0x002ee80000300a00 */
[----:B------:R1:W-:Y:S04]  /*71e50*/  STL.64 [R1+0x2df8], R10 ;  /* 0x002df80a01007387 */ /* 0x0003e80000100a00 */
[----:B-1----:R-:W4:Y:S01]  /*71e60*/  LDL.LU.64 R10, [R1+0x1d70] ;  /* 0x001d7000010a7983 */ /* 0x002f220000300a00 */
[----:B--2---:R-:W-:Y:S03]  /*71e70*/  HMMA.16816.F32 R20, R4, R22, R16 ;  /* 0x000000160414723c */ /* 0x004fe60000001810 */
[----:B------:R-:W2:Y:S04]  /*71e80*/  LDL.LU.64 R18, [R1+0x2f50] ;  /* 0x002f500001127983 */ /* 0x000ea80000300a00 */
[----:B------:R-:W2:-:S12]  /*71e90*/  LDL.LU.64 R16, [R1+0x2f48] ;  /* 0x002f480001107983 */ /* 0x000e980000300a00 */
[----:B------:R-:W-:Y:S04]  /*71ea0*/  STL.64 [R1+0x1c60], R20 ;  /* 0x001c601401007387 */ /* 0x000fe80000100a00 */
[----:B------:R1:W-:Y:S04]  /*71eb0*/  STL.64 [R1+0x1c68], R22 ;  /* 0x001c681601007387 */ /* 0x0003e80000100a00 */
[----:B-1----:R-:W2:Y:S02]  /*71ec0*/  LDL.LU.64 R22, [R1+0x2f40] ;  /* 0x002f400001167983 */ /* 0x002ea40000300a00 */
[----:B--2---:R-:W-:Y:S02]  /*71ed0*/  HMMA.16816.F32 R20, R4, R22, R16 ;  /* 0x000000160414723c */ /* 0x004fe40000001810 */
[----:B------:R-:W2:Y:S04]  /*71ee0*/  LDL.LU.64 R18, [R1+0x2f38] ;  /* 0x002f380001127983 */ /* 0x000ea80000300a00 */
[----:B------:R-:W2:-:S13]  /*71ef0*/  LDL.LU.64 R16, [R1+0x2f30] ;  /* 0x002f300001107983 */ /* 0x000e9a0000300a00 */
        /* <DEDUP_REMOVED lines=65> */
[----:B------:R-:W2:-:S13]  /*72310*/  LDL.LU R16, [R1+0x2e28] ;  /* 0x002e280001107983 */ /* 0x000e9a0000300800 */
[----:B------:R-:W-:Y:S04]  /*72320*/  STL.64 [R1+0x630], R20 ;  /* 0x0006301401007387 */ /* 0x000fe80000100a00 */
[----:B------:R1:W-:Y:S04]  /*72330*/  STL.64 [R1+0x638], R22 ;  /* 0x0006381601007387 */ /* 0x0003e80000100a00 */
[----:B-1----:R-:W2:Y:S04]  /*72340*/  LDL.LU.64 R22, [R1+0x2e20] ;  /* 0x002e200001167983 */ /* 0x002ea80000300a00 */
[----:B------:R-:W2:Y:S04]  /*72350*/  LDL.LU.64 R20, [R1+0x2e18] ;  /* 0x002e180001147983 */ /* 0x000ea80000300a00 */
[----:B------:R-:W3:Y:S01]  /*72360*/  LDL.LU.64 R12, [R1+0x1d68] ;  /* 0x001d6800010c7983 */ /* 0x000ee20000300a00 */
[----:B--2---:R-:W-:-:S15]  /*72370*/  HMMA.16816.F32 R20, R4, R18, R20 ;  /* 0x000000120414723c */ /* 0x004fde0000001814 */
[----:B------:R-:W-:-:S04]  /*72380*/  NOP ;  /* 0x0000000000007918 */ /* 0x000fc80000000000 */
[----:B------:R-:W-:Y:S04]  /*72390*/  STL.64 [R1+0x430], R20 ;  /* 0x0004301401007387 */ /* 0x000fe80000100a00 */
[----:B------:R1:W-:Y:S04]  /*723a0*/  STL.64 [R1+0x438], R22 ;  /* 0x0004381601007387 */ /* 0x0003e80000100a00 */
[----:B-1----:R-:W2:Y:S04]  /*723b0*/  LDL.LU.64 R22, [R1+0x2e10] ;  /* 0x002e100001167983 */ /* 0x002ea80000300a00 */
[----:B------:R-:W2:Y:S01]  /*723c0*/  LDL.LU.64 R20, [R1+0x2e08] ;  /* 0x002e080001147983 */ /* 0x000ea20000300a00 */
[----:B0-----:R-:W-:-:S04]  /*723d0*/  IMAD.SHL.U32 R29, R29, 0x40, RZ ;  /* 0x000000401d1d7824 */ /* 0x001fc800078e00ff */
[----:B------:R-:W-:-:S05]  /*723e0*/  IMAD.SHL.U32 R29, R29, 0x2, RZ ;  /* 0x000000021d1d7824 */ /* 0x000fca00078e00ff */
[----:B---3--:R-:W-:-:S05]  /*723f0*/  IADD3 R17, P0, PT, R26, R29, RZ ;  /* 0x0000001d1a117210 */ /* 0x008fca0007f1e0ff */
[----:B------:R-:W-:Y:S04]  /*72400*/  STL [R1+0x2dd8], R17 ;  /* 0x002dd81101007387 */ /* 0x000fe80000100800 */
[----:B------:R0:W-:Y:S01]  /*72410*/  STL.64 [R1+0x2e00], R6 ;  /* 0x002e000601007387 */ /* 0x0001e20000100a00 */
[----:B------:R-:W-:Y:S01]  /*72420*/  IMAD.X R8, R27, 0x1, R0, P0 ;  /* 0x000000011b087824 */ /* 0x000fe200000e0600 */
[----:B--2---:R-:W-:Y:S02]  /*72430*/  HMMA.16816.F32 R20, R4, R14, R20 ;  /* 0x0000000e0414723c */ /* 0x004fe40000001814 */
[----:B0-----:R-:W2:Y:S01]  /*72440*/  LDL.64 R6, [R1+0x1d60] ;  /* 0x001d600001067983 */ /* 0x001ea20000100a00 */
[----:B----4-:R-:W-:-:S15]  /*72450*/  IADD3 R14, P1, PT, R10, R29, RZ ;  /* 0x0000001d0a0e7210 */ /* 0x010fde0007f3e0ff */
[----:B------:R-:W-:Y:S01]  /*72460*/  NOP ;  /* 0x0000000000007918 */ /* 0x000fe20000000000 */
[----:B------:R-:W-:Y:S04]  /*72470*/  STL.64 [R1+0x230], R20 ;  /* 0x0002301401007387 */ /* 0x000fe80000100a00 */
[----:B------:R0:W-:Y:S04]  /*72480*/  STL.64 [R1+0x238], R22 ;  /* 0x0002381601007387 */ /* 0x0001e80000100a00 */
[----:B0-----:R-:W3:Y:S04]  /*72490*/  LDL.LU R23, [R1+0x2574] ;  /* 0x0025740001177983 */ /* 0x001ee80000300800 */
[----:B------:R-:W4:Y:S04]  /*724a0*/  LDL.LU R17, [R1+0x2564] ;  /* 0x0025640001117983 */ /* 0x000f280000300800 */
        /* <DEDUP_REMOVED lines=12> */
[----:B------:R-:W-:-:S05]  /*72570*/  IADD3 R15, P0, PT, R12, R29, RZ ;  /* 0x0000001d0c0f7210 */ /* 0x000fca0007f1e0ff */
[----:B------:R-:W-:Y:S01]  /*72580*/  IMAD.X R12, R13, 0x1, R0, P0 ;  /* 0x000000010d0c7824 */ /* 0x000fe200000e0600 */
[----:B--2---:R-:W-:Y:S04]  /*72590*/  STL.64 [R1+0x2df0], R26 ;  /* 0x002df01a01007387 */ /* 0x004fe80000100a00 */
[----:B------:R0:W-:Y:S04]  /*725a0*/  STL.64 [R1+0x2de8], R24 ;  /* 0x002de81801007387 */ /* 0x0001e80000100a00 */
[----:B0-----:R-:W2:Y:S04]  /*725b0*/  LDL.LU R24, [R1+0xd0] ;  /* 0x0000d00001187983 */ /* 0x001ea80000300800 */
[----:B------:R-:W2:Y:S04]  /*725c0*/  LDL.LU R25, [R1+0xd4] ;  /* 0x0000d40001197983 */ /* 0x000ea80000300800 */
[----:B------:R-:W2:Y:S01]  /*725d0*/  LDL.LU R20, [R1+0x2558] ;  /* 0x0025580001147983 */ /* 0x000ea20000300800 */
[----:B------:R-:W-:-:S03]  /*725e0*/  IMAD.MOV.U32 R26, RZ, RZ, R16 ;  /* 0x000000ffff1a7224 */ /* 0x000fc600078e0010 */
[----:B------:R-:W2:Y:S04]  /*725f0*/  LDL.LU R22, [R1+0x252c] ;  /* 0x00252c0001167983 */ /* 0x000ea80000300800 */
[----:B------:R0:W-:Y:S01]  /*72600*/  STL [R1+0x2de0], R8 ;  /* 0x002de00801007387 */ /* 0x0001e20000100800 */
[----:B------:R-:W-:Y:S01]  /*72610*/  IADD3 R16, P2, PT, R6, R29, RZ ;  /* 0x0000001d06107210 */ /* 0x000fe20007f5e0ff */
[----:B------:R-:W-:Y:S02]  /*72620*/  IMAD.MOV.U32 R27, RZ, RZ, R9 ;  /* 0x000000ffff1b7224 */ /* 0x000fe400078e0009 */
[--C-:B------:R-:W-:Y:S01]  /*72630*/  IMAD.X R9, R11, 0x1, R0.reuse, P1 ;  /* 0x000000010b097824 */ /* 0x100fe200008e0600 */
[----:B0-----:R-:W2:Y:S04]  /*72640*/  LDL.LU R8, [R1+0x257c] ;  /* 0x00257c0001087983 */ /* 0x001ea80000300800 */
[----:B------:R0:W-:Y:S04]  /*72650*/  STL [R1+0x2dc4], R15 ;  /* 0x002dc40f01007387 */ /* 0x0001e80000100800 */
[----:B0-----:R-:W2:Y:S04]  /*72660*/  LDL.LU R15, [R1+0x1d98] ;  /* 0x001d9800010f7983 */ /* 0x001ea80000300800 */
[----:B------:R-:W3:Y:S04]  /*72670*/  LDL.LU.64 R6, [R1+0x2e00] ;  /* 0x002e000001067983 */ /* 0x000ee80000300a00 */
[----:B------:R-:W-:Y:S04]  /*72680*/  STL [R1+0x2dc8], R16 ;  /* 0x002dc81001007387 */ /* 0x000fe80000100800 */
[----:B------:R-:W3:Y:S04]  /*72690*/  LDL.LU.64 R10, [R1+0x2df8] ;  /* 0x002df800010a7983 */ /* 0x000ee80000300a00 */
[----:B------:R0:W-:Y:S04]  /*726a0*/  STL [R1+0x2dcc], R12 ;  /* 0x002dcc0c01007387 */ /* 0x0001e80000100800 */
[----:B0-----:R-:W4:Y:S01]  /*726b0*/  LDL.LU.64 R12, [R1+0x1d60] ;  /* 0x001d6000010c7983 */ /* 0x001f220000300a00 */
[----:B--2---:R-:W-:Y:S01]  /*726c0*/  VIADD R15, R15, 0x1 ;  /* 0x000000010f0f7836 */ /* 0x004fe20000000000 */
[----:B---3--:R-:W-:Y:S04]  /*726d0*/  HMMA.16816.F32 R4, R4, R10, R24 ;  /* 0x0000000a0404723c */ /* 0x008fe80000001818 */
[----:B------:R-:W-:Y:S01]  /*726e0*/  STL [R1+0x1d98], R15 ;  /* 0x001d980f01007387 */ /* 0x000fe20000100800 */
[----:B----4-:R-:W-:-:S05]  /*726f0*/  IMAD.X R13, R13, 0x1, R0, P2 ;  /* 0x000000010d0d7824 */ /* 0x010fca00010e0600 */
[----:B------:R-:W-:Y:S04]  /*72700*/  STL [R1+0x2dd0], R13 ;  /* 0x002dd00d01007387 */ /* 0x000fe80000100800 */
[----:B------:R-:W2:Y:S04]  /*72710*/  LDL.LU.64 R26, [R1+0x2df0] ;  /* 0x002df000011a7983 */ /* 0x000ea80000300a00 */
[----:B------:R-:W3:Y:S01]  /*72720*/  LDL.LU.64 R24, [R1+0x2de8] ;  /* 0x002de80001187983 */ /* 0x000ee20000300a00 */
[-C--:B------:R-:W-:Y:S02]  /*72730*/  IADD3 R23, P3, PT, R23, R29.reuse, RZ ;  /* 0x0000001d17177210 */ /* 0x080fe40007f7e0ff */
[-C--:B------:R-:W-:Y:S01]  /*72740*/  IADD3 R8, P2, PT, R8, R29.reuse, RZ ;  /* 0x0000001d08087210 */ /* 0x080fe20007f5e0ff */
[----:B------:R-:W-:Y:S04]  /*72750*/  STL.64 [R1+0x40], R4 ;  /* 0x0000400401007387 */ /* 0x000fe80000100a00 */
[----:B------:R-:W-:Y:S01]  /*72760*/  STL.64 [R1+0x48], R6 ;  /* 0x0000480601007387 */ /* 0x000fe20000100a00 */
[----:B------:R-:W-:-:S03]  /*72770*/  IADD3 R14, P4, PT, R14, R29, RZ ;  /* 0x0000001d0e0e7210 */ /* 0x000fc60007f9e0ff */
[----:B------:R0:W-:Y:S01]  /*72780*/  STL [R1+0x2574], R23 ;  /* 0x0025741701007387 */ /* 0x0001e20000100800 */
[-C--:B------:R-:W-:Y:S02]  /*72790*/  IADD3 R21, P6, PT, R21, R29.reuse, RZ ;  /* 0x0000001d15157210 */ /* 0x080fe40007fde0ff */
[-C--:B------:R-:W-:Y:S02]  /*727a0*/  IADD3 R17, P5, PT, R17, R29.reuse, RZ ;  /* 0x0000001d11117210 */ /* 0x080fe40007fbe0ff */
[-C--:B------:R-:W-:Y:S01]  /*727b0*/  IADD3 R3, P1, PT, R3, R29.reuse, RZ ;  /* 0x0000001d03037210 */ /* 0x080fe20007f3e0ff */
[----:B0-----:R-:W4:Y:S04]  /*727c0*/  LDL.LU R23, [R1+0x2550] ;  /* 0x0025500001177983 */ /* 0x001f280000300800 */
[----:B------:R-:W-:Y:S04]  /*727d0*/  STL [R1+0x257c], R8 ;  /* 0x00257c0801007387 */ /* 0x000fe80000100800 */
[----:B------:R-:W-:Y:S04]  /*727e0*/  STL [R1+0x256c], R14 ;  /* 0x00256c0e01007387 */ /* 0x000fe80000100800 */
[----:B------:R0:W-:Y:S04]  /*727f0*/  STL [R1+0x255c], R21 ;  /* 0x00255c1501007387 */ /* 0x0001e80000100800 */
[----:B------:R-:W-:Y:S01]  /*72800*/  STL [R1+0x2564], R17 ;  /* 0x0025641101007387 */ /* 0x000fe20000100800 */
[--C-:B------:R-:W-:Y:S01]  /*72810*/  IMAD.X R18, R18, 0x1, R0.reuse, P2 ;  /* 0x0000000112127824 */ /* 0x100fe200010e0600 */
[-C--:B------:R-:W-:Y:S01]  /*72820*/  IADD3 R19, P2, PT, R19, R29.reuse, RZ ;  /* 0x0000001d13137210 */ /* 0x080fe20007f5e0ff */
[--C-:B------:R-:W-:Y:S01]  /*72830*/  IMAD.X R28, R28, 0x1, R0.reuse, P4 ;  /* 0x000000011c1c7824 */ /* 0x100fe200020e0600 */
[----:B0-----:R-:W4:Y:S04]  /*72840*/  LDL.LU R21, [R1+0x2524] ;  /* 0x0025240001157983 */ /* 0x001f280000300800 */
[----:B------:R0:W-:Y:S04]  /*72850*/  STL [R1+0x2554], R3 ;  /* 0x0025540301007387 */ /* 0x0001e80000100800 */
[----:B0-----:R-:W4:Y:S04]  /*72860*/  LDL.LU R3, [R1+0x2548] ;  /* 0x0025480001037983 */ /* 0x001f280000300800 */
[----:B------:R-:W-:Y:S04]  /*72870*/  STL [R1+0x2578], R18 ;  /* 0x0025781201007387 */ /* 0x000fe80000100800 */
[----:B------:R-:W-:Y:S04]  /*72880*/  STL [R1+0x254c], R19 ;  /* 0x00254c1301007387 */ /* 0x000fe80000100800 */
[----:B------:R0:W-:Y:S01]  /*72890*/  STL [R1+0x2568], R28 ;  /* 0x0025681c01007387 */ /* 0x0001e20000100800 */
[-C--:B------:R-:W-:Y:S01]  /*728a0*/  IADD3 R2, P4, PT, R2, R29.reuse, RZ ;  /* 0x0000001d02027210 */ /* 0x080fe20007f9e0ff */
[----:B---3--:R-:W-:Y:S01]  /*728b0*/  IMAD.X R24, R24, 0x1, R0, P3 ;  /* 0x0000000118187824 */ /* 0x008fe200018e0600 */
[----:B------:R-:W-:-:S04]  /*728c0*/  IADD3 R25, P3, PT, R25, R29, RZ ;  /* 0x0000001d19197210 */ /* 0x000fc80007f7e0ff */
[----:B------:R-:W-:Y:S04]  /*728d0*/  STL [R1+0x2570], R24 ;  /* 0x0025701801007387 */ /* 0x000fe80000100800 */
[----:B0-----:R-:W3:Y:S04]  /*728e0*/  LDL.LU R28, [R1+0x251c] ;  /* 0x00251c00011c7983 */ /* 0x001ee80000300800 */
[----:B------:R-:W-:Y:S04]  /*728f0*/  STL [R1+0x2544], R25 ;  /* 0x0025441901007387 */ /* 0x000fe80000100800 */
[----:B------:R0:W-:Y:S04]  /*72900*/  STL [R1+0x253c], R2 ;  /* 0x00253c0201007387 */ /* 0x0001e80000100800 */
[----:B0-----:R-:W3:Y:S01]  /*72910*/  LDL.LU R2, [R1+0x2540] ;  /* 0x0025400001027983 */ /* 0x001ee20000300800 */
[--C-:B--2---:R-:W-:Y:S01]  /*72920*/  IMAD.X R26, R26, 0x1, R0.reuse, P5 ;  /* 0x000000011a1a7824 */ /* 0x104fe200028e0600 */
[-C--:B------:R-:W-:Y:S01]  /*72930*/  IADD3 R27, P5, PT, R27, R29.reuse, RZ ;  /* 0x0000001d1b1b7210 */ /* 0x080fe20007fbe0ff */
[----:B------:R-:W-:Y:S01]  /*72940*/  IMAD.X R20, R20, 0x1, R0, P6 ;  /* 0x0000000114147824 */ /* 0x000fe200030e0600 */
[----:B------:R-:W-:-:S02]  /*72950*/  IADD3 R22, P6, PT, R22, R29, RZ ;  /* 0x0000001d16167210 */ /* 0x000fc40007fde0ff */
[----:B------:R-:W-:Y:S04]  /*72960*/  STL [R1+0x2560], R26 ;  /* 0x0025601a01007387 */ /* 0x000fe80000100800 */
[----:B------:R-:W2:Y:S04]  /*72970*/  LDL.LU R4, [R1+0x2514] ;  /* 0x0025140001047983 */ /* 0x000ea80000300800 */
[----:B------:R-:W-:Y:S04]  /*72980*/  STL [R1+0x2534], R27 ;  /* 0x0025341b01007387 */ /* 0x000fe80000100800 */
[----:B------:R-:W2:Y:S04]  /*72990*/  LDL.LU R5, [R1+0x2538] ;  /* 0x0025380001057983 */ /* 0x000ea80000300800 */
[----:B------:R-:W-:Y:S04]  /*729a0*/  STL [R1+0x2558], R20 ;  /* 0x0025581401007387 */ /* 0x000fe80000100800 */
[----:B------:R-:W2:Y:S04]  /*729b0*/  LDL.LU R6, [R1+0x250c] ;  /* 0x00250c0001067983 */ /* 0x000ea80000300800 */
[----:B------:R0:W-:Y:S04]  /*729c0*/  STL [R1+0x252c], R22 ;  /* 0x00252c1601007387 */ /* 0x0001e80000100800 */
[----:B------:R-:W2:Y:S04]  /*729d0*/  LDL.LU R7, [R1+0x2530] ;  /* 0x0025300001077983 */ /* 0x000ea80000300800 */
[----:B------:R-:W2:Y:S04]  /*729e0*/  LDL.LU R10, [R1+0x2504] ;  /* 0x00250400010a7983 */ /* 0x000ea80000300800 */
[----:B------:R-:W2:Y:S04]  /*729f0*/  LDL.LU R11, [R1+0x2528] ;  /* 0x00252800010b7983 */ /* 0x000ea80000300800 */
[----:B------:R-:W2:Y:S04]  /*72a00*/  LDL.LU R13, [R1+0x24fc] ;  /* 0x0024fc00010d7983 */ /* 0x000ea80000300800 */
[----:B------:R-:W2:Y:S01]  /*72a10*/  LDL.LU R12, [R1+0x2520] ;  /* 0x00252000010c7983 */ /* 0x000ea20000300800 */
[----:B------:R-:W-:-:S03]  /*72a20*/  ISETP.NE.U32.AND P0, PT, R15, UR7, PT ;  /* 0x000000070f007c0c */ /* 0x000fc6000bf05070 */
[----:B------:R-:W2:Y:S04]  /*72a30*/  LDL.LU R16, [R1+0x24f4] ;  /* 0x0024f40001107983 */ /* 0x000ea80000300800 */
[----:B------:R-:W2:Y:S04]  /*72a40*/  LDL.LU R15, [R1+0x2518] ;  /* 0x00251800010f7983 */ /* 0x000ea80000300800 */
[----:B------:R-:W2:Y:S04]  /*72a50*/  LDL.LU R8, [R1+0x24ec] ;  /* 0x0024ec0001087983 */ /* 0x000ea80000300800 */
[----:B0-----:R-:W2:Y:S01]  /*72a60*/  LDL.LU R22, [R1+0x2510] ;  /* 0x0025100001167983 */ /* 0x001ea20000300800 */
[----:B----4-:R-:W-:-:S03]  /*72a70*/  IMAD.X R23, R23, 0x1, R0, P1 ;  /* 0x0000000117177824 */ /* 0x010fc600008e0600 */
[----:B------:R-:W4:Y:S04]  /*72a80*/  LDL.LU R14, [R1+0x24e4] ;  /* 0x0024e400010e7983 */ /* 0x000f280000300800 */
[----:B------:R-:W4:Y:S04]  /*72a90*/  LDL.LU R17, [R1+0x2508] ;  /* 0x0025080001117983 */ /* 0x000f280000300800 */
[----:B------:R-:W4:Y:S01]  /*72aa0*/  LDL.LU R20, [R1+0x24dc] ;  /* 0x0024dc0001147983 */ /* 0x000f220000300800 */
[----:B------:R-:W-:-:S03]  /*72ab0*/  IADD3 R21, P1, PT, R21, R29, RZ ;  /* 0x0000001d15157210 */ /* 0x000fc60007f3e0ff */
[----:B------:R0:W-:Y:S01]  /*72ac0*/  STL [R1+0x2550], R23 ;  /* 0x0025501701007387 */ /* 0x0001e20000100800 */
[----:B------:R-:W-:-:S03]  /*72ad0*/  IMAD.X R3, R3, 0x1, R0, P2 ;  /* 0x0000000103037824 */ /* 0x000fc600010e0600 */
[----:B0-----:R-:W4:Y:S04]  /*72ae0*/  LDL.LU R23, [R1+0x2500] ;  /* 0x0025000001177983 */ /* 0x001f280000300800 */
[----:B------:R-:W4:Y:S04]  /*72af0*/  LDL.LU R18, [R1+0x24d4] ;  /* 0x0024d40001127983 */ /* 0x000f280000300800 */
[----:B------:R-:W4:Y:S04]  /*72b00*/  LDL.LU R19, [R1+0x24f8] ;  /* 0x0024f80001137983 */ /* 0x000f280000300800 */
[----:B------:R-:W-:Y:S04]  /*72b10*/  STL [R1+0x2524], R21 ;  /* 0x0025241501007387 */ /* 0x000fe80000100800 */
[----:B------:R-:W4:Y:S04]  /*72b20*/  LDL.LU R24, [R1+0x24cc] ;  /* 0x0024cc0001187983 */ /* 0x000f280000300800 */
[----:B------:R0:W-:Y:S04]  /*72b30*/  STL [R1+0x2548], R3 ;  /* 0x0025480301007387 */ /* 0x0001e80000100800 */
[----:B------:R-:W4:Y:S04]  /*72b40*/  LDL.LU R25, [R1+0x24f0] ;  /* 0x0024f00001197983 */ /* 0x000f280000300800 */
[----:B0-----:R-:W4:Y:S01]  /*72b50*/  LDL.LU R3, [R1+0x24c4] ;  /* 0x0024c40001037983 */ /* 0x001f220000300800 */
[----:B---3--:R-:W-:-:S05]  /*72b60*/  IADD3 R28, P2, PT, R28, R29, RZ ;  /* 0x0000001d1c1c7210 */ /* 0x008fca0007f5e0ff */
[----:B------:R0:W-:Y:S01]  /*72b70*/  STL [R1+0x251c], R28 ;  /* 0x00251c1c01007387 */ /* 0x0001e20000100800 */
[----:B------:R-:W-:-:S03]  /*72b80*/  IMAD.X R2, R2, 0x1, R0, P3 ;  /* 0x0000000102027824 */ /* 0x000fc600018e0600 */
[----:B0-----:R-:W3:Y:S04]  /*72b90*/  LDL.LU R28, [R1+0x24e8] ;  /* 0x0024e800011c7983 */ /* 0x001ee80000300800 */
[----:B------:R-:W3:Y:S04]  /*72ba0*/  LDL.LU R26, [R1+0x24bc] ;  /* 0x0024bc00011a7983 */ /* 0x000ee80000300800 */
[----:B------:R-:W3:Y:S04]  /*72bb0*/  LDL.LU R27, [R1+0x24e0] ;  /* 0x0024e000011b7983 */ /* 0x000ee80000300800 */
[----:B------:R-:W3:Y:S04]  /*72bc0*/  LDL.LU R21, [R1+0x24b4] ;  /* 0x0024b40001157983 */ /* 0x000ee80000300800 */
[----:B------:R0:W-:Y:S04]  /*72bd0*/  STL [R1+0x2540], R2 ;  /* 0x0025400201007387 */ /* 0x0001e80000100800 */
[----:B0-----:R-:W3:Y:S01]  /*72be0*/  LDL.LU R2, [R1+0x24d8] ;  /* 0x0024d80001027983 */ /* 0x001ee20000300800 */
[-C--:B--2---:R-:W-:Y:S01]  /*72bf0*/  IADD3 R4, P3, PT, R4, R29.reuse, RZ ;  /* 0x0000001d04047210 */ /* 0x084fe20007f7e0ff */
[--C-:B------:R-:W-:Y:S01]  /*72c00*/  IMAD.X R5, R5, 0x1, R0.reuse, P4 ;  /* 0x0000000105057824 */ /* 0x100fe200020e0600 */
[-C--:B------:R-:W-:Y:S01]  /*72c10*/  IADD3 R6, P4, PT, R6, R29.reuse, RZ ;  /* 0x0000001d06067210 */ /* 0x080fe20007f9e0ff */
[--C-:B------:R-:W-:Y:S01]  /*72c20*/  IMAD.X R7, R7, 0x1, R0.reuse, P5 ;  /* 0x0000000107077824 */ /* 0x100fe200028e0600 */
[----:B------:R-:W-:Y:S01]  /*72c30*/  IADD3 R10, P5, PT, R10, R29, RZ ;  /* 0x0000001d0a0a7210 */ /* 0x000fe20007fbe0ff */
[----:B------:R-:W-:Y:S01]  /*72c40*/  STL [R1+0x2514], R4 ;  /* 0x0025140401007387 */ /* 0x000fe20000100800 */
[----:B------:R-:W-:-:S03]  /*72c50*/  IMAD.X R11, R11, 0x1, R0, P6 ;  /* 0x000000010b0b7824 */ /* 0x000fc600030e0600 */
[----:B------:R-:W-:Y:S01]  /*72c60*/  STL [R1+0x2538], R5 ;  /* 0x0025380501007387 */ /* 0x000fe20000100800 */
[----:B------:R-:W-:-:S03]  /*72c70*/  IADD3 R13, P6, PT, R13, R29, RZ ;  /* 0x0000001d0d0d7210 */ /* 0x000fc60007fde0ff */
[----:B------:R-:W-:Y:S01]  /*72c80*/  STL [R1+0x250c], R6 ;  /* 0x00250c0601007387 */ /* 0x000fe20000100800 */
[----:B------:R-:W-:-:S03]  /*72c90*/  IMAD.X R12, R12, 0x1, R0, P1 ;  /* 0x000000010c0c7824 */ /* 0x000fc600008e0600 */
[----:B------:R-:W-:Y:S01]  /*72ca0*/  STL [R1+0x2530], R7 ;  /* 0x0025300701007387 */ /* 0x000fe20000100800 */
[----:B------:R-:W-:-:S03]  /*72cb0*/  IADD3 R16, P1, PT, R16, R29, RZ ;  /* 0x0000001d10107210 */ /* 0x000fc60007f3e0ff */
[----:B------:R-:W-:Y:S01]  /*72cc0*/  STL [R1+0x2504], R10 ;  /* 0x0025040a01007387 */ /* 0x000fe20000100800 */
[----:B------:R-:W-:-:S03]  /*72cd0*/  IMAD.X R22, R22, 0x1, R0, P3 ;  /* 0x0000000116167824 */ /* 0x000fc600018e0600 */
[----:B------:R-:W-:Y:S01]  /*72ce0*/  STL [R1+0x2528], R11 ;  /* 0x0025280b01007387 */ /* 0x000fe20000100800 */
[----:B------:R-:W-:-:S03]  /*72cf0*/  IMAD.X R15, R15, 0x1, R0, P2 ;  /* 0x000000010f0f7824 */ /* 0x000fc600010e0600 */
[----:B------:R-:W-:Y:S01]  /*72d00*/  STL [R1+0x24fc], R13 ;  /* 0x0024fc0d01007387 */ /* 0x000fe20000100800 */
[----:B------:R-:W-:-:S03]  /*72d10*/  IADD3 R8, P2, PT, R8, R29, RZ ;  /* 0x0000001d08087210 */ /* 0x000fc60007f5e0ff */
[----:B------:R-:W-:Y:S04]  /*72d20*/  STL [R1+0x2520], R12 ;  /* 0x0025200c01007387 */ /* 0x000fe80000100800 */
[----:B------:R-:W-:Y:S01]  /*72d30*/  STL [R1+0x24f4], R16 ;  /* 0x0024f41001007387 */ /* 0x000fe20000100800 */
[-C--:B----4-:R-:W-:Y:S01]  /*72d40*/  IADD3 R14, P3, PT, R14, R29.reuse, RZ ;  /* 0x0000001d0e0e7210 */ /* 0x090fe20007f7e0ff */
[----:B------:R-:W-:Y:S02]  /*72d50*/  IMAD.X R17, R17, 0x1, R0, P4 ;  /* 0x0000000111117824 */ /* 0x000fe400020e0600 */
[----:B------:R0:W-:Y:S01]  /*72d60*/  STL [R1+0x2510], R22 ;  /* 0x0025101601007387 */ /* 0x0001e20000100800 */
[----:B------:R-:W-:-:S03]  /*72d70*/  IADD3 R20, P4, PT, R20, R29, RZ ;  /* 0x0000001d14147210 */ /* 0x000fc60007f9e0ff */
[----:B------:R-:W-:Y:S01]  /*72d80*/  STL [R1+0x2518], R15 ;  /* 0x0025180f01007387 */ /* 0x000fe20000100800 */
[----:B------:R-:W-:-:S03]  /*72d90*/  IMAD.X R23, R23, 0x1, R0, P5 ;  /* 0x0000000117177824 */ /* 0x000fc600028e0600 */
[----:B0-----:R-:W2:Y:S04]  /*72da0*/  LDL.LU R22, [R1+0x24ac] ;  /* 0x0024ac0001167983 */ /* 0x001ea80000300800 */
[----:B------:R-:W-:Y:S04]  /*72db0*/  STL [R1+0x24ec], R8 ;  /* 0x0024ec0801007387 */ /* 0x000fe80000100800 */
[----:B------:R-:W-:Y:S04]  /*72dc0*/  STL [R1+0x24e4], R14 ;  /* 0x0024e40e01007387 */ /* 0x000fe80000100800 */
[----:B------:R0:W-:Y:S04]  /*72dd0*/  STL [R1+0x24dc], R20 ;  /* 0x0024dc1401007387 */ /* 0x0001e80000100800 */
[----:B------:R-:W-:Y:S01]  /*72de0*/  STL [R1+0x2508], R17 ;  /* 0x0025081101007387 */ /* 0x000fe20000100800 */
[----:B------:R-:W-:Y:S01]  /*72df0*/  IADD3 R18, P5, PT, R18, R29, RZ ;  /* 0x0000001d12127210 */ /* 0x000fe20007fbe0ff */
[----:B------:R-:W-:-:S02]  /*72e00*/  IMAD.X R19, R19, 0x1, R0, P6 ;  /* 0x0000000113137824 */ /* 0x000fc400030e0600 */
[----:B------:R-:W-:Y:S01]  /*72e10*/  IMAD.X R25, R25, 0x1, R0, P1 ;  /* 0x0000000119197824 */ /* 0x000fe200008e0600 */
[-C--:B------:R-:W-:Y:S01]  /*72e20*/  IADD3 R3, P1, PT, R3, R29.reuse, RZ ;  /* 0x0000001d03037210 */ /* 0x080fe20007f3e0ff */
[----:B0-----:R-:W4:Y:S04]  /*72e30*/  LDL.LU R20, [R1+0x24d0] ;  /* 0x0024d00001147983 */ /* 0x001f280000300800 */
[----:B------:R0:W-:Y:S01]  /*72e40*/  STL [R1+0x2500], R23 ;  /* 0x0025001701007387 */ /* 0x0001e20000100800 */
[----:B------:R-:W-:-:S03]  /*72e50*/  IADD3 R24, P6, PT, R24, R29, RZ ;  /* 0x0000001d18187210 */ /* 0x000fc60007fde0ff */
[----:B0-----:R-:W4:Y:S04]  /*72e60*/  LDL.LU R23, [R1+0x24a4] ;  /* 0x0024a40001177983 */ /* 0x001f280000300800 */
[----:B------:R-:W-:Y:S04]  /*72e70*/  STL [R1+0x24d4], R18 ;  /* 0x0024d41201007387 */ /* 0x000fe80000100800 */
[----:B------:R-:W-:Y:S04]  /*72e80*/  STL [R1+0x24f8], R19 ;  /* 0x0024f81301007387 */ /* 0x000fe80000100800 */
[----:B------:R0:W-:Y:S04]  /*72e90*/  STL [R1+0x24c4], R3 ;  /* 0x0024c40301007387 */ /* 0x0001e80000100800 */
[----:B------:R-:W-:Y:S04]  /*72ea0*/  STL [R1+0x24cc], R24 ;  /* 0x0024cc1801007387 */ /* 0x000fe80000100800 */
[----:B0-----:R-:W4:Y:S04]  /*72eb0*/  LDL.LU R3, [R1+0x24c8] ;  /* 0x0024c80001037983 */ /* 0x001f280000300800 */
[----:B------:R-:W-:Y:S01]  /*72ec0*/  STL [R1+0x24f0], R25 ;  /* 0x0024f01901007387 */ /* 0x000fe20000100800 */
[--C-:B---3--:R-:W-:Y:S01]  /*72ed0*/  IMAD.X R28, R28, 0x1, R0.reuse, P2 ;  /* 0x000000011c1c7824 */ /* 0x108fe200010e0600 */
[-C--:B------:R-:W-:Y:S01]  /*72ee0*/  IADD3 R26, P2, PT, R26, R29.reuse, RZ ;  /* 0x0000001d1a1a7210 */ /* 0x080fe20007f5e0ff */
[----:B------:R-:W-:Y:S01]  /*72ef0*/  IMAD.X R27, R27, 0x1, R0, P3 ;  /* 0x000000011b1b7824 */ /* 0x000fe200018e0600 */
[----:B------:R-:W-:-:S02]  /*72f00*/  IADD3 R21, P3, PT, R21, R29, RZ ;  /* 0x0000001d15157210 */ /* 0x000fc40007f7e0ff */
[----:B------:R0:W-:Y:S04]  /*72f10*/  STL [R1+0x24e8], R28 ;  /* 0x0024e81c01007387 */ /* 0x0001e80000100800 */
[----:B0-----:R-:W3:Y:S04]  /*72f20*/  LDL.LU R28, [R1+0x249c] ;  /* 0x00249c00011c7983 */ /* 0x001ee80000300800 */
[----:B------:R-:W-:Y:S01]  /*72f30*/  STL [R1+0x24bc], R26 ;  /* 0x0024bc1a01007387 */ /* 0x000fe20000100800 */
[----:B------:R-:W-:-:S03]  /*72f40*/  IMAD.X R2, R2, 0x1, R0, P4 ;  /* 0x0000000102027824 */ /* 0x000fc600020e0600 */
[----:B------:R-:W3:Y:S04]  /*72f50*/  LDL.LU R4, [R1+0x24c0] ;  /* 0x0024c00001047983 */ /* 0x000ee80000300800 */
[----:B------:R-:W-:Y:S04]  /*72f60*/  STL [R1+0x24e0], R27 ;  /* 0x0024e01b01007387 */ /* 0x000fe80000100800 */
[----:B------:R-:W3:Y:S04]  /*72f70*/  LDL.LU R5, [R1+0x2494] ;  /* 0x0024940001057983 */ /* 0x000ee80000300800 */
[----:B------:R-:W-:Y:S04]  /*72f80*/  STL [R1+0x24b4], R21 ;  /* 0x0024b41501007387 */ /* 0x000fe80000100800 */
[----:B------:R-:W3:Y:S04]  /*72f90*/  LDL.LU R6, [R1+0x24b8] ;  /* 0x0024b80001067983 */ /* 0x000ee80000300800 */
[----:B------:R0:W-:Y:S04]  /*72fa0*/  STL [R1+0x24d8], R2 ;  /* 0x0024d80201007387 */ /* 0x0001e80000100800 */
        /* <DEDUP_REMOVED lines=8> */
[----:B0-----:R-:W3:Y:S04]  /*73030*/  LDL.LU R2, [R1+0x246c] ;  /* 0x00246c0001027983 */ /* 0x001ee80000300800 */
[----:B------:R-:W3:Y:S04]  /*73040*/  LDL.LU R14, [R1+0x2490] ;  /* 0x00249000010e7983 */ /* 0x000ee80000300800 */
[----:B------:R-:W3:Y:S04]  /*73050*/  LDL.LU R17, [R1+0x2464] ;  /* 0x0024640001117983 */ /* 0x000ee80000300800 */
[----:B------:R-:W3:Y:S01]  /*73060*/  LDL.LU R21, [R1+0x2488] ;  /* 0x0024880001157983 */ /* 0x000ee20000300800 */
[----:B--2---:R-:W-:-:S05]  /*73070*/  IADD3 R22, P4, PT, R22, R29, RZ ;  /* 0x0000001d16167210 */ /* 0x004fca0007f9e0ff */
[----:B------:R0:W-:Y:S01]  /*73080*/  STL [R1+0x24ac], R22 ;  /* 0x0024ac1601007387 */ /* 0x0001e20000100800 */
[----:B----4-:R-:W-:-:S03]  /*73090*/  IMAD.X R20, R20, 0x1, R0, P5 ;  /* 0x0000000114147824 */ /* 0x010fc600028e0600 */
[----:B0-----:R-:W2:Y:S04]  /*730a0*/  LDL.LU R22, [R1+0x245c] ;  /* 0x00245c0001167983 */ /* 0x001ea80000300800 */
[----:B------:R-:W4:Y:S04]  /*730b0*/  LDL.LU R18, [R1+0x2480] ;  /* 0x0024800001127983 */ /* 0x000f280000300800 */
[----:B------:R-:W4:Y:S04]  /*730c0*/  LDL.LU R19, [R1+0x2454] ;  /* 0x0024540001137983 */ /* 0x000f280000300800 */
[----:B------:R-:W-:Y:S04]  /*730d0*/  STL [R1+0x24d0], R20 ;  /* 0x0024d01401007387 */ /* 0x000fe80000100800 */
[----:B------:R-:W4:Y:S01]  /*730e0*/  LDL.LU R24, [R1+0x2478] ;  /* 0x0024780001187983 */ /* 0x000f220000300800 */
[----:B------:R-:W-:-:S05]  /*730f0*/  IADD3 R23, P5, PT, R23, R29, RZ ;  /* 0x0000001d17177210 */ /* 0x000fca0007fbe0ff */
[----:B------:R0:W-:Y:S04]  /*73100*/  STL [R1+0x24a4], R23 ;  /* 0x0024a41701007387 */ /* 0x0001e80000100800 */
[----:B------:R-:W4:Y:S04]  /*73110*/  LDL.LU R25, [R1+0x244c] ;  /* 0x00244c0001197983 */ /* 0x000f280000300800 */
[----:B0-----:R-:W4:Y:S01]  /*73120*/  LDL.LU R23, [R1+0x2470] ;  /* 0x0024700001177983 */ /* 0x001f220000300800 */
[----:B------:R-:W-:-:S05]  /*73130*/  IMAD.X R3, R3, 0x1, R0, P6 ;  /* 0x0000000103037824 */ /* 0x000fca00030e0600 */
[----:B------:R0:W-:Y:S04]  /*73140*/  STL [R1+0x24c8], R3 ;  /* 0x0024c80301007387 */ /* 0x0001e80000100800 */
[----:B0-----:R-:W4:Y:S04]  /*73150*/  LDL.LU R3, [R1+0x2444] ;  /* 0x0024440001037983 */ /* 0x001f280000300800 */
[----:B------:R-:W4:Y:S04]  /*73160*/  LDL.LU R26, [R1+0x2468] ;  /* 0x00246800011a7983 */ /* 0x000f280000300800 */
[----:B------:R-:W4:Y:S04]  /*73170*/  LDL.LU R27, [R1+0x243c] ;  /* 0x00243c00011b7983 */ /* 0x000f280000300800 */
[----:B------:R-:W4:Y:S01]  /*73180*/  LDL.LU R20, [R1+0x2460] ;  /* 0x0024600001147983 */ /* 0x000f220000300800 */
[----:B---3--:R-:W-:Y:S01]  /*73190*/  IADD3 R28, P6, PT, R28, R29, RZ ;  /* 0x0000001d1c1c7210 */ /* 0x008fe20007fde0ff */
[----:B------:R-:W-:-:S04]  /*731a0*/  IMAD.X R4, R4, 0x1, R0, P1 ;  /* 0x0000000104047824 */ /* 0x000fc800008e0600 */
[----:B------:R0:W-:Y:S01]  /*731b0*/  STL [R1+0x249c], R28 ;  /* 0x00249c1c01007387 */ /* 0x0001e20000100800 */
[-C--:B------:R-:W-:Y:S01]  /*731c0*/  IADD3 R5, P1, PT, R5, R29.reuse, RZ ;  /* 0x0000001d05057210 */ /* 0x080fe20007f3e0ff */
[--C-:B------:R-:W-:Y:S01]  /*731d0*/  IMAD.X R6, R6, 0x1, R0.reuse, P2 ;  /* 0x0000000106067824 */ /* 0x100fe200010e0600 */
[-C--:B------:R-:W-:Y:S01]  /*731e0*/  IADD3 R7, P2, PT, R7, R29.reuse, RZ ;  /* 0x0000001d07077210 */ /* 0x080fe20007f5e0ff */
[----:B------:R-:W-:Y:S01]  /*731f0*/  IMAD.X R10, R10, 0x1, R0, P3 ;  /* 0x000000010a0a7824 */ /* 0x000fe200018e0600 */
[----:B0-----:R-:W3:Y:S04]  /*73200*/  LDL.LU R28, [R1+0x2434] ;  /* 0x00243400011c7983 */ /* 0x001ee80000300800 */
[----:B------:R-:W-:Y:S01]  /*73210*/  STL [R1+0x24c0], R4 ;  /* 0x0024c00401007387 */ /* 0x000fe20000100800 */
[----:B------:R-:W-:-:S03]  /*73220*/  IADD3 R11, P3, PT, R11, R29, RZ ;  /* 0x0000001d0b0b7210 */ /* 0x000fc60007f7e0ff */
[----:B------:R-:W-:Y:S01]  /*73230*/  STL [R1+0x2494], R5 ;  /* 0x0024940501007387 */ /* 0x000fe20000100800 */
[----:B------:R-:W-:-:S03]  /*73240*/  IMAD.X R13, R13, 0x1, R0, P4 ;  /* 0x000000010d0d7824 */ /* 0x000fc600020e0600 */
[----:B------:R-:W-:Y:S01]  /*73250*/  STL [R1+0x24b8], R6 ;  /* 0x0024b80601007387 */ /* 0x000fe20000100800 */
[----:B------:R-:W-:-:S03]  /*73260*/  IADD3 R12, P4, PT, R12, R29, RZ ;  /* 0x0000001d0c0c7210 */ /* 0x000fc60007f9e0ff */
[----:B------:R-:W-:Y:S01]  /*73270*/  STL [R1+0x248c], R7 ;  /* 0x00248c0701007387 */ /* 0x000fe20000100800 */
[--C-:B------:R-:W-:Y:S02]  /*73280*/  IMAD.X R16, R16, 0x1, R0.reuse, P5 ;  /* 0x0000000110107824 */ /* 0x100fe400028e0600 */
[----:B------:R-:W-:Y:S01]  /*73290*/  IMAD.X R8, R8, 0x1, R0, P6 ;  /* 0x0000000108087824 */ /* 0x000fe200030e0600 */
[----:B------:R-:W-:Y:S01]  /*732a0*/  STL [R1+0x24b0], R10 ;  /* 0x0024b00a01007387 */ /* 0x000fe20000100800 */
[----:B------:R-:W-:-:S03]  /*732b0*/  IADD3 R2, P6, PT, R2, R29, RZ ;  /* 0x0000001d02027210 */ /* 0x000fc60007fde0ff */
[----:B------:R-:W-:Y:S01]  /*732c0*/  STL [R1+0x2484], R11 ;  /* 0x0024840b01007387 */ /* 0x000fe20000100800 */
[----:B------:R-:W-:-:S03]  /*732d0*/  IADD3 R15, P5, PT, R15, R29, RZ ;  /* 0x0000001d0f0f7210 */ /* 0x000fc60007fbe0ff */
[----:B------:R-:W-:Y:S04]  /*732e0*/  STL [R1+0x24a8], R13 ;  /* 0x0024a80d01007387 */ /* 0x000fe80000100800 */
[----:B------:R-:W-:Y:S04]  /*732f0*/  STL [R1+0x247c], R12 ;  /* 0x00247c0c01007387 */ /* 0x000fe80000100800 */
[----:B------:R-:W-:Y:S04]  /*73300*/  STL [R1+0x24a0], R16 ;  /* 0x0024a01001007387 */ /* 0x000fe80000100800 */
[----:B------:R0:W-:Y:S04]  /*73310*/  STL [R1+0x246c], R2 ;  /* 0x00246c0201007387 */ /* 0x0001e80000100800 */
[----:B------:R-:W-:Y:S04]  /*73320*/  STL [R1+0x2474], R15 ;  /* 0x0024740f01007387 */ /* 0x000fe80000100800 */
[----:B0-----:R-:W3:Y:S01]  /*73330*/  LDL.LU R2, [R1+0x2458] ;  /* 0x0024580001027983 */ /* 0x001ee20000300800 */
[----:B------:R-:W-:-:S02]  /*73340*/  IMAD.X R14, R14, 0x1, R0, P1 ;  /* 0x000000010e0e7824 */ /* 0x000fc400008e0600 */
[----:B------:R-:W-:Y:S01]  /*73350*/  IMAD.X R21, R21, 0x1, R0, P2 ;  /* 0x0000000115157824 */ /* 0x000fe200010e0600 */
[-C--:B------:R-:W-:Y:S01]  /*73360*/  IADD3 R17, P1, PT, R17, R29.reuse, RZ ;  /* 0x0000001d11117210 */ /* 0x080fe20007f3e0ff */
[----:B------:R-:W-:Y:S04]  /*73370*/  STL [R1+0x2498], R8 ;  /* 0x0024980801007387 */ /* 0x000fe80000100800 */
[----:B------:R-:W-:Y:S01]  /*73380*/  STL [R1+0x2490], R14 ;  /* 0x0024900e01007387 */ /* 0x000fe20000100800 */
[----:B--2---:R-:W-:-:S03]  /*73390*/  IADD3 R22, P2, PT, R22, R29, RZ ;  /* 0x0000001d16167210 */ /* 0x004fc60007f5e0ff */
[----:B------:R0:W-:Y:S04]  /*733a0*/  STL [R1+0x2488], R21 ;  /* 0x0024881501007387 */ /* 0x0001e80000100800 */
[----:B------:R-:W-:Y:S01]  /*733b0*/  STL [R1+0x2464], R17 ;  /* 0x0024641101007387 */ /* 0x000fe20000100800 */
[--C-:B----4-:R-:W-:Y:S01]  /*733c0*/  IMAD.X R18, R18, 0x1, R0.reuse, P3 ;  /* 0x0000000112127824 */ /* 0x110fe200018e0600 */
[----:B------:R-:W-:Y:S01]  /*733d0*/  IADD3 R19, P3, PT, R19, R29, RZ ;  /* 0x0000001d13137210 */ /* 0x000fe20007f7e0ff */
[--C-:B------:R-:W-:Y:S01]  /*733e0*/  IMAD.X R24, R24, 0x1, R0.reuse, P4 ;  /* 0x0000000118187824 */ /* 0x100fe200020e0600 */
[----:B0-----:R-:W2:Y:S04]  /*733f0*/  LDL.LU R21, [R1+0x242c] ;  /* 0x00242c0001157983 */ /* 0x001ea80000300800 */
[----:B------:R0:W-:Y:S04]  /*73400*/  STL [R1+0x245c], R22 ;  /* 0x00245c1601007387 */ /* 0x0001e80000100800 */
[----:B0-----:R-:W4:Y:S01]  /*73410*/  LDL.LU R22, [R1+0x2450] ;  /* 0x0024500001167983 */ /* 0x001f220000300800 */
[----:B------:R-:W-:-:S03]  /*73420*/  IMAD.X R23, R23, 0x1, R0, P5 ;  /* 0x0000000117177824 */ /* 0x000fc600028e0600 */
[----:B------:R-:W-:Y:S04]  /*73430*/  STL [R1+0x2480], R18 ;  /* 0x0024801201007387 */ /* 0x000fe80000100800 */
[----:B------:R-:W-:Y:S04]  /*73440*/  STL [R1+0x2454], R19 ;  /* 0x0024541301007387 */ /* 0x000fe80000100800 */
[----:B------:R0:W-:Y:S04]  /*73450*/  STL [R1+0x2470], R23 ;  /* 0x0024701701007387 */ /* 0x0001e80000100800 */
[----:B------:R-:W-:Y:S01]  /*73460*/  STL [R1+0x2478], R24 ;  /* 0x0024781801007387 */ /* 0x000fe20000100800 */
[----:B------:R-:W-:-:S03]  /*73470*/  IADD3 R25, P4, PT, R25, R29, RZ ;  /* 0x0000001d19197210 */ /* 0x000fc60007f9e0ff */
[----:B0-----:R-:W4:Y:S01]  /*73480*/  LDL.LU R23, [R1+0x2424] ;  /* 0x0024240001177983 */ /* 0x001f220000300800 */
[-C--:B------:R-:W-:Y:S01]  /*73490*/  IADD3 R3, P5, PT, R3, R29.reuse, RZ ;  /* 0x0000001d03037210 */ /* 0x080fe20007fbe0ff */
[----:B------:R-:W-:Y:S02]  /*734a0*/  IMAD.X R26, R26, 0x1, R0, P6 ;  /* 0x000000011a1a7824 */ /* 0x000fe400030e0600 */
[----:B------:R-:W-:Y:S01]  /*734b0*/  STL [R1+0x244c], R25 ;  /* 0x00244c1901007387 */ /* 0x000fe20000100800 */
[----:B------:R-:W-:-:S03]  /*734c0*/  IADD3 R27, P6, PT, R27, R29, RZ ;  /* 0x0000001d1b1b7210 */ /* 0x000fc60007fde0ff */
[----:B------:R0:W-:Y:S01]  /*734d0*/  STL [R1+0x2444], R3 ;  /* 0x0024440301007387 */ /* 0x0001e20000100800 */
[----:B------:R-:W-:-:S03]  /*734e0*/  IMAD.X R20, R20, 0x1, R0, P1 ;  /* 0x0000000114147824 */ /* 0x000fc600008e0600 */
[----:B0-----:R-:W4:Y:S04]  /*734f0*/  LDL.LU R3, [R1+0x2448] ;  /* 0x0024480001037983 */ /* 0x001f280000300800 */
[----:B------:R-:W-:Y:S04]  /*73500*/  STL [R1+0x2468], R26 ;  /* 0x0024681a01007387 */ /* 0x000fe80000100800 */
[----:B------:R-:W4:Y:S04]  /*73510*/  LDL.LU R4, [R1+0x241c] ;  /* 0x00241c0001047983 */ /* 0x000f280000300800 */
[----:B------:R-:W-:Y:S04]  /*73520*/  STL [R1+0x243c], R27 ;  /* 0x00243c1b01007387 */ /* 0x000fe80000100800 */
[----:B------:R-:W4:Y:S04]  /*73530*/  LDL.LU R5, [R1+0x2440] ;  /* 0x0024400001057983 */ /* 0x000f280000300800 */
[----:B------:R-:W-:Y:S04]  /*73540*/  STL [R1+0x2460], R20 ;  /* 0x0024601401007387 */ /* 0x000fe80000100800 */
[----:B------:R-:W4:Y:S01]  /*73550*/  LDL.LU R6, [R1+0x2414] ;  /* 0x0024140001067983 */ /* 0x000f220000300800 */
[----:B---3--:R-:W-:-:S05]  /*73560*/  IADD3 R28, P1, PT, R28, R29, RZ ;  /* 0x0000001d1c1c7210 */ /* 0x008fca0007f3e0ff */
        /* <DEDUP_REMOVED lines=13> */
[----:B------:R-:W-:-:S05]  /*73640*/  IMAD.X R2, R2, 0x1, R0, P2 ;  /* 0x0000000102027824 */ /* 0x000fca00010e0600 */
[----:B------:R0:W-:Y:S04]  /*73650*/  STL [R1+0x2458], R2 ;  /* 0x0024580201007387 */ /* 0x0001e80000100800 */
[----:B0-----:R-:W3:Y:S04]  /*73660*/  LDL.LU R2, [R1+0x2408] ;  /* 0x0024080001027983 */ /* 0x001ee80000300800 */
[----:B------:R-:W3:Y:S01]  /*73670*/  LDL.LU R18, [R1+0x23dc] ;  /* 0x0023dc0001127983 */ /* 0x000ee20000300800 */
[----:B--2---:R-:W-:-:S03]  /*73680*/  IADD3 R21, P2, PT, R21, R29, RZ ;  /* 0x0000001d15157210 */ /* 0x004fc60007f5e0ff */
[----:B------:R-:W2:Y:S04]  /*73690*/  LDL.LU R19, [R1+0x2400] ;  /* 0x0024000001137983 */ /* 0x000ea80000300800 */
[----:B------:R-:W-:Y:S04]  /*736a0*/  STL [R1+0x242c], R21 ;  /* 0x00242c1501007387 */ /* 0x000fe80000100800 */
[----:B------:R-:W2:Y:S01]  /*736b0*/  LDL.LU R24, [R1+0x23d4] ;  /* 0x0023d40001187983 */ /* 0x000ea20000300800 */
[----:B----4-:R-:W-:-:S05]  /*736c0*/  IMAD.X R22, R22, 0x1, R0, P3 ;  /* 0x0000000116167824 */ /* 0x010fca00018e0600 */
[----:B------:R0:W-:Y:S04]  /*736d0*/  STL [R1+0x2450], R22 ;  /* 0x0024501601007387 */ /* 0x0001e80000100800 */
[----:B------:R-:W4:Y:S04]  /*736e0*/  LDL.LU R25, [R1+0x23f8] ;  /* 0x0023f80001197983 */ /* 0x000f280000300800 */
[----:B0-----:R-:W4:Y:S01]  /*736f0*/  LDL.LU R22, [R1+0x23cc] ;  /* 0x0023cc0001167983 */ /* 0x001f220000300800 */
[----:B------:R-:W-:-:S05]  /*73700*/  IADD3 R23, P3, PT, R23, R29, RZ ;  /* 0x0000001d17177210 */ /* 0x000fca0007f7e0ff */
[----:B------:R0:W-:Y:S04]  /*73710*/  STL [R1+0x2424], R23 ;  /* 0x0024241701007387 */ /* 0x0001e80000100800 */
[----:B0-----:R-:W4:Y:S01]  /*73720*/  LDL.LU R23, [R1+0x23f0] ;  /* 0x0023f00001177983 */ /* 0x001f220000300800 */
[----:B------:R-:W-:-:S03]  /*73730*/  IMAD.X R3, R3, 0x1, R0, P4 ;  /* 0x0000000103037824 */ /* 0x000fc600020e0600 */
[----:B------:R-:W4:Y:S04]  /*73740*/  LDL.LU R26, [R1+0x23c4] ;  /* 0x0023c400011a7983 */ /* 0x000f280000300800 */
[----:B------:R-:W4:Y:S04]  /*73750*/  LDL.LU R27, [R1+0x23e8] ;  /* 0x0023e800011b7983 */ /* 0x000f280000300800 */
[----:B------:R-:W4:Y:S04]  /*73760*/  LDL.LU R21, [R1+0x23bc] ;  /* 0x0023bc0001157983 */ /* 0x000f280000300800 */
[----:B------:R0:W-:Y:S01]  /*73770*/  STL [R1+0x2448], R3 ;  /* 0x0024480301007387 */ /* 0x0001e20000100800 */
[-C--:B------:R-:W-:Y:S01]  /*73780*/  IADD3 R4, P4, PT, R4, R29.reuse, RZ ;  /* 0x0000001d04047210 */ /* 0x080fe20007f9e0ff */
[--C-:B------:R-:W-:Y:S01]  /*73790*/  IMAD.X R5, R5, 0x1, R0.reuse, P5 ;  /* 0x0000000105057824 */ /* 0x100fe200028e0600 */
[-C--:B------:R-:W-:Y:S01]  /*737a0*/  IADD3 R6, P5, PT, R6, R29.reuse, RZ ;  /* 0x0000001d06067210 */ /* 0x080fe20007fbe0ff */
[----:B0-----:R-:W4:Y:S04]  /*737b0*/  LDL.LU R3, [R1+0x23e0] ;  /* 0x0023e00001037983 */ /* 0x001f280000300800 */
[----:B------:R-:W-:Y:S04]  /*737c0*/  STL [R1+0x241c], R4 ;  /* 0x00241c0401007387 */ /* 0x000fe80000100800 */
[----:B------:R-:W-:Y:S04]  /*737d0*/  STL [R1+0x2440], R5 ;  /* 0x0024400501007387 */ /* 0x000fe80000100800 */
[----:B------:R-:W-:Y:S01]  /*737e0*/  STL [R1+0x2414], R6 ;  /* 0x0024140601007387 */ /* 0x000fe20000100800 */
[--C-:B---3--:R-:W-:Y:S01]  /*737f0*/  IMAD.X R7, R7, 0x1, R0.reuse, P6 ;  /* 0x0000000107077824 */ /* 0x108fe200030e0600 */
[-C--:B------:R-:W-:Y:S01]  /*73800*/  IADD3 R10, P6, PT, R10, R29.reuse, RZ ;  /* 0x0000001d0a0a7210 */ /* 0x080fe20007fde0ff */
[--C-:B------:R-:W-:Y:S01]  /*73810*/  IMAD.X R11, R11, 0x1, R0.reuse, P1 ;  /* 0x000000010b0b7824 */ /* 0x100fe200008e0600 */
[-C--:B------:R-:W-:Y:S01]  /*73820*/  IADD3 R13, P1, PT, R13, R29.reuse, RZ ;  /* 0x0000001d0d0d7210 */ /* 0x080fe20007f3e0ff */
[----:B------:R-:W-:Y:S01]  /*73830*/  IMAD.X R12, R12, 0x1, R0, P2 ;  /* 0x000000010c0c7824 */ /* 0x000fe200010e0600 */
[----:B------:R-:W-:Y:S01]  /*73840*/  STL [R1+0x2438], R7 ;  /* 0x0024380701007387 */ /* 0x000fe20000100800 */
[----:B------:R-:W-:-:S03]  /*73850*/  IADD3 R16, P2, PT, R16, R29, RZ ;  /* 0x0000001d10107210 */ /* 0x000fc60007f5e0ff */
[----:B------:R-:W-:Y:S01]  /*73860*/  STL [R1+0x240c], R10 ;  /* 0x00240c0a01007387 */ /* 0x000fe20000100800 */
[----:B------:R-:W-:-:S03]  /*73870*/  IMAD.X R28, R28, 0x1, R0, P4 ;  /* 0x000000011c1c7824 */ /* 0x000fc600020e0600 */
[----:B------:R-:W-:Y:S01]  /*73880*/  STL [R1+0x2430], R11 ;  /* 0x0024300b01007387 */ /* 0x000fe20000100800 */
[----:B------:R-:W-:-:S03]  /*73890*/  IMAD.X R15, R15, 0x1, R0, P3 ;  /* 0x000000010f0f7824 */ /* 0x000fc600018e0600 */
[----:B------:R-:W-:Y:S04]  /*738a0*/  STL [R1+0x2404], R13 ;  /* 0x0024040d01007387 */ /* 0x000fe80000100800 */
[----:B------:R-:W-:Y:S01]  /*738b0*/  STL [R1+0x2428], R12 ;  /* 0x0024280c01007387 */ /* 0x000fe20000100800 */
[----:B------:R-:W-:-:S03]  /*738c0*/  IADD3 R8, P3, PT, R8, R29, RZ ;  /* 0x0000001d08087210 */ /* 0x000fc60007f7e0ff */
[----:B------:R-:W-:Y:S04]  /*738d0*/  STL [R1+0x23fc], R16 ;  /* 0x0023fc1001007387 */ /* 0x000fe80000100800 */
[----:B------:R0:W-:Y:S01]  /*738e0*/  STL [R1+0x2418], R28 ;  /* 0x0024181c01007387 */ /* 0x0001e20000100800 */
[-C--:B------:R-:W-:Y:S01]  /*738f0*/  IADD3 R14, P4, PT, R14, R29.reuse, RZ ;  /* 0x0000001d0e0e7210 */ /* 0x080fe20007f9e0ff */
[----:B------:R-:W-:Y:S02]  /*73900*/  IMAD.X R17, R17, 0x1, R0, P5 ;  /* 0x0000000111117824 */ /* 0x000fe400028e0600 */
[----:B------:R-:W-:Y:S01]  /*73910*/  STL [R1+0x2420], R15 ;  /* 0x0024200f01007387 */ /* 0x000fe20000100800 */
[----:B------:R-:W-:-:S03]  /*73920*/  IADD3 R20, P5, PT, R20, R29, RZ ;  /* 0x0000001d14147210 */ /* 0x000fc60007fbe0ff */
[----:B0-----:R-:W3:Y:S04]  /*73930*/  LDL.LU R28, [R1+0x23b4] ;  /* 0x0023b400011c7983 */ /* 0x001ee80000300800 */
[----:B------:R-:W-:Y:S04]  /*73940*/  STL [R1+0x23f4], R8 ;  /* 0x0023f40801007387 */ /* 0x000fe80000100800 */
[----:B------:R-:W-:Y:S04]  /*73950*/  STL [R1+0x23ec], R14 ;  /* 0x0023ec0e01007387 */ /* 0x000fe80000100800 */
[----:B------:R0:W-:Y:S04]  /*73960*/  STL [R1+0x23e4], R20 ;  /* 0x0023e41401007387 */ /* 0x0001e80000100800 */
[----:B------:R-:W-:Y:S01]  /*73970*/  STL [R1+0x2410], R17 ;  /* 0x0024101101007387 */ /* 0x000fe20000100800 */
[----:B------:R-:W-:-:S03]  /*73980*/  IMAD.X R2, R2, 0x1, R0, P6 ;  /* 0x0000000102027824 */ /* 0x000fc600030e0600 */
[----:B0-----:R-:W3:Y:S04]  /*73990*/  LDL.LU R20, [R1+0x23d8] ;  /* 0x0023d80001147983 */ /* 0x001ee80000300800 */
[----:B------:R0:W-:Y:S04]  /*739a0*/  STL [R1+0x2408], R2 ;  /* 0x0024080201007387 */ /* 0x0001e80000100800 */
[----:B0-----:R-:W3:Y:S01]  /*739b0*/  LDL.LU R2, [R1+0x23ac] ;  /* 0x0023ac0001027983 */ /* 0x001ee20000300800 */
[-C--:B------:R-:W-:Y:S01]  /*739c0*/  IADD3 R18, P6, PT, R18, R29.reuse, RZ ;  /* 0x0000001d12127210 */ /* 0x080fe20007fde0ff */
[--C-:B--2---:R-:W-:Y:S01]  /*739d0*/  IMAD.X R19, R19, 0x1, R0.reuse, P1 ;  /* 0x0000000113137824 */ /* 0x104fe200008e0600 */
[----:B------:R-:W-:Y:S01]  /*739e0*/  IADD3 R24, P1, PT, R24, R29, RZ ;  /* 0x0000001d18187210 */ /* 0x000fe20007f3e0ff */
[----:B----4-:R-:W-:-:S02]  /*739f0*/  IMAD.X R25, R25, 0x1, R0, P2 ;  /* 0x0000000119197824 */ /* 0x010fc400010e0600 */
[----:B------:R-:W-:Y:S04]  /*73a00*/  STL [R1+0x23dc], R18 ;  /* 0x0023dc1201007387 */ /* 0x000fe80000100800 */
[----:B------:R-:W-:Y:S01]  /*73a10*/  STL [R1+0x2400], R19 ;  /* 0x0024001301007387 */ /* 0x000fe20000100800 */
[----:B------:R-:W-:-:S05]  /*73a20*/  IADD3 R22, P2, PT, R22, R29, RZ ;  /* 0x0000001d16167210 */ /* 0x000fca0007f5e0ff */
[----:B------:R0:W-:Y:S04]  /*73a30*/  STL [R1+0x23cc], R22 ;  /* 0x0023cc1601007387 */ /* 0x0001e80000100800 */
[----:B------:R-:W-:Y:S04]  /*73a40*/  STL [R1+0x23d4], R24 ;  /* 0x0023d41801007387 */ /* 0x000fe80000100800 */
[----:B0-----:R-:W2:Y:S01]  /*73a50*/  LDL.LU R22, [R1+0x23d0] ;  /* 0x0023d00001167983 */ /* 0x001ea20000300800 */
[----:B------:R-:W-:Y:S01]  /*73a60*/  IMAD.X R23, R23, 0x1, R0, P3 ;  /* 0x0000000117177824 */ /* 0x000fe200018e0600 */
[----:B------:R-:W-:-:S02]  /*73a70*/  IADD3 R26, P3, PT, R26, R29, RZ ;  /* 0x0000001d1a1a7210 */ /* 0x000fc40007f7e0ff */
[----:B------:R-:W-:Y:S01]  /*73a80*/  STL [R1+0x23f8], R25 ;  /* 0x0023f81901007387 */ /* 0x000fe20000100800 */
[----:B------:R-:W-:-:S03]  /*73a90*/  IMAD.X R27, R27, 0x1, R0, P4 ;  /* 0x000000011b1b7824 */ /* 0x000fc600020e0600 */
[----:B------:R0:W-:Y:S01]  /*73aa0*/  STL [R1+0x23f0], R23 ;  /* 0x0023f01701007387 */ /* 0x0001e20000100800 */
[----:B------:R-:W-:-:S03]  /*73ab0*/  IADD3 R21, P4, PT, R21, R29, RZ ;  /* 0x0000001d15157210 */ /* 0x000fc60007f9e0ff */
[----:B0-----:R-:W4:Y:S04]  /*73ac0*/  LDL.LU R23, [R1+0x23a4] ;  /* 0x0023a40001177983 */ /* 0x001f280000300800 */
[----:B------:R-:W-:Y:S01]  /*73ad0*/  STL [R1+0x23c4], R26 ;  /* 0x0023c41a01007387 */ /* 0x000fe20000100800 */
[----:B------:R-:W-:-:S03]  /*73ae0*/  IMAD.X R3, R3, 0x1, R0, P5 ;  /* 0x0000000103037824 */ /* 0x000fc600028e0600 */
[----:B------:R-:W4:Y:S04]  /*73af0*/  LDL.LU R4, [R1+0x23c8] ;  /* 0x0023c80001047983 */ /* 0x000f280000300800 */
[----:B------:R-:W-:Y:S04]  /*73b00*/  STL [R1+0x23e8], R27 ;  /* 0x0023e81b01007387 */ /* 0x000fe80000100800 */
[----:B------:R-:W4:Y:S04]  /*73b10*/  LDL.LU R5, [R1+0x239c] ;  /* 0x00239c0001057983 */ /* 0x000f280000300800 */
[----:B------:R-:W-:Y:S04]  /*73b20*/  STL [R1+0x23bc], R21 ;  /* 0x0023bc1501007387 */ /* 0x000fe80000100800 */
[----:B------:R-:W4:Y:S04]  /*73b30*/  LDL.LU R6, [R1+0x23c0] ;  /* 0x0023c00001067983 */ /* 0x000f280000300800 */
[----:B------:R0:W-:Y:S04]  /*73b40*/  STL [R1+0x23e0], R3 ;  /* 0x0023e00301007387 */ /* 0x0001e80000100800 */
        /* <DEDUP_REMOVED lines=8> */
[----:B0-----:R-:W4:Y:S04]  /*73bd0*/  LDL.LU R3, [R1+0x2374] ;  /* 0x0023740001037983 */ /* 0x001f280000300800 */
[----:B------:R-:W4:Y:S04]  /*73be0*/  LDL.LU R14, [R1+0x2398] ;  /* 0x00239800010e7983 */ /* 0x000f280000300800 */
[----:B------:R-:W4:Y:S04]  /*73bf0*/  LDL.LU R17, [R1+0x236c] ;  /* 0x00236c0001117983 */ /* 0x000f280000300800 */
[----:B------:R-:W4:Y:S01]  /*73c00*/  LDL.LU R21, [R1+0x2390] ;  /* 0x0023900001157983 */ /* 0x000f220000300800 */
[----:B---3--:R-:W-:-:S05]  /*73c10*/  IADD3 R28, P5, PT, R28, R29, RZ ;  /* 0x0000001d1c1c7210 */ /* 0x008fca0007fbe0ff */
[----:B------:R0:W-:Y:S01]  /*73c20*/  STL [R1+0x23b4], R28 ;  /* 0x0023b41c01007387 */ /* 0x0001e20000100800 */
[----:B------:R-:W-:-:S03]  /*73c30*/  IMAD.X R20, R20, 0x1, R0, P6 ;  /* 0x0000000114147824 */ /* 0x000fc600030e0600 */
[----:B0-----:R-:W3:Y:S04]  /*73c40*/  LDL.LU R28, [R1+0x2364] ;  /* 0x00236400011c7983 */ /* 0x001ee80000300800 */
[----:B------:R-:W3:Y:S04]  /*73c50*/  LDL.LU R18, [R1+0x2388] ;  /* 0x0023880001127983 */ /* 0x000ee80000300800 */
[----:B------:R-:W3:Y:S04]  /*73c60*/  LDL.LU R19, [R1+0x235c] ;  /* 0x00235c0001137983 */ /* 0x000ee80000300800 */
[----:B------:R-:W-:Y:S04]  /*73c70*/  STL [R1+0x23d8], R20 ;  /* 0x0023d81401007387 */ /* 0x000fe80000100800 */
[----:B------:R-:W3:Y:S01]  /*73c80*/  LDL.LU R24, [R1+0x2380] ;  /* 0x0023800001187983 */ /* 0x000ee20000300800 */
[----:B------:R-:W-:-:S05]  /*73c90*/  IADD3 R2, P6, PT, R2, R29, RZ ;  /* 0x0000001d02027210 */ /* 0x000fca0007fde0ff */
[----:B------:R0:W-:Y:S04]  /*73ca0*/  STL [R1+0x23ac], R2 ;  /* 0x0023ac0201007387 */ /* 0x0001e80000100800 */
[----:B------:R-:W3:Y:S04]  /*73cb0*/  LDL.LU R25, [R1+0x2354] ;  /* 0x0023540001197983 */ /* 0x000ee80000300800 */
[----:B0-----:R-:W3:Y:S01]  /*73cc0*/  LDL.LU R2, [R1+0x2378] ;  /* 0x0023780001027983 */ /* 0x001ee20000300800 */
[----:B--2---:R-:W-:-:S05]  /*73cd0*/  IMAD.X R22, R22, 0x1, R0, P1 ;  /* 0x0000000116167824 */ /* 0x004fca00008e0600 */
[----:B------:R0:W-:Y:S04]  /*73ce0*/  STL [R1+0x23d0], R22 ;  /* 0x0023d01601007387 */ /* 0x0001e80000100800 */
[----:B0-----:R-:W2:Y:S01]  /*73cf0*/  LDL.LU R22, [R1+0x234c] ;  /* 0x00234c0001167983 */ /* 0x001ea20000300800 */
[----:B----4-:R-:W-:-:S03]  /*73d00*/  IADD3 R23, P1, PT, R23, R29, RZ ;  /* 0x0000001d17177210 */ /* 0x010fc60007f3e0ff */
[----:B------:R-:W4:Y:S04]  /*73d10*/  LDL.LU R26, [R1+0x2370] ;  /* 0x00237000011a7983 */ /* 0x000f280000300800 */
[----:B------:R-:W4:Y:S04]  /*73d20*/  LDL.LU R27, [R1+0x2344] ;  /* 0x00234400011b7983 */ /* 0x000f280000300800 */
[----:B------:R-:W4:Y:S04]  /*73d30*/  LDL.LU R20, [R1+0x2368] ;  /* 0x0023680001147983 */ /* 0x000f280000300800 */
[----:B------:R0:W-:Y:S01]  /*73d40*/  STL [R1+0x23a4], R23 ;  /* 0x0023a41701007387 */ /* 0x0001e20000100800 */
[--C-:B------:R-:W-:Y:S01]  /*73d50*/  IMAD.X R4, R4, 0x1, R0.reuse, P2 ;  /* 0x0000000104047824 */ /* 0x100fe200010e0600 */
[-C--:B------:R-:W-:Y:S01]  /*73d60*/  IADD3 R5, P2, PT, R5, R29.reuse, RZ ;  /* 0x0000001d05057210 */ /* 0x080fe20007f5e0ff */
[--C-:B------:R-:W-:Y:S01]  /*73d70*/  IMAD.X R6, R6, 0x1, R0.reuse, P3 ;  /* 0x0000000106067824 */ /* 0x100fe200018e0600 */
[-C--:B------:R-:W-:Y:S01]  /*73d80*/  IADD3 R7, P3, PT, R7, R29.reuse, RZ ;  /* 0x0000001d07077210 */ /* 0x080fe20007f7e0ff */
[----:B------:R-:W-:Y:S01]  /*73d90*/  IMAD.X R10, R10, 0x1, R0, P4 ;  /* 0x000000010a0a7824 */ /* 0x000fe200020e0600 */
[----:B0-----:R-:W4:Y:S04]  /*73da0*/  LDL.LU R23, [R1+0x233c] ;  /* 0x00233c0001177983 */ /* 0x001f280000300800 */
        /* <DEDUP_REMOVED lines=16> */
[----:B------:R0:W-:Y:S01]  /*73eb0*/  STL [R1+0x2374], R3 ;  /* 0x0023740301007387 */ /* 0x0001e20000100800 */
[----:B------:R-:W-:-:S03]  /*73ec0*/  IMAD.X R14, R14, 0x1, R0, P2 ;  /* 0x000000010e0e7824 */ /* 0x000fc600010e0600 */
[----:B------:R-:W-:Y:S01]  /*73ed0*/  STL [R1+0x237c], R15 ;  /* 0x00237c0f01007387 */ /* 0x000fe20000100800 */
[--C-:B------:R-:W-:Y:S01]  /*73ee0*/  IMAD.X R21, R21, 0x1, R0.reuse, P3 ;  /* 0x0000000115157824 */ /* 0x100fe200018e0600 */
[-C--:B------:R-:W-:Y:S02]  /*73ef0*/  IADD3 R17, P2, PT, R17, R29.reuse, RZ ;  /* 0x0000001d11117210 */ /* 0x080fe40007f5e0ff */
[----:B0-----:R-:W4:Y:S04]  /*73f00*/  LDL.LU R3, [R1+0x2360] ;  /* 0x0023600001037983 */ /* 0x001f280000300800 */
[----:B------:R-:W-:Y:S04]  /*73f10*/  STL [R1+0x23a0], R8 ;  /* 0x0023a00801007387 */ /* 0x000fe80000100800 */
[----:B------:R-:W-:Y:S04]  /*73f20*/  STL [R1+0x2398], R14 ;  /* 0x0023980e01007387 */ /* 0x000fe80000100800 */
[----:B------:R0:W-:Y:S04]  /*73f30*/  STL [R1+0x2390], R21 ;  /* 0x0023901501007387 */ /* 0x0001e80000100800 */
[----:B------:R-:W-:Y:S04]  /*73f40*/  STL [R1+0x236c], R17 ;  /* 0x00236c1101007387 */ /* 0x000fe80000100800 */
[----:B0-----:R-:W4:Y:S01]  /*73f50*/  LDL.LU R21, [R1+0x2334] ;  /* 0x0023340001157983 */ /* 0x001f220000300800 */
[-C--:B---3--:R-:W-:Y:S01]  /*73f60*/  IADD3 R28, P3, PT, R28, R29.reuse, RZ ;  /* 0x0000001d1c1c7210 */ /* 0x088fe20007f7e0ff */
[----:B------:R-:W-:Y:S01]  /*73f70*/  IMAD.X R18, R18, 0x1, R0, P4 ;  /* 0x0000000112127824 */ /* 0x000fe200020e0600 */
[----:B------:R-:W-:-:S03]  /*73f80*/  IADD3 R19, P4, PT, R19, R29, RZ ;  /* 0x0000001d13137210 */ /* 0x000fc60007f9e0ff */
[----:B------:R0:W-:Y:S01]  /*73f90*/  STL [R1+0x2364], R28 ;  /* 0x0023641c01007387 */ /* 0x0001e20000100800 */
[----:B------:R-:W-:-:S03]  /*73fa0*/  IMAD.X R24, R24, 0x1, R0, P5 ;  /* 0x0000000118187824 */ /* 0x000fc600028e0600 */
[----:B0-----:R-:W3:Y:S04]  /*73fb0*/  LDL.LU R28, [R1+0x2358] ;  /* 0x00235800011c7983 */ /* 0x001ee80000300800 */
[----:B------:R-:W-:Y:S04]  /*73fc0*/  STL [R1+0x2388], R18 ;  /* 0x0023881201007387 */ /* 0x000fe80000100800 */
[----:B------:R-:W-:Y:S01]  /*73fd0*/  STL [R1+0x235c], R19 ;  /* 0x00235c1301007387 */ /* 0x000fe20000100800 */
[----:B------:R-:W-:-:S05]  /*73fe0*/  IMAD.X R2, R2, 0x1, R0, P6 ;  /* 0x0000000102027824 */ /* 0x000fca00030e0600 */
[----:B------:R0:W-:Y:S04]  /*73ff0*/  STL [R1+0x2378], R2 ;  /* 0x0023780201007387 */ /* 0x0001e80000100800 */
[----:B------:R-:W-:Y:S04]  /*74000*/  STL [R1+0x2380], R24 ;  /* 0x0023801801007387 */ /* 0x000fe80000100800 */
[----:B0-----:R-:W3:Y:S01]  /*74010*/  LDL.LU R2, [R1+0x232c] ;  /* 0x00232c0001027983 */ /* 0x001ee20000300800 */
[----:B------:R-:W-:-:S05]  /*74020*/  IADD3 R25, P5, PT, R25, R29, RZ ;  /* 0x0000001d19197210 */ /* 0x000fca0007fbe0ff */
[----:B------:R-:W-:Y:S01]  /*74030*/  STL [R1+0x2354], R25 ;  /* 0x0023541901007387 */ /* 0x000fe20000100800 */
[-C--:B--2---:R-:W-:Y:S01]  /*74040*/  IADD3 R22, P6, PT, R22, R29.reuse, RZ ;  /* 0x0000001d16167210 */ /* 0x084fe20007fde0ff */
[--C-:B----4-:R-:W-:Y:S01]  /*74050*/  IMAD.X R26, R26, 0x1, R0.reuse, P1 ;  /* 0x000000011a1a7824 */ /* 0x110fe200008e0600 */
[-C--:B------:R-:W-:Y:S01]  /*74060*/  IADD3 R27, P1, PT, R27, R29.reuse, RZ ;  /* 0x0000001d1b1b7210 */ /* 0x080fe20007f3e0ff */
[----:B------:R-:W-:Y:S02]  /*74070*/  IMAD.X R20, R20, 0x1, R0, P2 ;  /* 0x0000000114147824 */ /* 0x000fe400010e0600 */
[----:B------:R0:W-:Y:S04]  /*74080*/  STL [R1+0x234c], R22 ;  /* 0x00234c1601007387 */ /* 0x0001e80000100800 */
[----:B0-----:R-:W2:Y:S04]  /*74090*/  LDL.LU R22, [R1+0x2350] ;  /* 0x0023500001167983 */ /* 0x001ea80000300800 */
[----:B------:R-:W-:Y:S01]  /*740a0*/  STL [R1+0x2370], R26 ;  /* 0x0023701a01007387 */ /* 0x000fe20000100800 */
[----:B------:R-:W-:-:S03]  /*740b0*/  IADD3 R23, P2, PT, R23, R29, RZ ;  /* 0x0000001d17177210 */ /* 0x000fc60007f5e0ff */
        /* <DEDUP_REMOVED lines=18> */
[----:B------:R-:W-:-:S05]  /*741e0*/  IMAD.X R3, R3, 0x1, R0, P3 ;  /* 0x0000000103037824 */ /* 0x000fca00018e0600 */
[----:B------:R0:W-:Y:S01]  /*741f0*/  STL [R1+0x2360], R3 ;  /* 0x0023600301007387 */ /* 0x0001e20000100800 */
[----:B------:R-:W-:-:S03]  /*74200*/  IADD3 R21, P3, PT, R21, R29, RZ ;  /* 0x0000001d15157210 */ /* 0x000fc60007f7e0ff */
[----:B0-----:R-:W4:Y:S04]  /*74210*/  LDL.LU R3, [R1+0x2310] ;  /* 0x0023100001037983 */ /* 0x001f280000300800 */
[----:B------:R-:W4:Y:S04]  /*74220*/  LDL.LU R18, [R1+0x22e4] ;  /* 0x0022e40001127983 */ /* 0x000f280000300800 */
[----:B------:R-:W4:Y:S04]  /*74230*/  LDL.LU R19, [R1+0x2308] ;  /* 0x0023080001137983 */ /* 0x000f280000300800 */
[----:B------:R-:W-:Y:S04]  /*74240*/  STL [R1+0x2334], R21 ;  /* 0x0023341501007387 */ /* 0x000fe80000100800 */
[----:B------:R-:W4:Y:S01]  /*74250*/  LDL.LU R24, [R1+0x22dc] ;  /* 0x0022dc0001187983 */ /* 0x000f220000300800 */
[----:B---3--:R-:W-:-:S05]  /*74260*/  IMAD.X R28, R28, 0x1, R0, P4 ;  /* 0x000000011c1c7824 */ /* 0x008fca00020e0600 */
[----:B------:R0:W-:Y:S04]  /*74270*/  STL [R1+0x2358], R28 ;  /* 0x0023581c01007387 */ /* 0x0001e80000100800 */
[----:B------:R-:W3:Y:S04]  /*74280*/  LDL.LU R25, [R1+0x2300] ;  /* 0x0023000001197983 */ /* 0x000ee80000300800 */
[----:B0-----:R-:W3:Y:S01]  /*74290*/  LDL.LU R28, [R1+0x22d4] ;  /* 0x0022d400011c7983 */ /* 0x001ee20000300800 */
[----:B------:R-:W-:-:S05]  /*742a0*/  IADD3 R2, P4, PT, R2, R29, RZ ;  /* 0x0000001d02027210 */ /* 0x000fca0007f9e0ff */
[----:B------:R0:W-:Y:S04]  /*742b0*/  STL [R1+0x232c], R2 ;  /* 0x00232c0201007387 */ /* 0x0001e80000100800 */
[----:B0-----:R-:W3:Y:S04]  /*742c0*/  LDL.LU R2, [R1+0x22f8] ;  /* 0x0022f80001027983 */ /* 0x001ee80000300800 */
[----:B------:R-:W3:Y:S04]  /*742d0*/  LDL.LU R26, [R1+0x22cc] ;  /* 0x0022cc00011a7983 */ /* 0x000ee80000300800 */
[----:B------:R-:W3:Y:S04]  /*742e0*/  LDL.LU R27, [R1+0x22f0] ;  /* 0x0022f000011b7983 */ /* 0x000ee80000300800 */
[----:B------:R-:W3:Y:S01]  /*742f0*/  LDL.LU R21, [R1+0x22c4] ;  /* 0x0022c40001157983 */ /* 0x000ee20000300800 */
[----:B--2---:R-:W-:Y:S01]  /*74300*/  IMAD.X R22, R22, 0x1, R0, P5 ;  /* 0x0000000116167824 */ /* 0x004fe200028e0600 */
[----:B----4-:R-:W-:-:S04]  /*74310*/  IADD3 R4, P5, PT, R4, R29, RZ ;  /* 0x0000001d04047210 */ /* 0x010fc80007fbe0ff */
[----:B------:R0:W-:Y:S01]  /*74320*/  STL [R1+0x2350], R22 ;  /* 0x0023501601007387 */ /* 0x0001e20000100800 */
[--C-:B------:R-:W-:Y:S01]  /*74330*/  IMAD.X R5, R5, 0x1, R0.reuse, P6 ;  /* 0x0000000105057824 */ /* 0x100fe200030e0600 */
[-C--:B------:R-:W-:Y:S01]  /*74340*/  IADD3 R6, P6, PT, R6, R29.reuse, RZ ;  /* 0x0000001d06067210 */ /* 0x080fe20007fde0ff */
[--C-:B------:R-:W-:Y:S01]  /*74350*/  IMAD.X R7, R7, 0x1, R0.reuse, P1 ;  /* 0x0000000107077824 */ /* 0x100fe200008e0600 */
[----:B------:R-:W-:Y:S01]  /*74360*/  IADD3 R10, P1, PT, R10, R29, RZ ;  /* 0x0000001d0a0a7210 */ /* 0x000fe20007f3e0ff */
[----:B0-----:R-:W2:Y:S04]  /*74370*/  LDL.LU R22, [R1+0x22e8] ;  /* 0x0022e80001167983 */ /* 0x001ea80000300800 */
        /* <DEDUP_REMOVED lines=16> */
[-C--:B------:R-:W-:Y:S01]  /*74480*/  IADD3 R14, P5, PT, R14, R29.reuse, RZ ;  /* 0x0000001d0e0e7210 */ /* 0x080fe20007fbe0ff */
[----:B------:R-:W-:Y:S02]  /*74490*/  IMAD.X R17, R17, 0x1, R0, P6 ;  /* 0x0000000111117824 */ /* 0x000fe400030e0600 */
[----:B------:R0:W-:Y:S01]  /*744a0*/  STL [R1+0x2320], R23 ;  /* 0x0023201701007387 */ /* 0x0001e20000100800 */
[----:B------:R-:W-:-:S03]  /*744b0*/  IADD3 R20, P6, PT, R20, R29, RZ ;  /* 0x0000001d14147210 */ /* 0x000fc60007fde0ff */
[----:B------:R-:W-:Y:S01]  /*744c0*/  STL [R1+0x2328], R15 ;  /* 0x0023280f01007387 */ /* 0x000fe20000100800 */
[----:B------:R-:W-:-:S03]  /*744d0*/  IMAD.X R3, R3, 0x1, R0, P1 ;  /* 0x0000000103037824 */ /* 0x000fc600008e0600 */
[----:B0-----:R-:W4:Y:S04]  /*744e0*/  LDL.LU R23, [R1+0x22bc] ;  /* 0x0022bc0001177983 */ /* 0x001f280000300800 */
[----:B------:R-:W-:Y:S04]  /*744f0*/  STL [R1+0x22fc], R8 ;  /* 0x0022fc0801007387 */ /* 0x000fe80000100800 */
[----:B------:R-:W-:Y:S04]  /*74500*/  STL [R1+0x22f4], R14 ;  /* 0x0022f40e01007387 */ /* 0x000fe80000100800 */
[----:B------:R0:W-:Y:S04]  /*74510*/  STL [R1+0x22ec], R20 ;  /* 0x0022ec1401007387 */ /* 0x0001e80000100800 */
[----:B------:R-:W-:Y:S01]  /*74520*/  STL [R1+0x2318], R17 ;  /* 0x0023181101007387 */ /* 0x000fe20000100800 */
[-C--:B------:R-:W-:Y:S01]  /*74530*/  IADD3 R18, P1, PT, R18, R29.reuse, RZ ;  /* 0x0000001d12127210 */ /* 0x080fe20007f3e0ff */
[--C-:B------:R-:W-:Y:S01]  /*74540*/  IMAD.X R19, R19, 0x1, R0.reuse, P2 ;  /* 0x0000000113137824 */ /* 0x100fe200010e0600 */
[-C--:B------:R-:W-:Y:S01]  /*74550*/  IADD3 R24, P2, PT, R24, R29.reuse, RZ ;  /* 0x0000001d18187210 */ /* 0x080fe20007f5e0ff */
[----:B0-----:R-:W4:Y:S04]  /*74560*/  LDL.LU R20, [R1+0x22e0] ;  /* 0x0022e00001147983 */ /* 0x001f280000300800 */
[----:B------:R0:W-:Y:S04]  /*74570*/  STL [R1+0x2310], R3 ;  /* 0x0023100301007387 */ /* 0x0001e80000100800 */
[----:B0-----:R-:W4:Y:S04]  /*74580*/  LDL.LU R3, [R1+0x22b4] ;  /* 0x0022b40001037983 */ /* 0x001f280000300800 */
[----:B------:R-:W-:Y:S04]  /*74590*/  STL [R1+0x22e4], R18 ;  /* 0x0022e41201007387 */ /* 0x000fe80000100800 */
[----:B------:R-:W-:Y:S01]  /*745a0*/  STL [R1+0x2308], R19 ;  /* 0x0023081301007387 */ /* 0x000fe20000100800 */
[----:B---3--:R-:W-:Y:S01]  /*745b0*/  IMAD.X R25, R25, 0x1, R0, P3 ;  /* 0x0000000119197824 */ /* 0x008fe200018e0600 */
[----:B------:R-:W-:-:S05]  /*745c0*/  IADD3 R28, P3, PT, R28, R29, RZ ;  /* 0x0000001d1c1c7210 */ /* 0x000fca0007f7e0ff */
[----:B------:R0:W-:Y:S04]  /*745d0*/  STL [R1+0x22d4], R28 ;  /* 0x0022d41c01007387 */ /* 0x0001e80000100800 */
[----:B------:R-:W-:Y:S04]  /*745e0*/  STL [R1+0x22dc], R24 ;  /* 0x0022dc1801007387 */ /* 0x000fe80000100800 */
[----:B0-----:R-:W3:Y:S04]  /*745f0*/  LDL.LU R28, [R1+0x22d8] ;  /* 0x0022d800011c7983 */ /* 0x001ee80000300800 */
[----:B------:R-:W-:Y:S01]  /*74600*/  STL [R1+0x2300], R25 ;  /* 0x0023001901007387 */ /* 0x000fe20000100800 */
[----:B------:R-:W-:-:S05]  /*74610*/  IMAD.X R2, R2, 0x1, R0, P4 ;  /* 0x0000000102027824 */ /* 0x000fca00020e0600 */
[----:B------:R0:W-:Y:S04]  /*74620*/  STL [R1+0x22f8], R2 ;  /* 0x0022f80201007387 */ /* 0x0001e80000100800 */
[----:B0-----:R-:W3:Y:S01]  /*74630*/  LDL.LU R2, [R1+0x22ac] ;  /* 0x0022ac0001027983 */ /* 0x001ee20000300800 */
[-C--:B------:R-:W-:Y:S01]  /*74640*/  IADD3 R26, P4, PT, R26, R29.reuse, RZ ;  /* 0x0000001d1a1a7210 */ /* 0x080fe20007f9e0ff */
[----:B------:R-:W-:Y:S01]  /*74650*/  IMAD.X R27, R27, 0x1, R0, P5 ;  /* 0x000000011b1b7824 */ /* 0x000fe200028e0600 */
[----:B------:R-:W-:-:S03]  /*74660*/  IADD3 R21, P5, PT, R21, R29, RZ ;  /* 0x0000001d15157210 */ /* 0x000fc60007fbe0ff */
[----:B------:R-:W-:Y:S04]  /*74670*/  STL [R1+0x22cc], R26 ;  /* 0x0022cc1a01007387 */ /* 0x000fe80000100800 */
[----:B------:R-:W3:Y:S04]  /*74680*/  LDL.LU R4, [R1+0x22d0] ;  /* 0x0022d00001047983 */ /* 0x000ee80000300800 */
[----:B------:R-:W-:Y:S04]  /*74690*/  STL [R1+0x22f0], R27 ;  /* 0x0022f01b01007387 */ /* 0x000fe80000100800 */
[----:B------:R-:W3:Y:S04]  /*746a0*/  LDL.LU R5, [R1+0x22a4] ;  /* 0x0022a40001057983 */ /* 0x000ee80000300800 */
[----:B------:R-:W-:Y:S04]  /*746b0*/  STL [R1+0x22c4], R21 ;  /* 0x0022c41501007387 */ /* 0x000fe80000100800 */
[----:B------:R-:W3:Y:S01]  /*746c0*/  LDL.LU R6, [R1+0x22c8] ;  /* 0x0022c80001067983 */ /* 0x000ee20000300800 */
[----:B--2---:R-:W-:-:S05]  /*746d0*/  IMAD.X R22, R22, 0x1, R0, P6 ;  /* 0x0000000116167824 */ /* 0x004fca00030e0600 */
[----:B------:R0:W-:Y:S04]  /*746e0*/  STL [R1+0x22e8], R22 ;  /* 0x0022e81601007387 */ /* 0x0001e80000100800 */
        /* <DEDUP_REMOVED lines=8> */
[----:B0-----:R-:W2:Y:S04]  /*74770*/  LDL.LU R22, [R1+0x227c] ;  /* 0x00227c0001167983 */ /* 0x001ea80000300800 */
[----:B------:R-:W2:Y:S04]  /*74780*/  LDL.LU R14, [R1+0x22a0] ;  /* 0x0022a000010e7983 */ /* 0x000ea80000300800 */
[----:B------:R-:W2:Y:S04]  /*74790*/  LDL.LU R17, [R1+0x2274] ;  /* 0x0022740001117983 */ /* 0x000ea80000300800 */
[----:B------:R-:W2:Y:S01]  /*747a0*/  LDL.LU R21, [R1+0x2298] ;  /* 0x0022980001157983 */ /* 0x000ea20000300800 */
[----:B----4-:R-:W-:-:S05]  /*747b0*/  IADD3 R23, P6, PT, R23, R29, RZ ;  /* 0x0000001d17177210 */ /* 0x010fca0007fde0ff */
[----:B------:R0:W-:Y:S01]  /*747c0*/  STL [R1+0x22bc], R23 ;  /* 0x0022bc1701007387 */ /* 0x0001e20000100800 */
[----:B------:R-:W-:-:S03]  /*747d0*/  IMAD.X R20, R20, 0x1, R0, P1 ;  /* 0x0000000114147824 */ /* 0x000fc600008e0600 */
[----:B0-----:R-:W4:Y:S04]  /*747e0*/  LDL.LU R23, [R1+0x226c] ;  /* 0x00226c0001177983 */ /* 0x001f280000300800 */
        /* <DEDUP_REMOVED lines=8> */
[----:B---3--:R-:W-:-:S05]  /*74870*/  IMAD.X R28, R28, 0x1, R0, P2 ;  /* 0x000000011c1c7824 */ /* 0x008fca00010e0600 */
[----:B------:R0:W-:Y:S04]  /*74880*/  STL [R1+0x22d8], R28 ;  /* 0x0022d81c01007387 */ /* 0x0001e80000100800 */
[----:B0-----:R-:W3:Y:S04]  /*74890*/  LDL.LU R28, [R1+0x2254] ;  /* 0x00225400011c7983 */ /* 0x001ee80000300800 */
[----:B------:R-:W3:Y:S04]  /*748a0*/  LDL.LU R26, [R1+0x2278] ;  /* 0x00227800011a7983 */ /* 0x000ee80000300800 */
[----:B------:R-:W3:Y:S04]  /*748b0*/  LDL.LU R27, [R1+0x224c] ;  /* 0x00224c00011b7983 */ /* 0x000ee80000300800 */
[----:B------:R-:W3:Y:S01]  /*748c0*/  LDL.LU R20, [R1+0x2270] ;  /* 0x0022700001147983 */ /* 0x000ee20000300800 */
[----:B------:R-:W-:-:S05]  /*748d0*/  IADD3 R2, P2, PT, R2, R29, RZ ;  /* 0x0000001d02027210 */ /* 0x000fca0007f5e0ff */
[----:B------:R0:W-:Y:S04]  /*748e0*/  STL [R1+0x22ac], R2 ;  /* 0x0022ac0201007387 */ /* 0x0001e80000100800 */
[----:B0-----:R-:W3:Y:S01]  /*748f0*/  LDL.LU R2, [R1+0x2244] ;  /* 0x0022440001027983 */ /* 0x001ee20000300800 */
[--C-:B------:R-:W-:Y:S01]  /*74900*/  IMAD.X R4, R4, 0x1, R0.reuse, P3 ;  /* 0x0000000104047824 */ /* 0x100fe200018e0600 */
[-C--:B------:R-:W-:Y:S01]  /*74910*/  IADD3 R5, P3, PT, R5, R29.reuse, RZ ;  /* 0x0000001d05057210 */ /* 0x080fe20007f7e0ff */
[--C-:B------:R-:W-:Y:S01]  /*74920*/  IMAD.X R6, R6, 0x1, R0.reuse, P4 ;  /* 0x0000000106067824 */ /* 0x100fe200020e0600 */
[-C--:B--2---:R-:W-:Y:S01]  /*74930*/  IADD3 R7, P4, PT, R7, R29.reuse, RZ ;  /* 0x0000001d07077210 */ /* 0x084fe20007f9e0ff */
[----:B------:R-:W-:Y:S01]  /*74940*/  IMAD.X R10, R10, 0x1, R0, P5 ;  /* 0x000000010a0a7824 */ /* 0x000fe200028e0600 */
        /* <DEDUP_REMOVED lines=15> */
[----:B------:R-:W-:Y:S01]  /*74a40*/  STL [R1+0x22b0], R16 ;  /* 0x0022b01001007387 */ /* 0x000fe20000100800 */
[----:B------:R-:W-:-:S03]  /*74a50*/  IMAD.X R14, R14, 0x1, R0, P3 ;  /* 0x000000010e0e7824 */ /* 0x000fc600018e0600 */
[----:B------:R0:W-:Y:S01]  /*74a60*/  STL [R1+0x227c], R22 ;  /* 0x00227c1601007387 */ /* 0x0001e20000100800 */
[----:B------:R-:W-:-:S03]  /*74a70*/  IMAD.X R21, R21, 0x1, R0, P4 ;  /* 0x0000000115157824 */ /* 0x000fc600020e0600 */
[----:B------:R-:W-:Y:S01]  /*74a80*/  STL [R1+0x2284], R15 ;  /* 0x0022840f01007387 */ /* 0x000fe20000100800 */
[----:B------:R-:W-:-:S03]  /*74a90*/  IADD3 R17, P3, PT, R17, R29, RZ ;  /* 0x0000001d11117210 */ /* 0x000fc60007f7e0ff */
[----:B0-----:R-:W2:Y:S04]  /*74aa0*/  LDL.LU R22, [R1+0x2268] ;  /* 0x0022680001167983 */ /* 0x001ea80000300800 */
[----:B------:R-:W-:Y:S04]  /*74ab0*/  STL [R1+0x22a8], R8 ;  /* 0x0022a80801007387 */ /* 0x000fe80000100800 */
[----:B------:R-:W-:Y:S04]  /*74ac0*/  STL [R1+0x22a0], R14 ;  /* 0x0022a00e01007387 */ /* 0x000fe80000100800 */
[----:B------:R0:W-:Y:S04]  /*74ad0*/  STL [R1+0x2298], R21 ;  /* 0x0022981501007387 */ /* 0x0001e80000100800 */
[----:B------:R-:W-:Y:S01]  /*74ae0*/  STL [R1+0x2274], R17 ;  /* 0x0022741101007387 */ /* 0x000fe20000100800 */
[----:B----4-:R-:W-:Y:S01]  /*74af0*/  IADD3 R23, P4, PT, R23, R29, RZ ;  /* 0x0000001d17177210 */ /* 0x010fe20007f9e0ff */
[----:B------:R-:W-:-:S02]  /*74b00*/  IMAD.X R18, R18, 0x1, R0, P5 ;  /* 0x0000000112127824 */ /* 0x000fc400028e0600 */
[----:B0-----:R-:W4:Y:S04]  /*74b10*/  LDL.LU R21, [R1+0x223c] ;  /* 0x00223c0001157983 */ /* 0x001f280000300800 */
[----:B------:R0:W-:Y:S01]  /*74b20*/  STL [R1+0x226c], R23 ;  /* 0x00226c1701007387 */ /* 0x0001e20000100800 */
[-C--:B------:R-:W-:Y:S01]  /*74b30*/  IADD3 R19, P5, PT, R19, R29.reuse, RZ ;  /* 0x0000001d13137210 */ /* 0x080fe20007fbe0ff */
[--C-:B------:R-:W-:Y:S02]  /*74b40*/  IMAD.X R24, R24, 0x1, R0.reuse, P6 ;  /* 0x0000000118187824 */ /* 0x100fe400030e0600 */
[----:B0-----:R-:W4:Y:S04]  /*74b50*/  LDL.LU R23, [R1+0x2260] ;  /* 0x0022600001177983 */ /* 0x001f280000300800 */
[----:B------:R-:W-:Y:S04]  /*74b60*/  STL [R1+0x2290], R18 ;  /* 0x0022901201007387 */ /* 0x000fe80000100800 */
[----:B------:R-:W-:Y:S01]  /*74b70*/  STL [R1+0x2264], R19 ;  /* 0x0022641301007387 */ /* 0x000fe20000100800 */
[----:B------:R-:W-:Y:S01]  /*74b80*/  IMAD.X R3, R3, 0x1, R0, P1 ;  /* 0x0000000103037824 */ /* 0x000fe200008e0600 */
[----:B------:R-:W-:-:S04]  /*74b90*/  IADD3 R25, P6, PT, R25, R29, RZ ;  /* 0x0000001d19197210 */ /* 0x000fc80007fde0ff */
[----:B------:R0:W-:Y:S04]  /*74ba0*/  STL [R1+0x2280], R3 ;  /* 0x0022800301007387 */ /* 0x0001e80000100800 */
[----:B------:R-:W-:Y:S04]  /*74bb0*/  STL [R1+0x2288], R24 ;  /* 0x0022881801007387 */ /* 0x000fe80000100800 */
[----:B0-----:R-:W4:Y:S04]  /*74bc0*/  LDL.LU R3, [R1+0x2234] ;  /* 0x0022340001037983 */ /* 0x001f280000300800 */
[----:B------:R-:W-:Y:S01]  /*74bd0*/  STL [R1+0x225c], R25 ;  /* 0x00225c1901007387 */ /* 0x000fe20000100800 */
[-C--:B---3--:R-:W-:Y:S01]  /*74be0*/  IADD3 R28, P1, PT, R28, R29.reuse, RZ ;  /* 0x0000001d1c1c7210 */ /* 0x088fe20007f3e0ff */
[--C-:B------:R-:W-:Y:S01]  /*74bf0*/  IMAD.X R26, R26, 0x1, R0.reuse, P2 ;  /* 0x000000011a1a7824 */ /* 0x100fe200010e0600 */
[----:B------:R-:W-:Y:S01]  /*74c00*/  IADD3 R27, P2, PT, R27, R29, RZ ;  /* 0x0000001d1b1b7210 */ /* 0x000fe20007f5e0ff */
[----:B------:R-:W-:-:S02]  /*74c10*/  IMAD.X R20, R20, 0x1, R0, P3 ;  /* 0x0000000114147824 */ /* 0x000fc400018e0600 */
[----:B------:R0:W-:Y:S04]  /*74c20*/  STL [R1+0x2254], R28 ;  /* 0x0022541c01007387 */ /* 0x0001e80000100800 */
[----:B0-----:R-:W3:Y:S04]  /*74c30*/  LDL.LU R28, [R1+0x2258] ;  /* 0x00225800011c7983 */ /* 0x001ee80000300800 */
[----:B------:R-:W-:Y:S04]  /*74c40*/  STL [R1+0x2278], R26 ;  /* 0x0022781a01007387 */ /* 0x000fe80000100800 */
[----:B------:R-:W3:Y:S04]  /*74c50*/  LDL.LU R4, [R1+0x222c] ;  /* 0x00222c0001047983 */ /* 0x000ee80000300800 */
[----:B------:R-:W-:Y:S04]  /*74c60*/  STL [R1+0x224c], R27 ;  /* 0x00224c1b01007387 */ /* 0x000fe80000100800 */
[----:B------:R-:W3:Y:S04]  /*74c70*/  LDL.LU R5, [R1+0x2250] ;  /* 0x0022500001057983 */ /* 0x000ee80000300800 */
[----:B------:R-:W-:Y:S04]  /*74c80*/  STL [R1+0x2270], R20 ;  /* 0x0022701401007387 */ /* 0x000fe80000100800 */
[----:B------:R-:W3:Y:S01]  /*74c90*/  LDL.LU R6, [R1+0x2224] ;  /* 0x0022240001067983 */ /* 0x000ee20000300800 */
[----:B------:R-:W-:-:S05]  /*74ca0*/  IADD3 R2, P3, PT, R2, R29, RZ ;  /* 0x0000001d02027210 */ /* 0x000fca0007f7e0ff */
        /* <DEDUP_REMOVED lines=13> */
[----:B--2---:R-:W-:-:S05]  /*74d80*/  IMAD.X R22, R22, 0x1, R0, P4 ;  /* 0x0000000116167824 */ /* 0x004fca00020e0600 */
[----:B------:R0:W-:Y:S01]  /*74d90*/  STL [R1+0x2268], R22 ;  /* 0x0022681601007387 */ /* 0x0001e20000100800 */
[----:B----4-:R-:W-:-:S03]  /*74da0*/  IADD3 R21, P4, PT, R21, R29, RZ ;  /* 0x0000001d15157210 */ /* 0x010fc60007f9e0ff */
[----:B0-----:R-:W2:Y:S04]  /*74db0*/  LDL.LU R22, [R1+0x2218] ;  /* 0x0022180001167983 */ /* 0x001ea80000300800 */
[----:B------:R-:W4:Y:S04]  /*74dc0*/  LDL.LU R18, [R1+0x21ec] ;  /* 0x0021ec0001127983 */ /* 0x000f280000300800 */
[----:B------:R-:W4:Y:S04]  /*74dd0*/  LDL.LU R19, [R1+0x2210] ;  /* 0x0022100001137983 */ /* 0x000f280000300800 */
[----:B------:R-:W-:Y:S04]  /*74de0*/  STL [R1+0x223c], R21 ;  /* 0x00223c1501007387 */ /* 0x000fe80000100800 */
[----:B------:R-:W4:Y:S01]  /*74df0*/  LDL.LU R24, [R1+0x21e4] ;  /* 0x0021e40001187983 */ /* 0x000f220000300800 */
[----:B------:R-:W-:-:S05]  /*74e00*/  IMAD.X R23, R23, 0x1, R0, P5 ;  /* 0x0000000117177824 */ /* 0x000fca00028e0600 */
[----:B------:R0:W-:Y:S04]  /*74e10*/  STL [R1+0x2260], R23 ;  /* 0x0022601701007387 */ /* 0x0001e80000100800 */
[----:B------:R-:W4:Y:S04]  /*74e20*/  LDL.LU R25, [R1+0x2208] ;  /* 0x0022080001197983 */ /* 0x000f280000300800 */
[----:B0-----:R-:W4:Y:S01]  /*74e30*/  LDL.LU R23, [R1+0x21dc] ;  /* 0x0021dc0001177983 */ /* 0x001f220000300800 */
[----:B------:R-:W-:-:S05]  /*74e40*/  IADD3 R3, P5, PT, R3, R29, RZ ;  /* 0x0000001d03037210 */ /* 0x000fca0007fbe0ff */
[----:B------:R0:W-:Y:S04]  /*74e50*/  STL [R1+0x2234], R3 ;  /* 0x0022340301007387 */ /* 0x0001e80000100800 */
[----:B0-----:R-:W4:Y:S04]  /*74e60*/  LDL.LU R3, [R1+0x2200] ;  /* 0x0022000001037983 */ /* 0x001f280000300800 */
[----:B------:R-:W4:Y:S04]  /*74e70*/  LDL.LU R26, [R1+0x21d4] ;  /* 0x0021d400011a7983 */ /* 0x000f280000300800 */
[----:B------:R-:W4:Y:S04]  /*74e80*/  LDL.LU R27, [R1+0x21f8] ;  /* 0x0021f800011b7983 */ /* 0x000f280000300800 */
[----:B------:R-:W4:Y:S01]  /*74e90*/  LDL.LU R21, [R1+0x21cc] ;  /* 0x0021cc0001157983 */ /* 0x000f220000300800 */
[----:B---3--:R-:W-:Y:S01]  /*74ea0*/  IMAD.X R28, R28, 0x1, R0, P6 ;  /* 0x000000011c1c7824 */ /* 0x008fe200030e0600 */
[----:B------:R-:W-:-:S04]  /*74eb0*/  IADD3 R4, P6, PT, R4, R29, RZ ;  /* 0x0000001d04047210 */ /* 0x000fc80007fde0ff */
[----:B------:R0:W-:Y:S01]  /*74ec0*/  STL [R1+0x2258], R28 ;  /* 0x0022581c01007387 */ /* 0x0001e20000100800 */
[--C-:B------:R-:W-:Y:S01]  /*74ed0*/  IMAD.X R5, R5, 0x1, R0.reuse, P1 ;  /* 0x0000000105057824 */ /* 0x100fe200008e0600 */
[-C--:B------:R-:W-:Y:S02]  /*74ee0*/  IADD3 R6, P1, PT, R6, R29.reuse, RZ ;  /* 0x0000001d06067210 */ /* 0x080fe40007f3e0ff */
[----:B0-----:R-:W3:Y:S01]  /*74ef0*/  LDL.LU R28, [R1+0x21f0] ;  /* 0x0021f000011c7983 */ /* 0x001ee20000300800 */
[--C-:B------:R-:W-:Y:S01]  /*74f00*/  IMAD.X R7, R7, 0x1, R0.reuse, P2 ;  /* 0x0000000107077824 */ /* 0x100fe200010e0600 */
[----:B------:R-:W-:Y:S02]  /*74f10*/  IADD3 R10, P2, PT, R10, R29, RZ ;  /* 0x0000001d0a0a7210 */ /* 0x000fe40007f5e0ff */
        /* <DEDUP_REMOVED lines=12> */
[----:B------:R-:W-:Y:S04]  /*74fe0*/  STL [R1+0x2214], R13 ;  /* 0x0022140d01007387 */ /* 0x000fe80000100800 */
[----:B------:R-:W-:Y:S04]  /*74ff0*/  STL [R1+0x2238], R12 ;  /* 0x0022380c01007387 */ /* 0x000fe80000100800 */
[----:B------:R-:W-:Y:S04]  /*75000*/  STL [R1+0x220c], R16 ;  /* 0x00220c1001007387 */ /* 0x000fe80000100800 */
[----:B------:R0:W-:Y:S04]  /*75010*/  STL [R1+0x2228], R2 ;  /* 0x0022280201007387 */ /* 0x0001e80000100800 */
[----:B------:R-:W-:Y:S04]  /*75020*/  STL [R1+0x2230], R15 ;  /* 0x0022300f01007387 */ /* 0x000fe80000100800 */
[----:B0-----:R-:W3:Y:S01]  /*75030*/  LDL.LU R2, [R1+0x21c4] ;  /* 0x0021c40001027983 */ /* 0x001ee20000300800 */
[----:B------:R-:W-:-:S02]  /*75040*/  IADD3 R8, P5, PT, R8, R29, RZ ;  /* 0x0000001d08087210 */ /* 0x000fc40007fbe0ff */
[-C--:B------:R-:W-:Y:S01]  /*75050*/  IADD3 R14, P6, PT, R14, R29.reuse, RZ ;  /* 0x0000001d0e0e7210 */ /* 0x080fe20007fde0ff */
[--C-:B------:R-:W-:Y:S01]  /*75060*/  IMAD.X R17, R17, 0x1, R0.reuse, P1 ;  /* 0x0000000111117824 */ /* 0x100fe200008e0600 */
[----:B------:R-:W-:Y:S01]  /*75070*/  IADD3 R20, P1, PT, R20, R29, RZ ;  /* 0x0000001d14147210 */ /* 0x000fe20007f3e0ff */
[----:B------:R-:W-:Y:S04]  /*75080*/  STL [R1+0x2204], R8 ;  /* 0x0022040801007387 */ /* 0x000fe80000100800 */
[----:B------:R-:W-:Y:S04]  /*75090*/  STL [R1+0x21fc], R14 ;  /* 0x0021fc0e01007387 */ /* 0x000fe80000100800 */
[----:B------:R0:W-:Y:S04]  /*750a0*/  STL [R1+0x21f4], R20 ;  /* 0x0021f41401007387 */ /* 0x0001e80000100800 */
[----:B------:R-:W-:Y:S01]  /*750b0*/  STL [R1+0x2220], R17 ;  /* 0x0022201101007387 */ /* 0x000fe20000100800 */
[----:B--2---:R-:W-:-:S03]  /*750c0*/  IMAD.X R22, R22, 0x1, R0, P2 ;  /* 0x0000000116167824 */ /* 0x004fc600010e0600 */
[----:B0-----:R-:W2:Y:S04]  /*750d0*/  LDL.LU R20, [R1+0x21e8] ;  /* 0x0021e80001147983 */ /* 0x001ea80000300800 */
[----:B------:R0:W-:Y:S01]  /*750e0*/  STL [R1+0x2218], R22 ;  /* 0x0022181601007387 */ /* 0x0001e20000100800 */
[-C--:B----4-:R-:W-:Y:S01]  /*750f0*/  IADD3 R18, P2, PT, R18, R29.reuse, RZ ;  /* 0x0000001d12127210 */ /* 0x090fe20007f5e0ff */
[--C-:B------:R-:W-:Y:S01]  /*75100*/  IMAD.X R19, R19, 0x1, R0.reuse, P3 ;  /* 0x0000000113137824 */ /* 0x100fe200018e0600 */
[----:B------:R-:W-:Y:S01]  /*75110*/  IADD3 R24, P3, PT, R24, R29, RZ ;  /* 0x0000001d18187210 */ /* 0x000fe20007f7e0ff */
[----:B0-----:R-:W4:Y:S01]  /*75120*/  LDL.LU R22, [R1+0x21bc] ;  /* 0x0021bc0001167983 */ /* 0x001f220000300800 */
[----:B------:R-:W-:-:S03]  /*75130*/  IMAD.X R25, R25, 0x1, R0, P4 ;  /* 0x0000000119197824 */ /* 0x000fc600020e0600 */
[----:B------:R-:W-:Y:S04]  /*75140*/  STL [R1+0x21ec], R18 ;  /* 0x0021ec1201007387 */ /* 0x000fe80000100800 */
[----:B------:R-:W-:Y:S01]  /*75150*/  STL [R1+0x2210], R19 ;  /* 0x0022101301007387 */ /* 0x000fe20000100800 */
[----:B------:R-:W-:-:S05]  /*75160*/  IADD3 R23, P4, PT, R23, R29, RZ ;  /* 0x0000001d17177210 */ /* 0x000fca0007f9e0ff */
[----:B------:R0:W-:Y:S04]  /*75170*/  STL [R1+0x21dc], R23 ;  /* 0x0021dc1701007387 */ /* 0x0001e80000100800 */
[----:B------:R-:W-:Y:S04]  /*75180*/  STL [R1+0x21e4], R24 ;  /* 0x0021e41801007387 */ /* 0x000fe80000100800 */
[----:B0-----:R-:W4:Y:S04]  /*75190*/  LDL.LU R23, [R1+0x21e0] ;  /* 0x0021e00001177983 */ /* 0x001f280000300800 */
[----:B------:R-:W-:Y:S01]  /*751a0*/  STL [R1+0x2208], R25 ;  /* 0x0022081901007387 */ /* 0x000fe20000100800 */
[--C-:B------:R-:W-:Y:S01]  /*751b0*/  IMAD.X R3, R3, 0x1, R0.reuse, P5 ;  /* 0x0000000103037824 */ /* 0x100fe200028e0600 */
[-C--:B------:R-:W-:Y:S01]  /*751c0*/  IADD3 R26, P5, PT, R26, R29.reuse, RZ ;  /* 0x0000001d1a1a7210 */ /* 0x080fe20007fbe0ff */
[----:B------:R-:W-:Y:S01]  /*751d0*/  IMAD.X R27, R27, 0x1, R0, P6 ;  /* 0x000000011b1b7824 */ /* 0x000fe200030e0600 */
[----:B------:R-:W-:-:S02]  /*751e0*/  IADD3 R21, P6, PT, R21, R29, RZ ;  /* 0x0000001d15157210 */ /* 0x000fc40007fde0ff */
[----:B------:R0:W-:Y:S04]  /*751f0*/  STL [R1+0x2200], R3 ;  /* 0x0022000301007387 */ /* 0x0001e80000100800 */
[----:B0-----:R-:W4:Y:S04]  /*75200*/  LDL.LU R3, [R1+0x21b4] ;  /* 0x0021b40001037983 */ /* 0x001f280000300800 */
[----:B------:R-:W-:Y:S04]  /*75210*/  STL [R1+0x21d4], R26 ;  /* 0x0021d41a01007387 */ /* 0x000fe80000100800 */
[----:B------:R-:W4:Y:S04]  /*75220*/  LDL.LU R4, [R1+0x21d8] ;  /* 0x0021d80001047983 */ /* 0x000f280000300800 */
[----:B------:R-:W-:Y:S04]  /*75230*/  STL [R1+0x21f8], R27 ;  /* 0x0021f81b01007387 */ /* 0x000fe80000100800 */
[----:B------:R-:W4:Y:S04]  /*75240*/  LDL.LU R5, [R1+0x21ac] ;  /* 0x0021ac0001057983 */ /* 0x000f280000300800 */
[----:B------:R-:W-:Y:S04]  /*75250*/  STL [R1+0x21cc], R21 ;  /* 0x0021cc1501007387 */ /* 0x000fe80000100800 */
[----:B------:R-:W4:Y:S01]  /*75260*/  LDL.LU R6, [R1+0x21d0] ;  /* 0x0021d00001067983 */ /* 0x000f220000300800 */
[----:B---3--:R-:W-:-:S05]  /*75270*/  IMAD.X R28, R28, 0x1, R0, P1 ;  /* 0x000000011c1c7824 */ /* 0x008fca00008e0600 */
        /* <DEDUP_REMOVED lines=13> */
[----:B------:R-:W-:-:S05]  /*75350*/  IADD3 R2, P1, PT, R2, R29, RZ ;  /* 0x0000001d02027210 */ /* 0x000fca0007f3e0ff */
[----:B------:R0:W-:Y:S04]  /*75360*/  STL [R1+0x21c4], R2 ;  /* 0x0021c40201007387 */ /* 0x0001e80000100800 */
[----:B0-----:R-:W3:Y:S04]  /*75370*/  LDL.LU R2, [R1+0x2174] ;  /* 0x0021740001027983 */ /* 0x001ee80000300800 */
[----:B------:R-:W3:Y:S01]  /*75380*/  LDL.LU R18, [R1+0x2198] ;  /* 0x0021980001127983 */ /* 0x000ee20000300800 */
[----:B--2---:R-:W-:-:S03]  /*75390*/  IMAD.X R20, R20, 0x1, R0, P2 ;  /* 0x0000000114147824 */ /* 0x004fc600010e0600 */
[----:B------:R-:W2:Y:S04]  /*753a0*/  LDL.LU R19, [R1+0x216c] ;  /* 0x00216c0001137983 */ /* 0x000ea80000300800 */
[----:B------:R-:W-:Y:S04]  /*753b0*/  STL [R1+0x21e8], R20 ;  /* 0x0021e81401007387 */ /* 0x000fe80000100800 */
[----:B------:R-:W2:Y:S01]  /*753c0*/  LDL.LU R24, [R1+0x2190] ;  /* 0x0021900001187983 */ /* 0x000ea20000300800 */
[----:B----4-:R-:W-:-:S05]  /*753d0*/  IADD3 R22, P2, PT, R22, R29, RZ ;  /* 0x0000001d16167210 */ /* 0x010fca0007f5e0ff */
        /* <DEDUP_REMOVED lines=9> */
[----:B------:R-:W-:Y:S01]  /*75470*/  IADD3 R3, P3, PT, R3, R29, RZ ;  /* 0x0000001d03037210 */ /* 0x000fe20007f7e0ff */
[----:B------:R-:W-:-:S04]  /*75480*/  IMAD.X R4, R4, 0x1, R0, P4 ;  /* 0x0000000104047824 */ /* 0x000fc800020e0600 */
[----:B------:R0:W-:Y:S01]  /*75490*/  STL [R1+0x21b4], R3 ;  /* 0x0021b40301007387 */ /* 0x0001e20000100800 */
[-C--:B------:R-:W-:Y:S01]  /*754a0*/  IADD3 R5, P4, PT, R5, R29.reuse, RZ ;  /* 0x0000001d05057210 */ /* 0x080fe20007f9e0ff */
[--C-:B------:R-:W-:Y:S02]  /*754b0*/  IMAD.X R6, R6, 0x1, R0.reuse, P5 ;  /* 0x0000000106067824 */ /* 0x100fe400028e0600 */
[----:B0-----:R-:W4:Y:S04]  /*754c0*/  LDL.LU R3, [R1+0x214c] ;  /* 0x00214c0001037983 */ /* 0x001f280000300800 */
[----:B------:R-:W-:Y:S04]  /*754d0*/  STL [R1+0x21d8], R4 ;  /* 0x0021d80401007387 */ /* 0x000fe80000100800 */
[----:B------:R-:W-:Y:S04]  /*754e0*/  STL [R1+0x21ac], R5 ;  /* 0x0021ac0501007387 */ /* 0x000fe80000100800 */
[----:B------:R-:W-:Y:S01]  /*754f0*/  STL [R1+0x21d0], R6 ;  /* 0x0021d00601007387 */ /* 0x000fe20000100800 */
[-C--:B---3--:R-:W-:Y:S01]  /*75500*/  IADD3 R7, P5, PT, R7, R29.reuse, RZ ;  /* 0x0000001d07077210 */ /* 0x088fe20007fbe0ff */
[--C-:B------:R-:W-:Y:S01]  /*75510*/  IMAD.X R10, R10, 0x1, R0.reuse, P6 ;  /* 0x000000010a0a7824 */ /* 0x100fe200030e0600 */
[-C--:B------:R-:W-:Y:S01]  /*75520*/  IADD3 R11, P6, PT, R11, R29.reuse, RZ ;  /* 0x0000001d0b0b7210 */ /* 0x080fe20007fde0ff */
[--C-:B------:R-:W-:Y:S01]  /*75530*/  IMAD.X R13, R13, 0x1, R0.reuse, P1 ;  /* 0x000000010d0d7824 */ /* 0x100fe200008e0600 */
[----:B------:R-:W-:Y:S01]  /*75540*/  IADD3 R12, P1, PT, R12, R29, RZ ;  /* 0x0000001d0c0c7210 */ /* 0x000fe20007f3e0ff */
[----:B------:R-:W-:Y:S01]  /*75550*/  STL [R1+0x21a4], R7 ;  /* 0x0021a40701007387 */ /* 0x000fe20000100800 */
[----:B------:R-:W-:-:S02]  /*75560*/  IMAD.X R16, R16, 0x1, R0, P2 ;  /* 0x0000000110107824 */ /* 0x000fc400010e0600 */
        /* <DEDUP_REMOVED lines=11> */
[----:B------:R-:W-:Y:S01]  /*75620*/  IMAD.X R21, R21, 0x1, R0, P5 ;  /* 0x0000000115157824 */ /* 0x000fe200028e0600 */
[-C--:B------:R-:W-:Y:S02]  /*75630*/  IADD3 R17, P4, PT, R17, R29.reuse, RZ ;  /* 0x0000001d11117210 */ /* 0x080fe40007f9e0ff */
[----:B0-----:R-:W3:Y:S04]  /*75640*/  LDL.LU R28, [R1+0x2170] ;  /* 0x00217000011c7983 */ /* 0x001ee80000300800 */
[----:B------:R-:W-:Y:S04]  /*75650*/  STL [R1+0x21b0], R8 ;  /* 0x0021b00801007387 */ /* 0x000fe80000100800 */
[----:B------:R-:W-:Y:S04]  /*75660*/  STL [R1+0x21a8], R14 ;  /* 0x0021a80e01007387 */ /* 0x000fe80000100800 */
[----:B------:R0:W-:Y:S04]  /*75670*/  STL [R1+0x21a0], R21 ;  /* 0x0021a01501007387 */ /* 0x0001e80000100800 */
[----:B------:R-:W-:Y:S01]  /*75680*/  STL [R1+0x217c], R17 ;  /* 0x00217c1101007387 */ /* 0x000fe20000100800 */
[----:B------:R-:W-:-:S03]  /*75690*/  IADD3 R2, P5, PT, R2, R29, RZ ;  /* 0x0000001d02027210 */ /* 0x000fc60007fbe0ff */
[----:B0-----:R-:W3:Y:S04]  /*756a0*/  LDL.LU R21, [R1+0x2144] ;  /* 0x0021440001157983 */ /* 0x001ee80000300800 */
[----:B------:R0:W-:Y:S04]  /*756b0*/  STL [R1+0x2174], R2 ;  /* 0x0021740201007387 */ /* 0x0001e80000100800 */
[----:B0-----:R-:W3:Y:S01]  /*756c0*/  LDL.LU R2, [R1+0x2168] ;  /* 0x0021680001027983 */ /* 0x001ee20000300800 */
[--C-:B------:R-:W-:Y:S01]  /*756d0*/  IMAD.X R18, R18, 0x1, R0.reuse, P6 ;  /* 0x0000000112127824 */ /* 0x100fe200030e0600 */
[----:B--2---:R-:W-:Y:S01]  /*756e0*/  IADD3 R19, P6, PT, R19, R29, RZ ;  /* 0x0000001d13137210 */ /* 0x004fe20007fde0ff */
[----:B------:R-:W-:-:S03]  /*756f0*/  IMAD.X R24, R24, 0x1, R0, P1 ;  /* 0x0000000118187824 */ /* 0x000fc600008e0600 */
[----:B------:R-:W-:Y:S04]  /*75700*/  STL [R1+0x2198], R18 ;  /* 0x0021981201007387 */ /* 0x000fe80000100800 */
[----:B------:R-:W-:Y:S01]  /*75710*/  STL [R1+0x216c], R19 ;  /* 0x00216c1301007387 */ /* 0x000fe20000100800 */
[----:B----4-:R-:W-:Y:S01]  /*75720*/  IMAD.X R22, R22, 0x1, R0, P2 ;  /* 0x0000000116167824 */ /* 0x010fe200010e0600 */
[----:B------:R-:W-:-:S04]  /*75730*/  IADD3 R25, P1, PT, R25, R29, RZ ;  /* 0x0000001d19197210 */ /* 0x000fc80007f3e0ff */
[----:B------:R0:W-:Y:S04]  /*75740*/  STL [R1+0x2188], R22 ;  /* 0x0021881601007387 */ /* 0x0001e80000100800 */
[----:B------:R-:W-:Y:S04]  /*75750*/  STL [R1+0x2190], R24 ;  /* 0x0021901801007387 */ /* 0x000fe80000100800 */
[----:B0-----:R-:W2:Y:S04]  /*75760*/  LDL.LU R22, [R1+0x213c] ;  /* 0x00213c0001167983 */ /* 0x001ea80000300800 */
[----:B------:R-:W-:Y:S01]  /*75770*/  STL [R1+0x2164], R25 ;  /* 0x0021641901007387 */ /* 0x000fe20000100800 */
[-C--:B------:R-:W-:Y:S01]  /*75780*/  IADD3 R23, P2, PT, R23, R29.reuse, RZ ;  /* 0x0000001d17177210 */ /* 0x080fe20007f5e0ff */
[--C-:B------:R-:W-:Y:S01]  /*75790*/  IMAD.X R26, R26, 0x1, R0.reuse, P3 ;  /* 0x000000011a1a7824 */ /* 0x100fe200018e0600 */
[----:B------:R-:W-:Y:S01]  /*757a0*/  IADD3 R27, P3, PT, R27, R29, RZ ;  /* 0x0000001d1b1b7210 */ /* 0x000fe20007f7e0ff */
[----:B------:R-:W-:-:S02]  /*757b0*/  IMAD.X R20, R20, 0x1, R0, P4 ;  /* 0x0000000114147824 */ /* 0x000fc400020e0600 */
        /* <DEDUP_REMOVED lines=8> */
[----:B------:R-:W-:-:S05]  /*75840*/  IADD3 R3, P4, PT, R3, R29, RZ ;  /* 0x0000001d03037210 */ /* 0x000fca0007f9e0ff */
        /* <DEDUP_REMOVED lines=13> */
[----:B---3--:R-:W-:-:S05]  /*75920*/  IMAD.X R28, R28, 0x1, R0, P5 ;  /* 0x000000011c1c7824 */ /* 0x008fca00028e0600 */
[----:B------:R0:W-:Y:S01]  /*75930*/  STL [R1+0x2170], R28 ;  /* 0x0021701c01007387 */ /* 0x0001e20000100800 */
[----:B------:R-:W-:-:S03]  /*75940*/  IADD3 R21, P5, PT, R21, R29, RZ ;  /* 0x0000001d15157210 */ /* 0x000fc60007fbe0ff */
[----:B0-----:R-:W3:Y:S04]  /*75950*/  LDL.LU R28, [R1+0x2120] ;  /* 0x00212000011c7983 */ /* 0x001ee80000300800 */
[----:B------:R-:W3:Y:S04]  /*75960*/  LDL.LU R18, [R1+0x20f4] ;  /* 0x0020f40001127983 */ /* 0x000ee80000300800 */
[----:B------:R-:W3:Y:S04]  /*75970*/  LDL.LU R19, [R1+0x2118] ;  /* 0x0021180001137983 */ /* 0x000ee80000300800 */
[----:B------:R-:W-:Y:S04]  /*75980*/  STL [R1+0x2144], R21 ;  /* 0x0021441501007387 */ /* 0x000fe80000100800 */
[----:B------:R-:W3:Y:S01]  /*75990*/  LDL.LU R24, [R1+0x20ec] ;  /* 0x0020ec0001187983 */ /* 0x000ee20000300800 */
[----:B------:R-:W-:-:S05]  /*759a0*/  IMAD.X R2, R2, 0x1, R0, P6 ;  /* 0x0000000102027824 */ /* 0x000fca00030e0600 */
[----:B------:R0:W-:Y:S04]  /*759b0*/  STL [R1+0x2168], R2 ;  /* 0x0021680201007387 */ /* 0x0001e80000100800 */
[----:B------:R-:W3:Y:S04]  /*759c0*/  LDL.LU R25, [R1+0x2110] ;  /* 0x0021100001197983 */ /* 0x000ee80000300800 */
[----:B0-----:R-:W3:Y:S01]  /*759d0*/  LDL.LU R2, [R1+0x20e4] ;  /* 0x0020e40001027983 */ /* 0x001ee20000300800 */
[----:B--2---:R-:W-:-:S05]  /*759e0*/  IADD3 R22, P6, PT, R22, R29, RZ ;  /* 0x0000001d16167210 */ /* 0x004fca0007fde0ff */
[----:B------:R0:W-:Y:S04]  /*759f0*/  STL [R1+0x213c], R22 ;  /* 0x00213c1601007387 */ /* 0x0001e80000100800 */
[----:B0-----:R-:W2:Y:S04]  /*75a00*/  LDL.LU R22, [R1+0x2108] ;  /* 0x0021080001167983 */ /* 0x001ea80000300800 */
[----:B------:R-:W2:Y:S04]  /*75a10*/  LDL.LU R26, [R1+0x20dc] ;  /* 0x0020dc00011a7983 */ /* 0x000ea80000300800 */
[----:B------:R-:W2:Y:S04]  /*75a20*/  LDL.LU R27, [R1+0x2100] ;  /* 0x00210000011b7983 */ /* 0x000ea80000300800 */
[----:B------:R-:W2:Y:S01]  /*75a30*/  LDL.LU R21, [R1+0x20d4] ;  /* 0x0020d40001157983 */ /* 0x000ea20000300800 */
[----:B----4-:R-:W-:Y:S01]  /*75a40*/  IMAD.X R23, R23, 0x1, R0, P1 ;  /* 0x0000000117177824 */ /* 0x010fe200008e0600 */
[----:B------:R-:W-:-:S04]  /*75a50*/  IADD3 R4, P1, PT, R4, R29, RZ ;  /* 0x0000001d04047210 */ /* 0x000fc80007f3e0ff */
[----:B------:R0:W-:Y:S01]  /*75a60*/  STL [R1+0x2160], R23 ;  /* 0x0021601701007387 */ /* 0x0001e20000100800 */
[--C-:B------:R-:W-:Y:S01]  /*75a70*/  IMAD.X R5, R5, 0x1, R0.reuse, P2 ;  /* 0x0000000105057824 */ /* 0x100fe200010e0600 */
[-C--:B------:R-:W-:Y:S02]  /*75a80*/  IADD3 R6, P2, PT, R6, R29.reuse, RZ ;  /* 0x0000001d06067210 */ /* 0x080fe40007f5e0ff */
[----:B0-----:R-:W4:Y:S01]  /*75a90*/  LDL.LU R23, [R1+0x20f8] ;  /* 0x0020f80001177983 */ /* 0x001f220000300800 */
        /* <DEDUP_REMOVED lines=22> */
[----:B------:R-:W-:Y:S04]  /*75c00*/  STL [R1+0x2138], R15 ;  /* 0x0021380f01007387 */ /* 0x000fe80000100800 */
[----:B0-----:R-:W4:Y:S04]  /*75c10*/  LDL.LU R3, [R1+0x20cc] ;  /* 0x0020cc0001037983 */ /* 0x001f280000300800 */
[----:B------:R-:W-:Y:S04]  /*75c20*/  STL [R1+0x210c], R8 ;  /* 0x00210c0801007387 */ /* 0x000fe80000100800 */
[----:B------:R-:W-:Y:S04]  /*75c30*/  STL [R1+0x2104], R14 ;  /* 0x0021040e01007387 */ /* 0x000fe80000100800 */
[----:B------:R0:W-:Y:S04]  /*75c40*/  STL [R1+0x20fc], R20 ;  /* 0x0020fc1401007387 */ /* 0x0001e80000100800 */
[----:B------:R-:W-:Y:S04]  /*75c50*/  STL [R1+0x2128], R17 ;  /* 0x0021281101007387 */ /* 0x000fe80000100800 */
[----:B0-----:R-:W4:Y:S01]  /*75c60*/  LDL.LU R20, [R1+0x20f0] ;  /* 0x0020f00001147983 */ /* 0x001f220000300800 */
[--C-:B---3--:R-:W-:Y:S01]  /*75c70*/  IMAD.X R28, R28, 0x1, R0.reuse, P3 ;  /* 0x000000011c1c7824 */ /* 0x108fe200018e0600 */
[----:B------:R-:W-:Y:S01]  /*75c80*/  IADD3 R18, P3, PT, R18, R29, RZ ;  /* 0x0000001d12127210 */ /* 0x000fe20007f7e0ff */
[----:B------:R-:W-:-:S03]  /*75c90*/  IMAD.X R19, R19, 0x1, R0, P4 ;  /* 0x0000000113137824 */ /* 0x000fc600020e0600 */
[----:B------:R0:W-:Y:S01]  /*75ca0*/  STL [R1+0x2120], R28 ;  /* 0x0021201c01007387 */ /* 0x0001e20000100800 */
[----:B------:R-:W-:-:S03]  /*75cb0*/  IADD3 R24, P4, PT, R24, R29, RZ ;  /* 0x0000001d18187210 */ /* 0x000fc60007f9e0ff */
[----:B0-----:R-:W3:Y:S01]  /*75cc0*/  LDL.LU R28, [R1+0x20c4] ;  /* 0x0020c400011c7983 */ /* 0x001ee20000300800 */
[----:B------:R-:W-:-:S03]  /*75cd0*/  IMAD.X R25, R25, 0x1, R0, P5 ;  /* 0x0000000119197824 */ /* 0x000fc600028e0600 */
[----:B------:R-:W-:Y:S04]  /*75ce0*/  STL [R1+0x20f4], R18 ;  /* 0x0020f41201007387 */ /* 0x000fe80000100800 */
[----:B------:R-:W-:Y:S01]  /*75cf0*/  STL [R1+0x2118], R19 ;  /* 0x0021181301007387 */ /* 0x000fe20000100800 */
[----:B------:R-:W-:-:S05]  /*75d00*/  IADD3 R2, P5, PT, R2, R29, RZ ;  /* 0x0000001d02027210 */ /* 0x000fca0007fbe0ff */
[----:B------:R0:W-:Y:S04]  /*75d10*/  STL [R1+0x20e4], R2 ;  /* 0x0020e40201007387 */ /* 0x0001e80000100800 */
[----:B------:R-:W-:Y:S04]  /*75d20*/  STL [R1+0x20ec], R24 ;  /* 0x0020ec1801007387 */ /* 0x000fe80000100800 */
[----:B0-----:R-:W3:Y:S04]  /*75d30*/  LDL.LU R2, [R1+0x20e8] ;  /* 0x0020e80001027983 */ /* 0x001ee80000300800 */
[----:B------:R-:W-:Y:S01]  /*75d40*/  STL [R1+0x2110], R25 ;  /* 0x0021101901007387 */ /* 0x000fe20000100800 */
[--C-:B--2---:R-:W-:Y:S01]  /*75d50*/  IMAD.X R22, R22, 0x1, R0.reuse, P6 ;  /* 0x0000000116167824 */ /* 0x104fe200030e0600 */
[-C--:B------:R-:W-:Y:S01]  /*75d60*/  IADD3 R26, P6, PT, R26, R29.reuse, RZ ;  /* 0x0000001d1a1a7210 */ /* 0x080fe20007fde0ff */
[----:B------:R-:W-:Y:S01]  /*75d70*/  IMAD.X R27, R27, 0x1, R0, P1 ;  /* 0x000000011b1b7824 */ /* 0x000fe200008e0600 */
[----:B------:R-:W-:-:S02]  /*75d80*/  IADD3 R21, P1, PT, R21, R29, RZ ;  /* 0x0000001d15157210 */ /* 0x000fc40007f3e0ff */
[----:B------:R0:W-:Y:S04]  /*75d90*/  STL [R1+0x2108], R22 ;  /* 0x0021081601007387 */ /* 0x0001e80000100800 */
[----:B0-----:R-:W2:Y:S04]  /*75da0*/  LDL.LU R22, [R1+0x20bc] ;  /* 0x0020bc0001167983 */ /* 0x001ea80000300800 */
[----:B------:R-:W-:Y:S04]  /*75db0*/  STL [R1+0x20dc], R26 ;  /* 0x0020dc1a01007387 */ /* 0x000fe80000100800 */
[----:B------:R-:W2:Y:S04]  /*75dc0*/  LDL.LU R4, [R1+0x20e0] ;  /* 0x0020e00001047983 */ /* 0x000ea80000300800 */
[----:B------:R-:W-:Y:S04]  /*75dd0*/  STL [R1+0x2100], R27 ;  /* 0x0021001b01007387 */ /* 0x000fe80000100800 */
[----:B------:R-:W2:Y:S04]  /*75de0*/  LDL.LU R5, [R1+0x20b4] ;  /* 0x0020b40001057983 */ /* 0x000ea80000300800 */
[----:B------:R-:W-:Y:S04]  /*75df0*/  STL [R1+0x20d4], R21 ;  /* 0x0020d41501007387 */ /* 0x000fe80000100800 */
[----:B------:R-:W2:Y:S01]  /*75e00*/  LDL.LU R6, [R1+0x20d8] ;  /* 0x0020d80001067983 */ /* 0x000ea20000300800 */
[----:B----4-:R-:W-:-:S05]  /*75e10*/  IMAD.X R23, R23, 0x1, R0, P2 ;  /* 0x0000000117177824 */ /* 0x010fca00010e0600 */
        /* <DEDUP_REMOVED lines=13> */
[----:B------:R-:W-:-:S05]  /*75ef0*/  IADD3 R3, P2, PT, R3, R29, RZ ;  /* 0x0000001d03037210 */ /* 0x000fca0007f5e0ff */
[----:B------:R0:W-:Y:S01]  /*75f00*/  STL [R1+0x20cc], R3 ;  /* 0x0020cc0301007387 */ /* 0x0001e20000100800 */
[----:B------:R-:W-:-:S03]  /*75f10*/  IMAD.X R20, R20, 0x1, R0, P3 ;  /* 0x0000000114147824 */ /* 0x000fc600018e0600 */
[----:B0-----:R-:W4:Y:S04]  /*75f20*/  LDL.LU R3, [R1+0x207c] ;  /* 0x00207c0001037983 */ /* 0x001f280000300800 */
[----:B------:R-:W4:Y:S04]  /*75f30*/  LDL.LU R18, [R1+0x20a0] ;  /* 0x0020a00001127983 */ /* 0x000f280000300800 */
[----:B------:R-:W4:Y:S04]  /*75f40*/  LDL.LU R19, [R1+0x2074] ;  /* 0x0020740001137983 */ /* 0x000f280000300800 */
[----:B------:R-:W-:Y:S04]  /*75f50*/  STL [R1+0x20f0], R20 ;  /* 0x0020f01401007387 */ /* 0x000fe80000100800 */
[----:B------:R-:W4:Y:S01]  /*75f60*/  LDL.LU R24, [R1+0x2098] ;  /* 0x0020980001187983 */ /* 0x000f220000300800 */
[----:B---3--:R-:W-:-:S05]  /*75f70*/  IADD3 R28, P3, PT, R28, R29, RZ ;  /* 0x0000001d1c1c7210 */ /* 0x008fca0007f7e0ff */
[----:B------:R0:W-:Y:S04]  /*75f80*/  STL [R1+0x20c4], R28 ;  /* 0x0020c41c01007387 */ /* 0x0001e80000100800 */
[----:B------:R-:W3:Y:S04]  /*75f90*/  LDL.LU R25, [R1+0x206c] ;  /* 0x00206c0001197983 */ /* 0x000ee80000300800 */
[----:B0-----:R-:W3:Y:S01]  /*75fa0*/  LDL.LU R28, [R1+0x2090] ;  /* 0x00209000011c7983 */ /* 0x001ee20000300800 */
[----:B------:R-:W-:-:S05]  /*75fb0*/  IMAD.X R2, R2, 0x1, R0, P4 ;  /* 0x0000000102027824 */ /* 0x000fca00020e0600 */
[----:B------:R0:W-:Y:S04]  /*75fc0*/  STL [R1+0x20e8], R2 ;  /* 0x0020e80201007387 */ /* 0x0001e80000100800 */
[----:B0-----:R-:W3:Y:S04]  /*75fd0*/  LDL.LU R2, [R1+0x2064] ;  /* 0x0020640001027983 */ /* 0x001ee80000300800 */
[----:B------:R-:W3:Y:S04]  /*75fe0*/  LDL.LU R26, [R1+0x2088] ;  /* 0x00208800011a7983 */ /* 0x000ee80000300800 */
[----:B------:R-:W3:Y:S04]  /*75ff0*/  LDL.LU R27, [R1+0x205c] ;  /* 0x00205c00011b7983 */ /* 0x000ee80000300800 */
[----:B------:R-:W3:Y:S01]  /*76000*/  LDL.LU R20, [R1+0x2080] ;  /* 0x0020800001147983 */ /* 0x000ee20000300800 */
[-C--:B--2---:R-:W-:Y:S01]  /*76010*/  IADD3 R22, P4, PT, R22, R29.reuse, RZ ;  /* 0x0000001d16167210 */ /* 0x084fe20007f9e0ff */
[----:B------:R-:W-:Y:S01]  /*76020*/  IMAD.X R4, R4, 0x1, R0, P5 ;  /* 0x0000000104047824 */ /* 0x000fe200028e0600 */
[----:B------:R-:W-:-:S03]  /*76030*/  IADD3 R5, P5, PT, R5, R29, RZ ;  /* 0x0000001d05057210 */ /* 0x000fc60007fbe0ff */
[----:B------:R0:W-:Y:S01]  /*76040*/  STL [R1+0x20bc], R22 ;  /* 0x0020bc1601007387 */ /* 0x0001e20000100800 */
[----:B------:R-:W-:-:S03]  /*76050*/  IMAD.X R6, R6, 0x1, R0, P6 ;  /* 0x0000000106067824 */ /* 0x000fc600030e0600 */
[----:B0-----:R-:W2:Y:S01]  /*76060*/  LDL.LU R22, [R1+0x2054] ;  /* 0x0020540001167983 */ /* 0x001ea20000300800 */
[-C--:B----4-:R-:W-:Y:S01]  /*76070*/  IADD3 R7, P6, PT, R7, R29.reuse, RZ ;  /* 0x0000001d07077210 */ /* 0x090fe20007fde0ff */
[----:B------:R-:W-:Y:S02]  /*76080*/  IMAD.X R10, R10, 0x1, R0, P1 ;  /* 0x000000010a0a7824 */ /* 0x000fe400008e0600 */
        /* <DEDUP_REMOVED lines=21> */
[----:B0-----:R-:W4:Y:S04]  /*761e0*/  LDL.LU R23, [R1+0x2078] ;  /* 0x0020780001177983 */ /* 0x001f280000300800 */
[----:B------:R-:W-:Y:S04]  /*761f0*/  STL [R1+0x20b8], R8 ;  /* 0x0020b80801007387 */ /* 0x000fe80000100800 */
[----:B------:R-:W-:Y:S04]  /*76200*/  STL [R1+0x20b0], R14 ;  /* 0x0020b00e01007387 */ /* 0x000fe80000100800 */
[----:B------:R0:W-:Y:S04]  /*76210*/  STL [R1+0x20a8], R21 ;  /* 0x0020a81501007387 */ /* 0x0001e80000100800 */
[----:B------:R-:W-:Y:S01]  /*76220*/  STL [R1+0x2084], R17 ;  /* 0x0020841101007387 */ /* 0x000fe20000100800 */
[----:B------:R-:W-:-:S03]  /*76230*/  IADD3 R3, P6, PT, R3, R29, RZ ;  /* 0x0000001d03037210 */ /* 0x000fc60007fde0ff */
[----:B0-----:R-:W4:Y:S04]  /*76240*/  LDL.LU R21, [R1+0x204c] ;  /* 0x00204c0001157983 */ /* 0x001f280000300800 */
[----:B------:R0:W-:Y:S01]  /*76250*/  STL [R1+0x207c], R3 ;  /* 0x00207c0301007387 */ /* 0x0001e20000100800 */
[--C-:B------:R-:W-:Y:S01]  /*76260*/  IMAD.X R18, R18, 0x1, R0.reuse, P1 ;  /* 0x0000000112127824 */ /* 0x100fe200008e0600 */
[-C--:B------:R-:W-:Y:S01]  /*76270*/  IADD3 R19, P1, PT, R19, R29.reuse, RZ ;  /* 0x0000001d13137210 */ /* 0x080fe20007f3e0ff */
[--C-:B------:R-:W-:Y:S01]  /*76280*/  IMAD.X R24, R24, 0x1, R0.reuse, P2 ;  /* 0x0000000118187824 */ /* 0x100fe200010e0600 */
[----:B0-----:R-:W4:Y:S04]  /*76290*/  LDL.LU R3, [R1+0x2070] ;  /* 0x0020700001037983 */ /* 0x001f280000300800 */
[----:B------:R-:W-:Y:S04]  /*762a0*/  STL [R1+0x20a0], R18 ;  /* 0x0020a01201007387 */ /* 0x000fe80000100800 */
[----:B------:R-:W-:Y:S01]  /*762b0*/  STL [R1+0x2074], R19 ;  /* 0x0020741301007387 */ /* 0x000fe20000100800 */
[----:B---3--:R-:W-:Y:S01]  /*762c0*/  IADD3 R25, P2, PT, R25, R29, RZ ;  /* 0x0000001d19197210 */ /* 0x008fe20007f5e0ff */
[----:B------:R-:W-:-:S05]  /*762d0*/  IMAD.X R28, R28, 0x1, R0, P3 ;  /* 0x000000011c1c7824 */ /* 0x000fca00018e0600 */
[----:B------:R0:W-:Y:S04]  /*762e0*/  STL [R1+0x2090], R28 ;  /* 0x0020901c01007387 */ /* 0x0001e80000100800 */
[----:B------:R-:W-:Y:S04]  /*762f0*/  STL [R1+0x2098], R24 ;  /* 0x0020981801007387 */ /* 0x000fe80000100800 */
[----:B0-----:R-:W3:Y:S04]  /*76300*/  LDL.LU R28, [R1+0x2044] ;  /* 0x00204400011c7983 */ /* 0x001ee80000300800 */
[----:B------:R-:W-:Y:S01]  /*76310*/  STL [R1+0x206c], R25 ;  /* 0x00206c1901007387 */ /* 0x000fe20000100800 */
[----:B------:R-:W-:-:S05]  /*76320*/  IADD3 R2, P3, PT, R2, R29, RZ ;  /* 0x0000001d02027210 */ /* 0x000fca0007f7e0ff */
[----:B------:R0:W-:Y:S04]  /*76330*/  STL [R1+0x2064], R2 ;  /* 0x0020640201007387 */ /* 0x0001e80000100800 */
[----:B0-----:R-:W3:Y:S01]  /*76340*/  LDL.LU R2, [R1+0x2068] ;  /* 0x0020680001027983 */ /* 0x001ee20000300800 */
[--C-:B------:R-:W-:Y:S01]  /*76350*/  IMAD.X R26, R26, 0x1, R0.reuse, P4 ;  /* 0x000000011a1a7824 */ /* 0x100fe200020e0600 */
[----:B------:R-:W-:Y:S01]  /*76360*/  IADD3 R27, P4, PT, R27, R29, RZ ;  /* 0x0000001d1b1b7210 */ /* 0x000fe20007f9e0ff */
[----:B------:R-:W-:-:S03]  /*76370*/  IMAD.X R20, R20, 0x1, R0, P5 ;  /* 0x0000000114147824 */ /* 0x000fc600028e0600 */
[----:B------:R-:W-:Y:S04]  /*76380*/  STL [R1+0x2088], R26 ;  /* 0x0020881a01007387 */ /* 0x000fe80000100800 */
[----:B------:R-:W3:Y:S04]  /*76390*/  LDL.LU R4, [R1+0x203c] ;  /* 0x00203c0001047983 */ /* 0x000ee80000300800 */
[----:B------:R-:W-:Y:S04]  /*763a0*/  STL [R1+0x205c], R27 ;  /* 0x00205c1b01007387 */ /* 0x000fe80000100800 */
[----:B------:R-:W3:Y:S04]  /*763b0*/  LDL.LU R5, [R1+0x2060] ;  /* 0x0020600001057983 */ /* 0x000ee80000300800 */
[----:B------:R-:W-:Y:S04]  /*763c0*/  STL [R1+0x2080], R20 ;  /* 0x0020801401007387 */ /* 0x000fe80000100800 */
[----:B------:R-:W3:Y:S01]  /*763d0*/  LDL.LU R6, [R1+0x2034] ;  /* 0x0020340001067983 */ /* 0x000ee20000300800 */
[----:B--2---:R-:W-:-:S05]  /*763e0*/  IADD3 R22, P5, PT, R22, R29, RZ ;  /* 0x0000001d16167210 */ /* 0x004fca0007fbe0ff */
        /* <DEDUP_REMOVED lines=13> */
[----:B----4-:R-:W-:-:S05]  /*764c0*/  IMAD.X R23, R23, 0x1, R0, P6 ;  /* 0x0000000117177824 */ /* 0x010fca00030e0600 */
[----:B------:R0:W-:Y:S01]  /*764d0*/  STL [R1+0x2078], R23 ;  /* 0x0020781701007387 */ /* 0x0001e20000100800 */
[----:B------:R-:W-:-:S03]  /*764e0*/  IADD3 R21, P6, PT, R21, R29, RZ ;  /* 0x0000001d15157210 */ /* 0x000fc60007fde0ff */
[----:B0-----:R-:W4:Y:S04]  /*764f0*/  LDL.LU R23, [R1+0x2028] ;  /* 0x0020280001177983 */ /* 0x001f280000300800 */
        /* <DEDUP_REMOVED lines=8> */
[----:B---3--:R-:W-:-:S05]  /*76580*/  IADD3 R28, P1, PT, R28, R29, RZ ;  /* 0x0000001d1c1c7210 */ /* 0x008fca0007f3e0ff */
[----:B------:R0:W-:Y:S04]  /*76590*/  STL [R1+0x2044], R28 ;  /* 0x0020441c01007387 */ /* 0x0001e80000100800 */
[----:B0-----:R-:W3:Y:S04]  /*765a0*/  LDL.LU R28, [R1+0x2010] ;  /* 0x00201000011c7983 */ /* 0x001ee80000300800 */
[----:B------:R-:W3:Y:S04]  /*765b0*/  LDL.LU R26, [R1+0x1fe4] ;  /* 0x001fe400011a7983 */ /* 0x000ee80000300800 */
[----:B------:R-:W3:Y:S04]  /*765c0*/  LDL.LU R27, [R1+0x2008] ;  /* 0x00200800011b7983 */ /* 0x000ee80000300800 */
[----:B------:R-:W3:Y:S01]  /*765d0*/  LDL.LU R21, [R1+0x1fdc] ;  /* 0x001fdc0001157983 */ /* 0x000ee20000300800 */
[----:B------:R-:W-:-:S05]  /*765e0*/  IMAD.X R2, R2, 0x1, R0, P2 ;  /* 0x0000000102027824 */ /* 0x000fca00010e0600 */
[----:B------:R0:W-:Y:S04]  /*765f0*/  STL [R1+0x2068], R2 ;  /* 0x0020680201007387 */ /* 0x0001e80000100800 */
[----:B0-----:R-:W3:Y:S01]  /*76600*/  LDL.LU R2, [R1+0x2000] ;  /* 0x0020000001027983 */ /* 0x001ee20000300800 */
[-C--:B------:R-:W-:Y:S01]  /*76610*/  IADD3 R4, P2, PT, R4, R29.reuse, RZ ;  /* 0x0000001d04047210 */ /* 0x080fe20007f5e0ff */
[--C-:B------:R-:W-:Y:S01]  /*76620*/  IMAD.X R5, R5, 0x1, R0.reuse, P3 ;  /* 0x0000000105057824 */ /* 0x100fe200018e0600 */
[-C--:B------:R-:W-:Y:S01]  /*76630*/  IADD3 R6, P3, PT, R6, R29.reuse, RZ ;  /* 0x0000001d06067210 */ /* 0x080fe20007f7e0ff */
[--C-:B--2---:R-:W-:Y:S01]  /*76640*/  IMAD.X R7, R7, 0x1, R0.reuse, P4 ;  /* 0x0000000107077824 */ /* 0x104fe200020e0600 */
        /* <DEDUP_REMOVED lines=22> */
[----:B0-----:R-:W2:Y:S04]  /*767b0*/  LDL.LU R22, [R1+0x1fd4] ;  /* 0x001fd40001167983 */ /* 0x001ea80000300800 */
[----:B------:R-:W-:Y:S04]  /*767c0*/  STL [R1+0x2014], R8 ;  /* 0x0020140801007387 */ /* 0x000fe80000100800 */
[----:B------:R-:W-:Y:S04]  /*767d0*/  STL [R1+0x200c], R14 ;  /* 0x00200c0e01007387 */ /* 0x000fe80000100800 */
[----:B------:R0:W-:Y:S04]  /*767e0*/  STL [R1+0x2004], R20 ;  /* 0x0020041401007387 */ /* 0x0001e80000100800 */
[----:B------:R-:W-:Y:S01]  /*767f0*/  STL [R1+0x2030], R17 ;  /* 0x0020301101007387 */ /* 0x000fe20000100800 */
[----:B----4-:R-:W-:Y:S01]  /*76800*/  IMAD.X R23, R23, 0x1, R0, P4 ;  /* 0x0000000117177824 */ /* 0x010fe200020e0600 */
[----:B------:R-:W-:-:S02]  /*76810*/  IADD3 R18, P4, PT, R18, R29, RZ ;  /* 0x0000001d12127210 */ /* 0x000fc40007f9e0ff */
[----:B0-----:R-:W4:Y:S04]  /*76820*/  LDL.LU R20, [R1+0x1ff8] ;  /* 0x001ff80001147983 */ /* 0x001f280000300800 */
[----:B------:R0:W-:Y:S01]  /*76830*/  STL [R1+0x2028], R23 ;  /* 0x0020281701007387 */ /* 0x0001e20000100800 */
[--C-:B------:R-:W-:Y:S01]  /*76840*/  IMAD.X R19, R19, 0x1, R0.reuse, P5 ;  /* 0x0000000113137824 */ /* 0x100fe200028e0600 */
[----:B------:R-:W-:Y:S02]  /*76850*/  IADD3 R24, P5, PT, R24, R29, RZ ;  /* 0x0000001d18187210 */ /* 0x000fe40007fbe0ff */
        /* <DEDUP_REMOVED lines=21> */
[----:B------:R-:W-:-:S05]  /*769b0*/  IMAD.X R2, R2, 0x1, R0, P3 ;  /* 0x0000000102027824 */ /* 0x000fca00018e0600 */
        /* <DEDUP_REMOVED lines=35> */
[--C-:B------:R-:W-:Y:S02]  /*76bf0*/  IMAD.X R6, R6, 0x1, R0.reuse, P1 ;  /* 0x0000000106067824 */ /* 0x100fe400008e0600 */
[----:B0-----:R-:W3:Y:S04]  /*76c00*/  LDL.LU R28, [R1+0x1f5c] ;  /* 0x001f5c00011c7983 */ /* 0x001ee80000300800 */
[----:B------:R-:W-:Y:S01]  /*76c10*/  STL [R1+0x1fe8], R4 ;  /* 0x001fe80401007387 */ /* 0x000fe20000100800 */
[----:B------:R-:W-:Y:S01]  /*76c20*/  IMAD.X R10, R10, 0x1, R0, P2 ;  /* 0x000000010a0a7824 */ /* 0x000fe200010e0600 */
[----:B------:R-:W-:-:S02]  /*76c30*/  IADD3 R7, P1, PT, R7, R29, RZ ;  /* 0x0000001d07077210 */ /* 0x000fc40007f3e0ff */
[----:B------:R-:W-:Y:S01]  /*76c40*/  STL [R1+0x1fbc], R5 ;  /* 0x001fbc0501007387 */ /* 0x000fe20000100800 */
[-C--:B------:R-:W-:Y:S01]  /*76c50*/  IADD3 R11, P2, PT, R11, R29.reuse, RZ ;  /* 0x0000001d0b0b7210 */ /* 0x080fe20007f5e0ff */
[----:B------:R-:W-:Y:S02]  /*76c60*/  IMAD.X R13, R13, 0x1, R0, P3 ;  /* 0x000000010d0d7824 */ /* 0x000fe400018e0600 */
        /* <DEDUP_REMOVED lines=16> */
[--C-:B------:R-:W-:Y:S01]  /*76d70*/  IMAD.X R21, R21, 0x1, R0.reuse, P1 ;  /* 0x0000000115157824 */ /* 0x100fe200008e0600 */
[-C--:B------:R-:W-:Y:S01]  /*76d80*/  IADD3 R17, P6, PT, R17, R29.reuse, RZ ;  /* 0x0000001d11117210 */ /* 0x080fe20007fde0ff */
[----:B------:R-:W-:Y:S04]  /*76d90*/  STL [R1+0x1fc0], R8 ;  /* 0x001fc00801007387 */ /* 0x000fe80000100800 */
[----:B------:R-:W-:Y:S04]  /*76da0*/  STL [R1+0x1fb8], R14 ;  /* 0x001fb80e01007387 */ /* 0x000fe80000100800 */
[----:B------:R0:W-:Y:S04]  /*76db0*/  STL [R1+0x1fb0], R21 ;  /* 0x001fb01501007387 */ /* 0x0001e80000100800 */
[----:B------:R-:W-:Y:S04]  /*76dc0*/  STL [R1+0x1f8c], R17 ;  /* 0x001f8c1101007387 */ /* 0x000fe80000100800 */
[----:B0-----:R-:W3:Y:S01]  /*76dd0*/  LDL.LU R21, [R1+0x1f54] ;  /* 0x001f540001157983 */ /* 0x001ee20000300800 */
[-C--:B--2---:R-:W-:Y:S01]  /*76de0*/  IADD3 R22, P1, PT, R22, R29.reuse, RZ ;  /* 0x0000001d16167210 */ /* 0x084fe20007f3e0ff */
[--C-:B----4-:R-:W-:Y:S01]  /*76df0*/  IMAD.X R18, R18, 0x1, R0.reuse, P2 ;  /* 0x0000000112127824 */ /* 0x110fe200010e0600 */
[----:B------:R-:W-:Y:S01]  /*76e00*/  IADD3 R19, P2, PT, R19, R29, RZ ;  /* 0x0000001d13137210 */ /* 0x000fe20007f5e0ff */
[----:B------:R-:W-:-:S02]  /*76e10*/  IMAD.X R24, R24, 0x1, R0, P3 ;  /* 0x0000000118187824 */ /* 0x000fc400018e0600 */
[----:B------:R0:W-:Y:S04]  /*76e20*/  STL [R1+0x1f84], R22 ;  /* 0x001f841601007387 */ /* 0x0001e80000100800 */
[----:B0-----:R-:W2:Y:S04]  /*76e30*/  LDL.LU R22, [R1+0x1f78] ;  /* 0x001f780001167983 */ /* 0x001ea80000300800 */
[----:B------:R-:W-:Y:S04]  /*76e40*/  STL [R1+0x1fa8], R18 ;  /* 0x001fa81201007387 */ /* 0x000fe80000100800 */
[----:B------:R-:W-:Y:S01]  /*76e50*/  STL [R1+0x1f7c], R19 ;  /* 0x001f7c1301007387 */ /* 0x000fe20000100800 */
[----:B------:R-:W-:Y:S01]  /*76e60*/  IADD3 R25, P3, PT, R25, R29, RZ ;  /* 0x0000001d19197210 */ /* 0x000fe20007f7e0ff */
[----:B------:R-:W-:-:S05]  /*76e70*/  IMAD.X R23, R23, 0x1, R0, P4 ;  /* 0x0000000117177824 */ /* 0x000fca00020e0600 */
[----:B------:R0:W-:Y:S04]  /*76e80*/  STL [R1+0x1f98], R23 ;  /* 0x001f981701007387 */ /* 0x0001e80000100800 */
[----:B------:R-:W-:Y:S04]  /*76e90*/  STL [R1+0x1fa0], R24 ;  /* 0x001fa01801007387 */ /* 0x000fe80000100800 */
[----:B0-----:R-:W4:Y:S04]  /*76ea0*/  LDL.LU R23, [R1+0x1f4c] ;  /* 0x001f4c0001177983 */ /* 0x001f280000300800 */
        /* <DEDUP_REMOVED lines=29> */
[----:B0-----:R-:W3:Y:S01]  /*77080*/  LDL.LU R2, [R1+0x1f30] ;  /* 0x001f300001027983 */ /* 0x001ee20000300800 */
[----:B------:R-:W-:-:S03]  /*77090*/  IADD3 R21, P1, PT, R21, R29, RZ ;  /* 0x0000001d15157210 */ /* 0x000fc60007f3e0ff */
[----:B------:R-:W3:Y:S04]  /*770a0*/  LDL.LU R18, [R1+0x1f04] ;  /* 0x001f040001127983 */ /* 0x000ee80000300800 */
[----:B------:R-:W3:Y:S04]  /*770b0*/  LDL.LU R19, [R1+0x1f28] ;  /* 0x001f280001137983 */ /* 0x000ee80000300800 */
[----:B------:R-:W-:Y:S04]  /*770c0*/  STL [R1+0x1f54], R21 ;  /* 0x001f541501007387 */ /* 0x000fe80000100800 */
[----:B------:R-:W3:Y:S01]  /*770d0*/  LDL.LU R24, [R1+0x1efc] ;  /* 0x001efc0001187983 */ /* 0x000ee20000300800 */
[----:B--2---:R-:W-:-:S05]  /*770e0*/  IMAD.X R22, R22, 0x1, R0, P2 ;  /* 0x0000000116167824 */ /* 0x004fca00010e0600 */
[----:B------:R0:W-:Y:S04]  /*770f0*/  STL [R1+0x1f78], R22 ;  /* 0x001f781601007387 */ /* 0x0001e80000100800 */
[----:B------:R-:W2:Y:S04]  /*77100*/  LDL.LU R25, [R1+0x1f20] ;  /* 0x001f200001197983 */ /* 0x000ea80000300800 */
[----:B0-----:R-:W2:Y:S01]  /*77110*/  LDL.LU R22, [R1+0x1ef4] ;  /* 0x001ef40001167983 */ /* 0x001ea20000300800 */
[----:B----4-:R-:W-:-:S05]  /*77120*/  IADD3 R23, P2, PT, R23, R29, RZ ;  /* 0x0000001d17177210 */ /* 0x010fca0007f5e0ff */
[----:B------:R0:W-:Y:S04]  /*77130*/  STL [R1+0x1f4c], R23 ;  /* 0x001f4c1701007387 */ /* 0x0001e80000100800 */
[----:B0-----:R-:W4:Y:S04]  /*77140*/  LDL.LU R23, [R1+0x1f18] ;  /* 0x001f180001177983 */ /* 0x001f280000300800 */
[----:B------:R-:W4:Y:S04]  /*77150*/  LDL.LU R26, [R1+0x1eec] ;  /* 0x001eec00011a7983 */ /* 0x000f280000300800 */
[----:B------:R-:W4:Y:S04]  /*77160*/  LDL.LU R27, [R1+0x1f10] ;  /* 0x001f1000011b7983 */ /* 0x000f280000300800 */
[----:B------:R-:W4:Y:S01]  /*77170*/  LDL.LU R21, [R1+0x1ee4] ;  /* 0x001ee40001157983 */ /* 0x000f220000300800 */
[--C-:B------:R-:W-:Y:S01]  /*77180*/  IMAD.X R3, R3, 0x1, R0.reuse, P3 ;  /* 0x0000000103037824 */ /* 0x100fe200018e0600 */
[----:B------:R-:W-:Y:S01]  /*77190*/  IADD3 R4, P3, PT, R4, R29, RZ ;  /* 0x0000001d04047210 */ /* 0x000fe20007f7e0ff */
[----:B------:R-:W-:-:S03]  /*771a0*/  IMAD.X R5, R5, 0x1, R0, P4 ;  /* 0x0000000105057824 */ /* 0x000fc600020e0600 */
[----:B------:R0:W-:Y:S01]  /*771b0*/  STL [R1+0x1f70], R3 ;  /* 0x001f700301007387 */ /* 0x0001e20000100800 */
[----:B------:R-:W-:-:S03]  /*771c0*/  IADD3 R6, P4, PT, R6, R29, RZ ;  /* 0x0000001d06067210 */ /* 0x000fc60007f9e0ff */
        /* <DEDUP_REMOVED lines=34> */
[----:B------:R-:W-:Y:S01]  /*773f0*/  IMAD.X R19, R19, 0x1, R0, P6 ;  /* 0x0000000113137824 */ /* 0x000fe200030e0600 */
[----:B------:R-:W-:-:S03]  /*77400*/  IADD3 R24, P6, PT, R24, R29, RZ ;  /* 0x0000001d18187210 */ /* 0x000fc60007fde0ff */
[----:B------:R-:W-:Y:S01]  /*77410*/  STL [R1+0x1f04], R18 ;  /* 0x001f041201007387 */ /* 0x000fe20000100800 */
[----:B--2---:R-:W-:-:S03]  /*77420*/  IMAD.X R25, R25, 0x1, R0, P1 ;  /* 0x0000000119197824 */ /* 0x004fc600008e0600 */
[----:B------:R-:W-:Y:S01]  /*77430*/  STL [R1+0x1f28], R19 ;  /* 0x001f281301007387 */ /* 0x000fe20000100800 */
[----:B------:R-:W-:-:S05]  /*77440*/  IADD3 R22, P1, PT, R22, R29, RZ ;  /* 0x0000001d16167210 */ /* 0x000fca0007f3e0ff */
[----:B------:R0:W-:Y:S04]  /*77450*/  STL [R1+0x1ef4], R22 ;  /* 0x001ef41601007387 */ /* 0x0001e80000100800 */
[----:B------:R-:W-:Y:S04]  /*77460*/  STL [R1+0x1efc], R24 ;  /* 0x001efc1801007387 */ /* 0x000fe80000100800 */
[----:B0-----:R-:W2:Y:S04]  /*77470*/  LDL.LU R22, [R1+0x1ef8] ;  /* 0x001ef80001167983 */ /* 0x001ea80000300800 */
[----:B------:R-:W-:Y:S01]  /*77480*/  STL [R1+0x1f20], R25 ;  /* 0x001f201901007387 */ /* 0x000fe20000100800 */
[--C-:B----4-:R-:W-:Y:S01]  /*77490*/  IMAD.X R23, R23, 0x1, R0.reuse, P2 ;  /* 0x0000000117177824 */ /* 0x110fe200010e0600 */
        /* <DEDUP_REMOVED lines=11> */
[----:B------:R-:W-:-:S05]  /*77550*/  IMAD.X R3, R3, 0x1, R0, P4 ;  /* 0x0000000103037824 */ /* 0x000fca00020e0600 */
        /* <DEDUP_REMOVED lines=27> */
[----:B0-----:R-:W2:Y:S04]  /*77710*/  LDL.LU R22, [R1+0x1e74] ;  /* 0x001e740001167983 */ /* 0x001ea80000300800 */
[----:B------:R-:W2:Y:S04]  /*77720*/  LDL.LU R26, [R1+0x1e98] ;  /* 0x001e9800011a7983 */ /* 0x000ea80000300800 */
[----:B------:R-:W2:Y:S04]  /*77730*/  LDL.LU R27, [R1+0x1e6c] ;  /* 0x001e6c00011b7983 */ /* 0x000ea80000300800 */
[----:B------:R-:W2:Y:S01]  /*77740*/  LDL.LU R20, [R1+0x1e90] ;  /* 0x001e900001147983 */ /* 0x000ea20000300800 */
[-C--:B----4-:R-:W-:Y:S01]  /*77750*/  IADD3 R23, P6, PT, R23, R29.reuse, RZ ;  /* 0x0000001d17177210 */ /* 0x090fe20007fde0ff */
[----:B------:R-:W-:Y:S01]  /*77760*/  IMAD.X R4, R4, 0x1, R0, P1 ;  /* 0x0000000104047824 */ /* 0x000fe200008e0600 */
[----:B------:R-:W-:-:S03]  /*77770*/  IADD3 R5, P1, PT, R5, R29, RZ ;  /* 0x0000001d05057210 */ /* 0x000fc60007f3e0ff */
[----:B------:R0:W-:Y:S01]  /*77780*/  STL [R1+0x1ecc], R23 ;  /* 0x001ecc1701007387 */ /* 0x0001e20000100800 */
[----:B------:R-:W-:-:S03]  /*77790*/  IMAD.X R6, R6, 0x1, R0, P2 ;  /* 0x0000000106067824 */ /* 0x000fc600010e0600 */
[----:B0-----:R-:W4:Y:S01]  /*777a0*/  LDL.LU R23, [R1+0x1e64] ;  /* 0x001e640001177983 */ /* 0x001f220000300800 */
[-C--:B------:R-:W-:Y:S01]  /*777b0*/  IADD3 R7, P2, PT, R7, R29.reuse, RZ ;  /* 0x0000001d07077210 */ /* 0x080fe20007f5e0ff */
        /* <DEDUP_REMOVED lines=43> */
[--C-:B------:R-:W-:Y:S01]  /*77a70*/  IMAD.X R26, R26, 0x1, R0.reuse, P6 ;  /* 0x000000011a1a7824 */ /* 0x100fe200030e0600 */
[-C--:B------:R-:W-:Y:S01]  /*77a80*/  IADD3 R27, P6, PT, R27, R29.reuse, RZ ;  /* 0x0000001d1b1b7210 */ /* 0x080fe20007fde0ff */
[----:B------:R-:W-:Y:S02]  /*77a90*/  IMAD.X R20, R20, 0x1, R0, P1 ;  /* 0x0000000114147824 */ /* 0x000fe400008e0600 */
        /* <DEDUP_REMOVED lines=8> */
[----:B----4-:R-:W-:-:S05]  /*77b20*/  IADD3 R23, P1, PT, R23, R29, RZ ;  /* 0x0000001d17177210 */ /* 0x010fca0007f3e0ff */
        /* <DEDUP_REMOVED lines=31> */
[--C-:B--2---:R-:W-:Y:S01]  /*77d20*/  IMAD.X R22, R22, 0x1, R0.reuse, P4 ;  /* 0x0000000116167824 */ /* 0x104fe200020e0600 */
[----:B------:R-:W-:Y:S01]  /*77d30*/  IADD3 R8, P4, PT, R8, R29, RZ ;  /* 0x0000001d08087210 */ /* 0x000fe20007f9e0ff */
[----:B------:R-:W-:-:S03]  /*77d40*/  IMAD.X R4, R4, 0x1, R0, P5 ;  /* 0x0000000104047824 */ /* 0x000fc600028e0600 */
[----:B------:R0:W-:Y:S01]  /*77d50*/  STL [R1+0x1e78], R22 ;  /* 0x001e781601007387 */ /* 0x0001e20000100800 */
[----:B------:R-:W-:-:S03]  /*77d60*/  IADD3 R5, P5, PT, R5, R29, RZ ;  /* 0x0000001d05057210 */ /* 0x000fc60007fbe0ff */
[----:B0-----:R-:W2:Y:S01]  /*77d70*/  LDL.LU R22, [R1+0x1e10] ;  /* 0x001e100001167983 */ /* 0x001ea20000300800 */
[----:B----4-:R-:W-:-:S03]  /*77d80*/  IMAD.X R6, R6, 0x1, R0, P6 ;  /* 0x0000000106067824 */ /* 0x010fc600030e0600 */
[----:B------:R0:W-:Y:S01]  /*77d90*/  STL [R1+0x1e4c], R8 ;  /* 0x001e4c0801007387 */ /* 0x0001e20000100800 */
[-C--:B------:R-:W-:Y:S01]  /*77da0*/  IADD3 R7, P6, PT, R7, R29.reuse, RZ ;  /* 0x0000001d07077210 */ /* 0x080fe20007fde0ff */
[--C-:B------:R-:W-:Y:S01]  /*77db0*/  IMAD.X R10, R10, 0x1, R0.reuse, P1 ;  /* 0x000000010a0a7824 */ /* 0x100fe200008e0600 */
[-C--:B------:R-:W-:Y:S01]  /*77dc0*/  IADD3 R11, P1, PT, R11, R29.reuse, RZ ;  /* 0x0000001d0b0b7210 */ /* 0x080fe20007f3e0ff */
[--C-:B------:R-:W-:Y:S01]  /*77dd0*/  IMAD.X R13, R13, 0x1, R0.reuse, P2 ;  /* 0x000000010d0d7824 */ /* 0x100fe200010e0600 */
[----:B------:R-:W-:Y:S01]  /*77de0*/  IADD3 R12, P2, PT, R12, R29, RZ ;  /* 0x0000001d0c0c7210 */ /* 0x000fe20007f5e0ff */
[--C-:B------:R-:W-:Y:S01]  /*77df0*/  IMAD.X R23, R23, 0x1, R0.reuse, P4 ;  /* 0x0000000117177824 */ /* 0x100fe200020e0600 */
[----:B0-----:R-:W4:Y:S04]  /*77e00*/  LDL.LU R8, [R1+0x2de0] ;  /* 0x002de00001087983 */ /* 0x001f280000300800 */
[----:B------:R-:W-:Y:S04]  /*77e10*/  STL [R1+0x1e70], R4 ;  /* 0x001e700401007387 */ /* 0x000fe80000100800 */
[----:B------:R-:W-:Y:S04]  /*77e20*/  STL [R1+0x1e44], R5 ;  /* 0x001e440501007387 */ /* 0x000fe80000100800 */
[----:B------:R-:W-:Y:S04]  /*77e30*/  STL [R1+0x1e68], R6 ;  /* 0x001e680601007387 */ /* 0x000fe80000100800 */
[----:B------:R-:W-:Y:S04]  /*77e40*/  STL [R1+0x1e3c], R7 ;  /* 0x001e3c0701007387 */ /* 0x000fe80000100800 */
        /* <DEDUP_REMOVED lines=12> */
[----:B------:R-:W-:Y:S01]  /*77f10*/  STL [R1+0x1e24], R15 ;  /* 0x001e240f01007387 */ /* 0x000fe20000100800 */
[----:B------:R-:W-:-:S03]  /*77f20*/  IMAD.X R3, R3, 0x1, R0, P6 ;  /* 0x0000000103037824 */ /* 0x000fc600030e0600 */
[----:B------:R-:W-:Y:S04]  /*77f30*/  STL [R1+0x1e1c], R14 ;  /* 0x001e1c0e01007387 */ /* 0x000fe80000100800 */
[----:B------:R0:W-:Y:S01]  /*77f40*/  STL [R1+0x1e14], R20 ;  /* 0x001e141401007387 */ /* 0x0001e20000100800 */
[----:B------:R-:W-:-:S03]  /*77f50*/  IADD3 R18, P6, PT, R18, R29, RZ ;  /* 0x0000001d12127210 */ /* 0x000fc60007fde0ff */
[----:B------:R-:W-:Y:S01]  /*77f60*/  STL [R1+0x1e40], R17 ;  /* 0x001e401101007387 */ /* 0x000fe20000100800 */
[--C-:B------:R-:W-:Y:S01]  /*77f70*/  IMAD.X R19, R19, 0x1, R0.reuse, P1 ;  /* 0x0000000113137824 */ /* 0x100fe200008e0600 */
[-C--:B------:R-:W-:Y:S02]  /*77f80*/  IADD3 R24, P1, PT, R24, R29.reuse, RZ ;  /* 0x0000001d18187210 */ /* 0x080fe40007f3e0ff */
        /* <DEDUP_REMOVED lines=51> */
[----:B0-----:R-:W3:Y:S01]  /*782c0*/  LDL.LU R28, [R1+0x1da0] ;  /* 0x001da000011c7983 */ /* 0x001ee20000300800 */
[----:B------:R-:W-:-:S03]  /*782d0*/  IADD3 R2, P1, PT, R2, R29, RZ ;  /* 0x0000001d02027210 */ /* 0x000fc60007f3e0ff */
[----:B------:R-:W3:Y:S04]  /*782e0*/  LDL.LU R29, [R1+0x1df8] ;  /* 0x001df800011d7983 */ /* 0x000ee80000300800 */
[----:B------:R-:W4:Y:S04]  /*782f0*/  LDL.LU R27, [R1+0x2b94] ;  /* 0x002b9400011b7983 */ /* 0x000f280000300800 */
[----:B------:R-:W4:Y:S04]  /*78300*/  LDL.LU R20, [R1+0x2ba4] ;  /* 0x002ba40001147983 */ /* 0x000f280000300800 */
[----:B------:R0:W-:Y:S04]  /*78310*/  STL [R1+0x1dd4], R2 ;  /* 0x001dd40201007387 */ /* 0x0001e80000100800 */
[----:B0-----:R-:W4:Y:S01]  /*78320*/  LDL.LU R2, [R1+0x2b8c] ;  /* 0x002b8c0001027983 */ /* 0x001f220000300800 */
[----:B------:R-:W-:-:S02]  /*78330*/  IMAD.X R5, R5, 0x1, R0, P3 ;  /* 0x0000000105057824 */ /* 0x000fc400018e0600 */
[--C-:B--2---:R-:W-:Y:S02]  /*78340*/  IMAD.X R7, R7, 0x1, R0.reuse, P4 ;  /* 0x0000000107077824 */ /* 0x104fe400020e0600 */
[--C-:B------:R-:W-:Y:S02]  /*78350*/  IMAD.X R11, R11, 0x1, R0.reuse, P5 ;  /* 0x000000010b0b7824 */ /* 0x100fe400028e0600 */
[--C-:B------:R-:W-:Y:S02]  /*78360*/  IMAD.X R12, R12, 0x1, R0.reuse, P6 ;  /* 0x000000010c0c7824 */ /* 0x100fe400030e0600 */
[--C-:B------:R-:W-:Y:S02]  /*78370*/  IMAD.X R15, R15, 0x1, R0.reuse, P1 ;  /* 0x000000010f0f7824 */ /* 0x100fe400008e0600 */
[----:B---3--:R-:W-:-:S05]  /*78380*/  IMAD.X R29, R29, 0x1, R0, P2 ;  /* 0x000000011d1d7824 */ /* 0x008fca00010e0600 */
[----:B------:R0:W-:Y:S02]  /*78390*/  STL [R1+0x1df8], R29 ;  /* 0x001df81d01007387 */ /* 0x0001e40000100800 */
[----:B0-----:R-:W0:Y:S02]  /*783a0*/  LDC R29, c[0x0][0x3a8] ;  /* 0x0000ea00ff1d7b82 */ /* 0x001e240000000800 */
[----:B0-----:R-:W-:-:S04]  /*783b0*/  IMAD.SHL.U32 R29, R29, 0x40, RZ ;  /* 0x000000401d1d7824 */ /* 0x001fc800078e00ff */
[----:B------:R-:W-:-:S05]  /*783c0*/  IMAD.SHL.U32 R29, R29, 0x2, RZ ;  /* 0x000000021d1d7824 */ /* 0x000fca00078e00ff */
[-C--:B------:R-:W-:Y:S02]  /*783d0*/  IADD3 R4, P2, PT, R4, R29.reuse, RZ ;  /* 0x0000001d04047210 */ /* 0x080fe40007f5e0ff */
[-C--:B------:R-:W-:Y:S02]  /*783e0*/  IADD3 R6, P3, PT, R6, R29.reuse, RZ ;  /* 0x0000001d06067210 */ /* 0x080fe40007f7e0ff */
[-C--:B------:R-:W-:Y:S02]  /*783f0*/  IADD3 R10, P4, PT, R10, R29.reuse, RZ ;  /* 0x0000001d0a0a7210 */ /* 0x080fe40007f9e0ff */
[-C--:B------:R-:W-:Y:S01]  /*78400*/  IADD3 R13, P5, PT, R13, R29.reuse, RZ ;  /* 0x0000001d0d0d7210 */ /* 0x080fe20007fbe0ff */
[----:B------:R-:W-:Y:S04]  /*78410*/  STL [R1+0x1dcc], R4 ;  /* 0x001dcc0401007387 */ /* 0x000fe80000100800 */
[----:B------:R-:W-:Y:S04]  /*78420*/  STL [R1+0x1df0], R5 ;  /* 0x001df00501007387 */ /* 0x000fe80000100800 */
[----:B------:R-:W-:Y:S04]  /*78430*/  STL [R1+0x1dc4], R6 ;  /* 0x001dc40601007387 */ /* 0x000fe80000100800 */
[----:B------:R-:W-:Y:S01]  /*78440*/  STL [R1+0x1de8], R7 ;  /* 0x001de80701007387 */ /* 0x000fe20000100800 */
[----:B------:R-:W-:-:S03]  /*78450*/  IADD3 R16, P6, PT, R16, R29, RZ ;  /* 0x0000001d10107210 */ /* 0x000fc60007fde0ff */
[----:B------:R-:W-:Y:S01]  /*78460*/  STL [R1+0x1dbc], R10 ;  /* 0x001dbc0a01007387 */ /* 0x000fe20000100800 */
[----:B------:R-:W-:-:S03]  /*78470*/  IMAD.X R22, R22, 0x1, R0, P2 ;  /* 0x0000000116167824 */ /* 0x000fc600010e0600 */
[----:B------:R-:W-:Y:S04]  /*78480*/  STL [R1+0x1de0], R11 ;  /* 0x001de00b01007387 */ /* 0x000fe80000100800 */
[----:B------:R-:W-:Y:S01]  /*78490*/  STL [R1+0x1db4], R13 ;  /* 0x001db40d01007387 */ /* 0x000fe20000100800 */
[----:B------:R-:W-:-:S03]  /*784a0*/  IADD3 R14, P1, PT, R14, R29, RZ ;  /* 0x0000001d0e0e7210 */ /* 0x000fc60007f3e0ff */
[----:B------:R-:W-:Y:S04]  /*784b0*/  STL [R1+0x1dd8], R12 ;  /* 0x001dd80c01007387 */ /* 0x000fe80000100800 */
[----:B------:R-:W-:Y:S01]  /*784c0*/  STL [R1+0x1dac], R16 ;  /* 0x001dac1001007387 */ /* 0x000fe20000100800 */
[----:B------:R-:W-:Y:S01]  /*784d0*/  IADD3 R17, P2, PT, R17, UR8, RZ ;  /* 0x0000000811117c10 */ /* 0x000fe2000ff5e0ff */
[----:B------:R-:W-:Y:S02]  /*784e0*/  IMAD.X R18, R18, 0x1, R0, P3 ;  /* 0x0000000112127824 */ /* 0x000fe400018e0600 */
[----:B------:R0:W-:Y:S01]  /*784f0*/  STL [R1+0x1dc8], R22 ;  /* 0x001dc81601007387 */ /* 0x0001e20000100800 */
[----:B------:R-:W-:-:S03]  /*78500*/  IADD3 R21, P3, PT, R21, UR8, RZ ;  /* 0x0000000815157c10 */ /* 0x000fc6000ff7e0ff */
[----:B------:R-:W-:Y:S01]  /*78510*/  STL [R1+0x1dd0], R15 ;  /* 0x001dd00f01007387 */ /* 0x000fe20000100800 */
[----:B----4-:R-:W-:-:S03]  /*78520*/  IMAD.X R23, R23, 0x1, R0, P4 ;  /* 0x0000000117177824 */ /* 0x010fc600020e0600 */
[----:B0-----:R-:W2:Y:S04]  /*78530*/  LDL.LU R22, [R1+0x1d9c] ;  /* 0x001d9c0001167983 */ /* 0x001ea80000300800 */
[----:B------:R-:W-:Y:S04]  /*78540*/  STL [R1+0x1da4], R14 ;  /* 0x001da40e01007387 */ /* 0x000fe80000100800 */
[----:B------:R-:W-:Y:S04]  /*78550*/  STL [R1+0x2ba8], R17 ;  /* 0x002ba81101007387 */ /* 0x000fe80000100800 */
[----:B------:R0:W-:Y:S04]  /*78560*/  STL [R1+0x258c], R21 ;  /* 0x00258c1501007387 */ /* 0x0001e80000100800 */
[----:B------:R-:W-:Y:S01]  /*78570*/  STL [R1+0x1dc0], R18 ;  /* 0x001dc01201007387 */ /* 0x000fe20000100800 */
[----:B------:R-:W-:Y:S01]  /*78580*/  IADD3 R19, P4, PT, R19, UR8, RZ ;  /* 0x0000000813137c10 */ /* 0x000fe2000ff9e0ff */
[----:B------:R-:W-:-:S02]  /*78590*/  IMAD.X R24, R24, 0x1, R0, P5 ;  /* 0x0000000118187824 */ /* 0x000fc400028e0600 */
[----:B------:R-:W-:Y:S01]  /*785a0*/  IMAD.X R26, R26, 0x1, R0, P6 ;  /* 0x000000011a1a7824 */ /* 0x000fe200030e0600 */
[----:B------:R-:W-:Y:S01]  /*785b0*/  IADD3 R3, P6, PT, R3, UR8, RZ ;  /* 0x0000000803037c10 */ /* 0x000fe2000ffde0ff */
[----:B0-----:R-:W3:Y:S04]  /*785c0*/  LDL.LU R21, [R1+0x2b84] ;  /* 0x002b840001157983 */ /* 0x001ee80000300800 */
[----:B------:R0:W-:Y:S01]  /*785d0*/  STL [R1+0x1db8], R23 ;  /* 0x001db81701007387 */ /* 0x0001e20000100800 */
[----:B------:R-:W-:-:S03]  /*785e0*/  IADD3 R25, P5, PT, R25, UR8, RZ ;  /* 0x0000000819197c10 */ /* 0x000fc6000ffbe0ff */
[----:B0-----:R-:W4:Y:S04]  /*785f0*/  LDL.LU R23, [R1+0x2588] ;  /* 0x0025880001177983 */ /* 0x001f280000300800 */
[----:B------:R-:W-:Y:S04]  /*78600*/  STL [R1+0x2ba0], R19 ;  /* 0x002ba01301007387 */ /* 0x000fe80000100800 */
[----:B------:R-:W-:Y:S04]  /*78610*/  STL [R1+0x1db0], R24 ;  /* 0x001db01801007387 */ /* 0x000fe80000100800 */
[----:B------:R0:W-:Y:S04]  /*78620*/  STL [R1+0x2b98], R3 ;  /* 0x002b980301007387 */ /* 0x0001e80000100800 */
[----:B------:R-:W-:Y:S01]  /*78630*/  STL [R1+0x2b9c], R25 ;  /* 0x002b9c1901007387 */ /* 0x000fe20000100800 */
[----:B------:R-:W-:-:S03]  /*78640*/  IMAD.X R28, R28, 0x1, R0, P1 ;  /* 0x000000011c1c7824 */ /* 0x000fc600008e0600 */
[----:B0-----:R-:W4:Y:S04]  /*78650*/  LDL.LU R3, [R1+0x2b7c] ;  /* 0x002b7c0001037983 */ /* 0x001f280000300800 */
[----:B------:R-:W-:Y:S04]  /*78660*/  STL [R1+0x1da8], R26 ;  /* 0x001da81a01007387 */ /* 0x000fe80000100800 */
[----:B------:R0:W-:Y:S04]  /*78670*/  STL [R1+0x1da0], R28 ;  /* 0x001da01c01007387 */ /* 0x0001e80000100800 */
[----:B0-----:R-:W4:Y:S01]  /*78680*/  LDL.LU R28, [R1+0x2584] ;  /* 0x00258400011c7983 */ /* 0x001f220000300800 */
[----:B------:R-:W-:-:S02]  /*78690*/  IADD3 R27, P1, PT, R27, UR8, RZ ;  /* 0x000000081b1b7c10 */ /* 0x000fc4000ff3e0ff */
[----:B------:R-:W-:Y:S02]  /*786a0*/  IADD3.X R20, PT, PT, R20, UR4, RZ, P2, !PT ;  /* 0x0000000414147c10 */ /* 0x000fe400097fe4ff */
[----:B------:R-:W-:Y:S01]  /*786b0*/  IADD3 R2, P2, PT, R2, UR8, RZ ;  /* 0x0000000802027c10 */ /* 0x000fe2000ff5e0ff */
        /* <DEDUP_REMOVED lines=19> */
[----:B--2---:R-:W-:-:S05]  /*787f0*/  IADD3.X R22, PT, PT, R22, UR4, RZ, P3, !PT ;  /* 0x0000000416167c10 */ /* 0x004fca0009ffe4ff */
[----:B------:R0:W-:Y:S01]  /*78800*/  STL [R1+0x1d9c], R22 ;  /* 0x001d9c1601007387 */ /* 0x0001e20000100800 */
[----:B---3--:R-:W-:-:S03]  /*78810*/  IADD3 R21, P3, PT, R21, UR8, RZ ;  /* 0x0000000815157c10 */ /* 0x008fc6000ff7e0ff */
[----:B0-----:R-:W2:Y:S04]  /*78820*/  LDL.LU R22, [R1+0x2b34] ;  /* 0x002b340001167983 */ /* 0x001ea80000300800 */
[----:B------:R-:W3:Y:S04]  /*78830*/  LDL.LU R19, [R1+0x2b58] ;  /* 0x002b580001137983 */ /* 0x000ee80000300800 */
[----:B------:R-:W3:Y:S04]  /*78840*/  LDL.LU R24, [R1+0x2b2c] ;  /* 0x002b2c0001187983 */ /* 0x000ee80000300800 */
[----:B------:R-:W-:Y:S04]  /*78850*/  STL [R1+0x2b84], R21 ;  /* 0x002b841501007387 */ /* 0x000fe80000100800 */
[----:B------:R-:W3:Y:S01]  /*78860*/  LDL.LU R25, [R1+0x2b50] ;  /* 0x002b500001197983 */ /* 0x000ee20000300800 */
[----:B----4-:R-:W-:-:S05]  /*78870*/  IADD3.X R23, PT, PT, R23, UR4, RZ, P4, !PT ;  /* 0x0000000417177c10 */ /* 0x010fca000a7fe4ff */
[----:B------:R0:W-:Y:S04]  /*78880*/  STL [R1+0x2588], R23 ;  /* 0x0025881701007387 */ /* 0x0001e80000100800 */
[----:B------:R-:W4:Y:S01]  /*78890*/  LDL.LU R26, [R1+0x2b24] ;  /* 0x002b2400011a7983 */ /* 0x000f220000300800 */
[----:B------:R-:W-:-:S03]  /*788a0*/  IADD3 R3, P4, PT, R3, UR8, RZ ;  /* 0x0000000803037c10 */ /* 0x000fc6000ff9e0ff */
[----:B0-----:R-:W4:Y:S04]  /*788b0*/  LDL.LU R23, [R1+0x2b48] ;  /* 0x002b480001177983 */ /* 0x001f280000300800 */
[----:B------:R0:W-:Y:S01]  /*788c0*/  STL [R1+0x2b7c], R3 ;  /* 0x002b7c0301007387 */ /* 0x0001e20000100800 */
[----:B------:R-:W-:-:S03]  /*788d0*/  IADD3.X R28, PT, PT, R28, UR4, RZ, P5, !PT ;  /* 0x000000041c1c7c10 */ /* 0x000fc6000affe4ff */
[----:B0-----:R-:W4:Y:S04]  /*788e0*/  LDL.LU R3, [R1+0x2b1c] ;  /* 0x002b1c0001037983 */ /* 0x001f280000300800 */
[----:B------:R-:W4:Y:S04]  /*788f0*/  LDL.LU R27, [R1+0x2b40] ;  /* 0x002b4000011b7983 */ /* 0x000f280000300800 */
[----:B------:R-:W4:Y:S04]  /*78900*/  LDL.LU R21, [R1+0x2b14] ;  /* 0x002b140001157983 */ /* 0x000f280000300800 */
[----:B------:R0:W-:Y:S04]  /*78910*/  STL [R1+0x2584], R28 ;  /* 0x0025841c01007387 */ /* 0x0001e80000100800 */
[----:B0-----:R-:W4:Y:S01]  /*78920*/  LDL.LU R28, [R1+0x2b38] ;  /* 0x002b3800011c7983 */ /* 0x001f220000300800 */
[----:B------:R-:W-:-:S02]  /*78930*/  IADD3 R29, P5, PT, R29, UR8, RZ ;  /* 0x000000081d1d7c10 */ /* 0x000fc4000ffbe0ff */
[----:B------:R-:W-:Y:S02]  /*78940*/  IADD3.X R4, PT, PT, R4, UR4, RZ, P6, !PT ;  /* 0x0000000404047c10 */ /* 0x000fe4000b7fe4ff */
[----:B------:R-:W-:Y:S02]  /*78950*/  IADD3 R5, P6, PT, R5, UR8, RZ ;  /* 0x0000000805057c10 */ /* 0x000fe4000ffde0ff */
[----:B------:R-:W-:Y:S02]  /*78960*/  IADD3.X R6, PT, PT, R6, UR4, RZ, P1, !PT ;  /* 0x0000000406067c10 */ /* 0x000fe40008ffe4ff */
[----:B------:R-:W-:Y:S01]  /*78970*/  IADD3 R7, P1, PT, R7, UR8, RZ ;  /* 0x0000000807077c10 */ /* 0x000fe2000ff3e0ff */
[----:B------:R-:W-:Y:S01]  /*78980*/  STL [R1+0x2b74], R29 ;  /* 0x002b741d01007387 */ /* 0x000fe20000100800 */
[----:B------:R-:W-:-:S03]  /*78990*/  IADD3.X R10, PT, PT, R10, UR4, RZ, P2, !PT ;  /* 0x000000040a0a7c10 */ /* 0x000fc600097fe4ff */
[----:B------:R-:W-:Y:S01]  /*789a0*/  STL [R1+0x2580], R4 ;  /* 0x0025800401007387 */ /* 0x000fe20000100800 */
[----:B------:R-:W-:-:S03]  /*789b0*/  IADD3 R11, P2, PT, R11, UR8, RZ ;  /* 0x000000080b0b7c10 */ /* 0x000fc6000ff5e0ff */
[----:B------:R-:W-:Y:S01]  /*789c0*/  STL [R1+0x2b6c], R5 ;  /* 0x002b6c0501007387 */ /* 0x000fe20000100800 */
[----:B------:R-:W-:-:S03]  /*789d0*/  IADD3.X R13, PT, PT, R13, UR4, RZ, P3, !PT ;  /* 0x000000040d0d7c10 */ /* 0x000fc60009ffe4ff */
[----:B------:R-:W-:Y:S01]  /*789e0*/  STL [R1+0x2b90], R6 ;  /* 0x002b900601007387 */ /* 0x000fe20000100800 */
[----:B------:R-:W-:-:S03]  /*789f0*/  IADD3 R12, P3, PT, R12, UR8, RZ ;  /* 0x000000080c0c7c10 */ /* 0x000fc6000ff7e0ff */
[----:B------:R-:W-:Y:S01]  /*78a00*/  STL [R1+0x2b64], R7 ;  /* 0x002b640701007387 */ /* 0x000fe20000100800 */
[----:B------:R-:W-:Y:S02]  /*78a10*/  IADD3.X R16, PT, PT, R16, UR4, RZ, P4, !PT ;  /* 0x0000000410107c10 */ /* 0x000fe4000a7fe4ff */
[----:B------:R-:W-:Y:S01]  /*78a20*/  IADD3.X R14, PT, PT, R14, UR4, RZ, P5, !PT ;  /* 0x000000040e0e7c10 */ /* 0x000fe2000affe4ff */
[----:B------:R-:W-:Y:S01]  /*78a30*/  STL [R1+0x2b88], R10 ;  /* 0x002b880a01007387 */ /* 0x000fe20000100800 */
[----:B------:R-:W-:-:S03]  /*78a40*/  IADD3 R2, P5, PT, R2, UR8, RZ ;  /* 0x0000000802027c10 */ /* 0x000fc6000ffbe0ff */
[----:B------:R-:W-:Y:S01]  /*78a50*/  STL [R1+0x2b5c], R11 ;  /* 0x002b5c0b01007387 */ /* 0x000fe20000100800 */
[----:B------:R-:W-:-:S03]  /*78a60*/  IADD3 R15, P4, PT, R15, UR8, RZ ;  /* 0x000000080f0f7c10 */ /* 0x000fc6000ff9e0ff */
[----:B------:R-:W-:Y:S04]  /*78a70*/  STL [R1+0x2b80], R13 ;  /* 0x002b800d01007387 */ /* 0x000fe80000100800 */
[----:B------:R-:W-:Y:S04]  /*78a80*/  STL [R1+0x2b54], R12 ;  /* 0x002b540c01007387 */ /* 0x000fe80000100800 */
[----:B------:R-:W-:Y:S04]  /*78a90*/  STL [R1+0x2b78], R16 ;  /* 0x002b781001007387 */ /* 0x000fe80000100800 */
[----:B------:R0:W-:Y:S04]  /*78aa0*/  STL [R1+0x2b44], R2 ;  /* 0x002b440201007387 */ /* 0x0001e80000100800 */
[----:B------:R-:W-:Y:S04]  /*78ab0*/  STL [R1+0x2b4c], R15 ;  /* 0x002b4c0f01007387 */ /* 0x000fe80000100800 */
[----:B0-----:R-:W4:Y:S01]  /*78ac0*/  LDL.LU R2, [R1+0x2b0c] ;  /* 0x002b0c0001027983 */ /* 0x001f220000300800 */
[----:B------:R-:W-:-:S02]  /*78ad0*/  IADD3.X R17, PT, PT, R17, UR4, RZ, P6, !PT ;  /* 0x0000000411117c10 */ /* 0x000fc4000b7fe4ff */
[----:B------:R-:W-:Y:S02]  /*78ae0*/  IADD3.X R20, PT, PT, R20, UR4, RZ, P1, !PT ;  /* 0x0000000414147c10 */ /* 0x000fe40008ffe4ff */
[----:B------:R-:W-:Y:S01]  /*78af0*/  IADD3 R18, P6, PT, R18, UR8, RZ ;  /* 0x0000000812127c10 */ /* 0x000fe2000ffde0ff */
[----:B------:R-:W-:Y:S04]  /*78b00*/  STL [R1+0x2b70], R14 ;  /* 0x002b700e01007387 */ /* 0x000fe80000100800 */
[----:B------:R-:W-:Y:S04]  /*78b10*/  STL [R1+0x2b68], R17 ;  /* 0x002b681101007387 */ /* 0x000fe80000100800 */
[----:B------:R0:W-:Y:S04]  /*78b20*/  STL [R1+0x2b60], R20 ;  /* 0x002b601401007387 */ /* 0x0001e80000100800 */
[----:B------:R-:W-:Y:S04]  /*78b30*/  STL [R1+0x2b3c], R18 ;  /* 0x002b3c1201007387 */ /* 0x000fe80000100800 */
[----:B0-----:R-:W4:Y:S01]  /*78b40*/  LDL.LU R20, [R1+0x2b30] ;  /* 0x002b300001147983 */ /* 0x001f220000300800 */
[----:B--2---:R-:W-:-:S02]  /*78b50*/  IADD3 R22, P1, PT, R22, UR8, RZ ;  /* 0x0000000816167c10 */ /* 0x004fc4000ff3e0ff */
[----:B---3--:R-:W-:Y:S02]  /*78b60*/  IADD3.X R19, PT, PT, R19, UR4, RZ, P2, !PT ;  /* 0x0000000413137c10 */ /* 0x008fe400097fe4ff */
[----:B------:R-:W-:Y:S01]  /*78b70*/  IADD3 R24, P2, PT, R24, UR8, RZ ;  /* 0x0000000818187c10 */ /* 0x000fe2000ff5e0ff */
[----:B------:R0:W-:Y:S01]  /*78b80*/  STL [R1+0x2b34], R22 ;  /* 0x002b341601007387 */ /* 0x0001e20000100800 */
[----:B------:R-:W-:-:S03]  /*78b90*/  IADD3.X R25, PT, PT, R25, UR4, RZ, P3, !PT ;  /* 0x0000000419197c10 */ /* 0x000fc60009ffe4ff */
[----:B0-----:R-:W2:Y:S04]  /*78ba0*/  LDL.LU R22, [R1+0x2b04] ;  /* 0x002b040001167983 */ /* 0x001ea80000300800 */
[----:B------:R-:W-:Y:S04]  /*78bb0*/  STL [R1+0x2b58], R19 ;  /* 0x002b581301007387 */ /* 0x000fe80000100800 */
[----:B------:R-:W-:Y:S01]  /*78bc0*/  STL [R1+0x2b2c], R24 ;  /* 0x002b2c1801007387 */ /* 0x000fe20000100800 */
[----:B----4-:R-:W-:Y:S02]  /*78bd0*/  IADD3.X R23, PT, PT, R23, UR4, RZ, P4, !PT ;  /* 0x0000000417177c10 */ /* 0x010fe4000a7fe4ff */
[----:B------:R-:W-:-:S03]  /*78be0*/  IADD3 R26, P3, PT, R26, UR8, RZ ;  /* 0x000000081a1a7c10 */ /* 0x000fc6000ff7e0ff */
[----:B------:R0:W-:Y:S04]  /*78bf0*/  STL [R1+0x2b48], R23 ;  /* 0x002b481701007387 */ /* 0x0001e80000100800 */
[----:B------:R-:W-:Y:S01]  /*78c00*/  STL [R1+0x2b50], R25 ;  /* 0x002b501901007387 */ /* 0x000fe20000100800 */
[----:B------:R-:W-:-:S03]  /*78c10*/  IADD3 R3, P4, PT, R3, UR8, RZ ;  /* 0x0000000803037c10 */ /* 0x000fc6000ff9e0ff */
[----:B0-----:R-:W3:Y:S01]  /*78c20*/  LDL.LU R23, [R1+0x2b28] ;  /* 0x002b280001177983 */ /* 0x001ee20000300800 */
[----:B------:R-:W-:-:S03]  /*78c30*/  IADD3.X R27, PT, PT, R27, UR4, RZ, P5, !PT ;  /* 0x000000041b1b7c10 */ /* 0x000fc6000affe4ff */
[----:B------:R-:W-:Y:S04]  /*78c40*/  STL [R1+0x2b24], R26 ;  /* 0x002b241a01007387 */ /* 0x000fe80000100800 */
[----:B------:R0:W-:Y:S01]  /*78c50*/  STL [R1+0x2b1c], R3 ;  /* 0x002b1c0301007387 */ /* 0x0001e20000100800 */
[----:B------:R-:W-:Y:S02]  /*78c60*/  IADD3 R21, P5, PT, R21, UR8, RZ ;  /* 0x0000000815157c10 */ /* 0x000fe4000ffbe0ff */
[----:B------:R-:W-:Y:S01]  /*78c70*/  IADD3.X R28, PT, PT, R28, UR4, RZ, P6, !PT ;  /* 0x000000041c1c7c10 */ /* 0x000fe2000b7fe4ff */
[----:B0-----:R-:W4:Y:S04]  /*78c80*/  LDL.LU R3, [R1+0x2afc] ;  /* 0x002afc0001037983 */ /* 0x001f280000300800 */
        /* <DEDUP_REMOVED lines=19> */
[----:B------:R-:W-:-:S05]  /*78dc0*/  IADD3 R2, P6, PT, R2, UR8, RZ ;  /* 0x0000000802027c10 */ /* 0x000fca000ffde0ff */
[----:B------:R0:W-:Y:S04]  /*78dd0*/  STL [R1+0x2b0c], R2 ;  /* 0x002b0c0201007387 */ /* 0x0001e80000100800 */
[----:B0-----:R-:W4:Y:S01]  /*78de0*/  LDL.LU R2, [R1+0x2ae0] ;  /* 0x002ae00001027983 */ /* 0x001f220000300800 */
[----:B------:R-:W-:-:S03]  /*78df0*/  IADD3.X R20, PT, PT, R20, UR4, RZ, P1, !PT ;  /* 0x0000000414147c10 */ /* 0x000fc60008ffe4ff */
[----:B------:R-:W4:Y:S04]  /*78e00*/  LDL.LU R19, [R1+0x2ab4] ;  /* 0x002ab40001137983 */ /* 0x000f280000300800 */
[----:B------:R-:W4:Y:S04]  /*78e10*/  LDL.LU R24, [R1+0x2ad8] ;  /* 0x002ad80001187983 */ /* 0x000f280000300800 */
[----:B------:R-:W-:Y:S04]  /*78e20*/  STL [R1+0x2b30], R20 ;  /* 0x002b301401007387 */ /* 0x000fe80000100800 */
[----:B------:R-:W4:Y:S01]  /*78e30*/  LDL.LU R25, [R1+0x2aac] ;  /* 0x002aac0001197983 */ /* 0x000f220000300800 */
[----:B--2---:R-:W-:-:S05]  /*78e40*/  IADD3 R22, P1, PT, R22, UR8, RZ ;  /* 0x0000000816167c10 */ /* 0x004fca000ff3e0ff */
[----:B------:R0:W-:Y:S04]  /*78e50*/  STL [R1+0x2b04], R22 ;  /* 0x002b041601007387 */ /* 0x0001e80000100800 */
[----:B------:R-:W2:Y:S04]  /*78e60*/  LDL.LU R26, [R1+0x2ad0] ;  /* 0x002ad000011a7983 */ /* 0x000ea80000300800 */
[----:B0-----:R-:W2:Y:S01]  /*78e70*/  LDL.LU R22, [R1+0x2aa4] ;  /* 0x002aa40001167983 */ /* 0x001ea20000300800 */
[----:B---3--:R-:W-:-:S05]  /*78e80*/  IADD3.X R23, PT, PT, R23, UR4, RZ, P2, !PT ;  /* 0x0000000417177c10 */ /* 0x008fca00097fe4ff */
[----:B------:R0:W-:Y:S01]  /*78e90*/  STL [R1+0x2b28], R23 ;  /* 0x002b281701007387 */ /* 0x0001e20000100800 */
[----:B----4-:R-:W-:-:S03]  /*78ea0*/  IADD3 R3, P2, PT, R3, UR8, RZ ;  /* 0x0000000803037c10 */ /* 0x010fc6000ff5e0ff */
[----:B0-----:R-:W3:Y:S04]  /*78eb0*/  LDL.LU R23, [R1+0x2ac8] ;  /* 0x002ac80001177983 */ /* 0x001ee80000300800 */
[----:B------:R-:W4:Y:S04]  /*78ec0*/  LDL.LU R27, [R1+0x2a9c] ;  /* 0x002a9c00011b7983 */ /* 0x000f280000300800 */
[----:B------:R-:W4:Y:S04]  /*78ed0*/  LDL.LU R20, [R1+0x2ac0] ;  /* 0x002ac00001147983 */ /* 0x000f280000300800 */
[----:B------:R0:W-:Y:S01]  /*78ee0*/  STL [R1+0x2afc], R3 ;  /* 0x002afc0301007387 */ /* 0x0001e20000100800 */
[----:B------:R-:W-:-:S02]  /*78ef0*/  IADD3.X R29, PT, PT, R29, UR4, RZ, P3, !PT ;  /* 0x000000041d1d7c10 */ /* 0x000fc40009ffe4ff */
[----:B------:R-:W-:Y:S02]  /*78f00*/  IADD3 R4, P3, PT, R4, UR8, RZ ;  /* 0x0000000804047c10 */ /* 0x000fe4000ff7e0ff */
[----:B------:R-:W-:Y:S02]  /*78f10*/  IADD3.X R5, PT, PT, R5, UR4, RZ, P4, !PT ;  /* 0x0000000405057c10 */ /* 0x000fe4000a7fe4ff */
[----:B------:R-:W-:Y:S02]  /*78f20*/  IADD3 R6, P4, PT, R6, UR8, RZ ;  /* 0x0000000806067c10 */ /* 0x000fe4000ff9e0ff */
[----:B------:R-:W-:Y:S01]  /*78f30*/  IADD3.X R7, PT, PT, R7, UR4, RZ, P5, !PT ;  /* 0x0000000407077c10 */ /* 0x000fe2000affe4ff */
[----:B0-----:R-:W4:Y:S04]  /*78f40*/  LDL.LU R3, [R1+0x2a94] ;  /* 0x002a940001037983 */ /* 0x001f280000300800 */
[----:B------:R-:W-:Y:S01]  /*78f50*/  STL [R1+0x2b20], R29 ;  /* 0x002b201d01007387 */ /* 0x000fe20000100800 */
[----:B------:R-:W-:-:S03]  /*78f60*/  IADD3 R10, P5, PT, R10, UR8, RZ ;  /* 0x000000080a0a7c10 */ /* 0x000fc6000ffbe0ff */
        /* <DEDUP_REMOVED lines=11> */
[----:B------:R-:W-:-:S03]  /*79020*/  IADD3.X R15, PT, PT, R15, UR4, RZ, P2, !PT ;  /* 0x000000040f0f7c10 */ /* 0x000fc600097fe4ff */
[----:B------:R-:W-:Y:S04]  /*79030*/  STL [R1+0x2adc], R13 ;  /* 0x002adc0d01007387 */ /* 0x000fe80000100800 */
[----:B------:R-:W-:Y:S04]  /*79040*/  STL [R1+0x2b00], R12 ;  /* 0x002b000c01007387 */ /* 0x000fe80000100800 */
[----:B------:R-:W-:Y:S04]  /*79050*/  STL [R1+0x2ad4], R16 ;  /* 0x002ad41001007387 */ /* 0x000fe80000100800 */
[----:B------:R0:W-:Y:S04]  /*79060*/  STL [R1+0x2af0], R28 ;  /* 0x002af01c01007387 */ /* 0x0001e80000100800 */
[----:B------:R-:W-:Y:S04]  /*79070*/  STL [R1+0x2af8], R15 ;  /* 0x002af80f01007387 */ /* 0x000fe80000100800 */
[----:B0-----:R-:W4:Y:S01]  /*79080*/  LDL.LU R28, [R1+0x2ab8] ;  /* 0x002ab800011c7983 */ /* 0x001f220000300800 */
[----:B------:R-:W-:-:S02]  /*79090*/  IADD3 R14, P2, PT, R14, UR8, RZ ;  /* 0x000000080e0e7c10 */ /* 0x000fc4000ff5e0ff */
[----:B------:R-:W-:Y:S02]  /*790a0*/  IADD3 R17, P3, PT, R17, UR8, RZ ;  /* 0x0000000811117c10 */ /* 0x000fe4000ff7e0ff */
[----:B------:R-:W-:Y:S02]  /*790b0*/  IADD3.X R18, PT, PT, R18, UR4, RZ, P4, !PT ;  /* 0x0000000412127c10 */ /* 0x000fe4000a7fe4ff */
[----:B------:R-:W-:Y:S02]  /*790c0*/  IADD3 R21, P4, PT, R21, UR8, RZ ;  /* 0x0000000815157c10 */ /* 0x000fe4000ff9e0ff */
[----:B------:R-:W-:Y:S01]  /*790d0*/  IADD3.X R2, PT, PT, R2, UR4, RZ, P5, !PT ;  /* 0x0000000402027c10 */ /* 0x000fe2000affe4ff */
[----:B------:R-:W-:Y:S04]  /*790e0*/  STL [R1+0x2acc], R14 ;  /* 0x002acc0e01007387 */ /* 0x000fe80000100800 */
[----:B------:R-:W-:Y:S04]  /*790f0*/  STL [R1+0x2ac4], R17 ;  /* 0x002ac41101007387 */ /* 0x000fe80000100800 */
[----:B------:R0:W-:Y:S04]  /*79100*/  STL [R1+0x2abc], R21 ;  /* 0x002abc1501007387 */ /* 0x0001e80000100800 */
[----:B------:R-:W-:Y:S04]  /*79110*/  STL [R1+0x2ae8], R18 ;  /* 0x002ae81201007387 */ /* 0x000fe80000100800 */
[----:B0-----:R-:W4:Y:S04]  /*79120*/  LDL.LU R21, [R1+0x2a8c] ;  /* 0x002a8c0001157983 */ /* 0x001f280000300800 */
[----:B------:R0:W-:Y:S04]  /*79130*/  STL [R1+0x2ae0], R2 ;  /* 0x002ae00201007387 */ /* 0x0001e80000100800 */
[----:B0-----:R-:W4:Y:S01]  /*79140*/  LDL.LU R2, [R1+0x2ab0] ;  /* 0x002ab00001027983 */ /* 0x001f220000300800 */
[----:B------:R-:W-:-:S02]  /*79150*/  IADD3 R19, P5, PT, R19, UR8, RZ ;  /* 0x0000000813137c10 */ /* 0x000fc4000ffbe0ff */
[----:B------:R-:W-:Y:S02]  /*79160*/  IADD3.X R24, PT, PT, R24, UR4, RZ, P6, !PT ;  /* 0x0000000418187c10 */ /* 0x000fe4000b7fe4ff */
[----:B------:R-:W-:Y:S01]  /*79170*/  IADD3 R25, P6, PT, R25, UR8, RZ ;  /* 0x0000000819197c10 */ /* 0x000fe2000ffde0ff */
[----:B------:R-:W-:Y:S04]  /*79180*/  STL [R1+0x2ab4], R19 ;  /* 0x002ab41301007387 */ /* 0x000fe80000100800 */
[----:B------:R-:W-:Y:S01]  /*79190*/  STL [R1+0x2ad8], R24 ;  /* 0x002ad81801007387 */ /* 0x000fe20000100800 */
[----:B--2---:R-:W-:Y:S02]  /*791a0*/  IADD3.X R26, PT, PT, R26, UR4, RZ, P1, !PT ;  /* 0x000000041a1a7c10 */ /* 0x004fe40008ffe4ff */
[----:B------:R-:W-:-:S05]  /*791b0*/  IADD3 R22, P1, PT, R22, UR8, RZ ;  /* 0x0000000816167c10 */ /* 0x000fca000ff3e0ff */
[----:B------:R0:W-:Y:S04]  /*791c0*/  STL [R1+0x2aa4], R22 ;  /* 0x002aa41601007387 */ /* 0x0001e80000100800 */
[----:B------:R-:W-:Y:S04]  /*791d0*/  STL [R1+0x2aac], R25 ;  /* 0x002aac1901007387 */ /* 0x000fe80000100800 */
[----:B0-----:R-:W2:Y:S04]  /*791e0*/  LDL.LU R22, [R1+0x2a84] ;  /* 0x002a840001167983 */ /* 0x001ea80000300800 */
[----:B------:R-:W-:Y:S01]  /*791f0*/  STL [R1+0x2ad0], R26 ;  /* 0x002ad01a01007387 */ /* 0x000fe20000100800 */
[----:B---3--:R-:W-:-:S02]  /*79200*/  IADD3.X R23, PT, PT, R23, UR4, RZ, P2, !PT ;  /* 0x0000000417177c10 */ /* 0x008fc400097fe4ff */
[----:B----4-:R-:W-:Y:S02]  /*79210*/  IADD3 R27, P2, PT, R27, UR8, RZ ;  /* 0x000000081b1b7c10 */ /* 0x010fe4000ff5e0ff */
[----:B------:R-:W-:Y:S01]  /*79220*/  IADD3.X R20, PT, PT, R20, UR4, RZ, P3, !PT ;  /* 0x0000000414147c10 */ /* 0x000fe20009ffe4ff */
[----:B------:R0:W-:Y:S01]  /*79230*/  STL [R1+0x2ac8], R23 ;  /* 0x002ac81701007387 */ /* 0x0001e20000100800 */
[----:B------:R-:W-:-:S03]  /*79240*/  IADD3 R3, P3, PT, R3, UR8, RZ ;  /* 0x0000000803037c10 */ /* 0x000fc6000ff7e0ff */
[----:B0-----:R-:W3:Y:S04]  /*79250*/  LDL.LU R23, [R1+0x2aa8] ;  /* 0x002aa80001177983 */ /* 0x001ee80000300800 */
        /* <DEDUP_REMOVED lines=19> */
[----:B------:R-:W-:-:S05]  /*79390*/  IADD3.X R28, PT, PT, R28, UR4, RZ, P4, !PT ;  /* 0x000000041c1c7c10 */ /* 0x000fca000a7fe4ff */
[----:B------:R0:W-:Y:S04]  /*793a0*/  STL [R1+0x2ab8], R28 ;  /* 0x002ab81c01007387 */ /* 0x0001e80000100800 */
[----:B0-----:R-:W4:Y:S04]  /*793b0*/  LDL.LU R28, [R1+0x2a3c] ;  /* 0x002a3c00011c7983 */ /* 0x001f280000300800 */
[----:B------:R-:W4:Y:S04]  /*793c0*/  LDL.LU R19, [R1+0x2a60] ;  /* 0x002a600001137983 */ /* 0x000f280000300800 */
[----:B------:R-:W4:Y:S01]  /*793d0*/  LDL.LU R24, [R1+0x2a34] ;  /* 0x002a340001187983 */ /* 0x000f220000300800 */
[----:B------:R-:W-:-:S05]  /*793e0*/  IADD3 R21, P4, PT, R21, UR8, RZ ;  /* 0x0000000815157c10 */ /* 0x000fca000ff9e0ff */
[----:B------:R-:W-:Y:S04]  /*793f0*/  STL [R1+0x2a8c], R21 ;  /* 0x002a8c1501007387 */ /* 0x000fe80000100800 */
[----:B------:R-:W4:Y:S01]  /*79400*/  LDL.LU R25, [R1+0x2a58] ;  /* 0x002a580001197983 */ /* 0x000f220000300800 */
[----:B------:R-:W-:-:S05]  /*79410*/  IADD3.X R2, PT, PT, R2, UR4, RZ, P5, !PT ;  /* 0x0000000402027c10 */ /* 0x000fca000affe4ff */
[----:B------:R0:W-:Y:S04]  /*79420*/  STL [R1+0x2ab0], R2 ;  /* 0x002ab00201007387 */ /* 0x0001e80000100800 */
[----:B------:R-:W4:Y:S04]  /*79430*/  LDL.LU R26, [R1+0x2a2c] ;  /* 0x002a2c00011a7983 */ /* 0x000f280000300800 */
[----:B0-----:R-:W4:Y:S01]  /*79440*/  LDL.LU R2, [R1+0x2a50] ;  /* 0x002a500001027983 */ /* 0x001f220000300800 */
[----:B--2---:R-:W-:-:S05]  /*79450*/  IADD3 R22, P5, PT, R22, UR8, RZ ;  /* 0x0000000816167c10 */ /* 0x004fca000ffbe0ff */
[----:B------:R0:W-:Y:S04]  /*79460*/  STL [R1+0x2a84], R22 ;  /* 0x002a841601007387 */ /* 0x0001e80000100800 */
[----:B0-----:R-:W2:Y:S04]  /*79470*/  LDL.LU R22, [R1+0x2a24] ;  /* 0x002a240001167983 */ /* 0x001ea80000300800 */
[----:B------:R-:W2:Y:S04]  /*79480*/  LDL.LU R27, [R1+0x2a48] ;  /* 0x002a4800011b7983 */ /* 0x000ea80000300800 */
[----:B------:R-:W2:Y:S01]  /*79490*/  LDL.LU R21, [R1+0x2a1c] ;  /* 0x002a1c0001157983 */ /* 0x000ea20000300800 */
[----:B---3--:R-:W-:-:S02]  /*794a0*/  IADD3.X R23, PT, PT, R23, UR4, RZ, P6, !PT ;  /* 0x0000000417177c10 */ /* 0x008fc4000b7fe4ff */
[----:B----4-:R-:W-:Y:S02]  /*794b0*/  IADD3 R29, P6, PT, R29, UR8, RZ ;  /* 0x000000081d1d7c10 */ /* 0x010fe4000ffde0ff */
[----:B------:R-:W-:Y:S01]  /*794c0*/  IADD3.X R4, PT, PT, R4, UR4, RZ, P1, !PT ;  /* 0x0000000404047c10 */ /* 0x000fe20008ffe4ff */
[----:B------:R0:W-:Y:S01]  /*794d0*/  STL [R1+0x2aa8], R23 ;  /* 0x002aa81701007387 */ /* 0x0001e20000100800 */
[----:B------:R-:W-:Y:S02]  /*794e0*/  IADD3 R5, P1, PT, R5, UR8, RZ ;  /* 0x0000000805057c10 */ /* 0x000fe4000ff3e0ff */
[----:B------:R-:W-:Y:S02]  /*794f0*/  IADD3.X R6, PT, PT, R6, UR4, RZ, P2, !PT ;  /* 0x0000000406067c10 */ /* 0x000fe400097fe4ff */
[----:B------:R-:W-:Y:S02]  /*79500*/  IADD3 R7, P2, PT, R7, UR8, RZ ;  /* 0x0000000807077c10 */ /* 0x000fe4000ff5e0ff */
[----:B------:R-:W-:Y:S01]  /*79510*/  IADD3.X R10, PT, PT, R10, UR4, RZ, P3, !PT ;  /* 0x000000040a0a7c10 */ /* 0x000fe20009ffe4ff */
[----:B0-----:R-:W3:Y:S04]  /*79520*/  LDL.LU R23, [R1+0x2a40] ;  /* 0x002a400001177983 */ /* 0x001ee80000300800 */
[----:B------:R-:W-:Y:S04]  /*79530*/  STL [R1+0x2a7c], R29 ;  /* 0x002a7c1d01007387 */ /* 0x000fe80000100800 */
        /* <DEDUP_REMOVED lines=15> */
[----:B------:R-:W-:Y:S01]  /*79630*/  STL [R1+0x2a80], R16 ;  /* 0x002a801001007387 */ /* 0x000fe20000100800 */
[----:B------:R-:W-:-:S03]  /*79640*/  IADD3.X R17, PT, PT, R17, UR4, RZ, P1, !PT ;  /* 0x0000000411117c10 */ /* 0x000fc60008ffe4ff */
[----:B------:R0:W-:Y:S01]  /*79650*/  STL [R1+0x2a4c], R3 ;  /* 0x002a4c0301007387 */ /* 0x0001e20000100800 */
[----:B------:R-:W-:-:S03]  /*79660*/  IADD3.X R20, PT, PT, R20, UR4, RZ, P2, !PT ;  /* 0x0000000414147c10 */ /* 0x000fc600097fe4ff */
[----:B------:R-:W-:Y:S01]  /*79670*/  STL [R1+0x2a54], R15 ;  /* 0x002a540f01007387 */ /* 0x000fe20000100800 */
[----:B------:R-:W-:Y:S02]  /*79680*/  IADD3 R18, P1, PT, R18, UR8, RZ ;  /* 0x0000000812127c10 */ /* 0x000fe4000ff3e0ff */
[----:B------:R-:W-:Y:S01]  /*79690*/  IADD3 R28, P2, PT, R28, UR8, RZ ;  /* 0x000000081c1c7c10 */ /* 0x000fe2000ff5e0ff */
[----:B0-----:R-:W4:Y:S04]  /*796a0*/  LDL.LU R3, [R1+0x2a14] ;  /* 0x002a140001037983 */ /* 0x001f280000300800 */
[----:B------:R-:W-:Y:S04]  /*796b0*/  STL [R1+0x2a78], R14 ;  /* 0x002a780e01007387 */ /* 0x000fe80000100800 */
[----:B------:R-:W-:Y:S04]  /*796c0*/  STL [R1+0x2a70], R17 ;  /* 0x002a701101007387 */ /* 0x000fe80000100800 */
[----:B------:R0:W-:Y:S04]  /*796d0*/  STL [R1+0x2a68], R20 ;  /* 0x002a681401007387 */ /* 0x0001e80000100800 */
[----:B------:R-:W-:Y:S04]  /*796e0*/  STL [R1+0x2a44], R18 ;  /* 0x002a441201007387 */ /* 0x000fe80000100800 */
[----:B0-----:R-:W4:Y:S04]  /*796f0*/  LDL.LU R20, [R1+0x2a38] ;  /* 0x002a380001147983 */ /* 0x001f280000300800 */
[----:B------:R0:W-:Y:S04]  /*79700*/  STL [R1+0x2a3c], R28 ;  /* 0x002a3c1c01007387 */ /* 0x0001e80000100800 */
[----:B0-----:R-:W4:Y:S01]  /*79710*/  LDL.LU R28, [R1+0x2a0c] ;  /* 0x002a0c00011c7983 */ /* 0x001f220000300800 */
[----:B------:R-:W-:-:S02]  /*79720*/  IADD3.X R19, PT, PT, R19, UR4, RZ, P3, !PT ;  /* 0x0000000413137c10 */ /* 0x000fc40009ffe4ff */
[----:B------:R-:W-:Y:S02]  /*79730*/  IADD3 R24, P3, PT, R24, UR8, RZ ;  /* 0x0000000818187c10 */ /* 0x000fe4000ff7e0ff */
[----:B------:R-:W-:Y:S02]  /*79740*/  IADD3.X R2, PT, PT, R2, UR4, RZ, P5, !PT ;  /* 0x0000000402027c10 */ /* 0x000fe4000affe4ff */
[----:B------:R-:W-:Y:S01]  /*79750*/  IADD3.X R25, PT, PT, R25, UR4, RZ, P4, !PT ;  /* 0x0000000419197c10 */ /* 0x000fe2000a7fe4ff */
[----:B------:R-:W-:Y:S04]  /*79760*/  STL [R1+0x2a60], R19 ;  /* 0x002a601301007387 */ /* 0x000fe80000100800 */
[----:B------:R-:W-:Y:S04]  /*79770*/  STL [R1+0x2a34], R24 ;  /* 0x002a341801007387 */ /* 0x000fe80000100800 */
[----:B------:R0:W-:Y:S04]  /*79780*/  STL [R1+0x2a50], R2 ;  /* 0x002a500201007387 */ /* 0x0001e80000100800 */
[----:B------:R-:W-:Y:S04]  /*79790*/  STL [R1+0x2a58], R25 ;  /* 0x002a581901007387 */ /* 0x000fe80000100800 */
[----:B0-----:R-:W4:Y:S01]  /*797a0*/  LDL.LU R2, [R1+0x2a30] ;  /* 0x002a300001027983 */ /* 0x001f220000300800 */
[----:B------:R-:W-:-:S05]  /*797b0*/  IADD3 R26, P4, PT, R26, UR8, RZ ;  /* 0x000000081a1a7c10 */ /* 0x000fca000ff9e0ff */
[----:B------:R-:W-:Y:S01]  /*797c0*/  STL [R1+0x2a2c], R26 ;  /* 0x002a2c1a01007387 */ /* 0x000fe20000100800 */
[----:B--2---:R-:W-:Y:S02]  /*797d0*/  IADD3 R22, P5, PT, R22, UR8, RZ ;  /* 0x0000000816167c10 */ /* 0x004fe4000ffbe0ff */
[----:B------:R-:W-:Y:S02]  /*797e0*/  IADD3.X R27, PT, PT, R27, UR4, RZ, P6, !PT ;  /* 0x000000041b1b7c10 */ /* 0x000fe4000b7fe4ff */
[----:B------:R-:W-:Y:S01]  /*797f0*/  IADD3 R21, P6, PT, R21, UR8, RZ ;  /* 0x0000000815157c10 */ /* 0x000fe2000ffde0ff */
[----:B------:R0:W-:Y:S04]  /*79800*/  STL [R1+0x2a24], R22 ;  /* 0x002a241601007387 */ /* 0x0001e80000100800 */
[----:B0-----:R-:W2:Y:S04]  /*79810*/  LDL.LU R22, [R1+0x2a04] ;  /* 0x002a040001167983 */ /* 0x001ea80000300800 */
[----:B------:R-:W2:Y:S04]  /*79820*/  LDL.LU R29, [R1+0x2a28] ;  /* 0x002a2800011d7983 */ /* 0x000ea80000300800 */
[----:B------:R-:W-:Y:S04]  /*79830*/  STL [R1+0x2a48], R27 ;  /* 0x002a481b01007387 */ /* 0x000fe80000100800 */
[----:B------:R-:W2:Y:S04]  /*79840*/  LDL.LU R4, [R1+0x29fc] ;  /* 0x0029fc0001047983 */ /* 0x000ea80000300800 */
[----:B------:R-:W-:Y:S04]  /*79850*/  STL [R1+0x2a1c], R21 ;  /* 0x002a1c1501007387 */ /* 0x000fe80000100800 */
[----:B------:R-:W2:Y:S01]  /*79860*/  LDL.LU R5, [R1+0x2a20] ;  /* 0x002a200001057983 */ /* 0x000ea20000300800 */
[----:B---3--:R-:W-:-:S05]  /*79870*/  IADD3.X R23, PT, PT, R23, UR4, RZ, P1, !PT ;  /* 0x0000000417177c10 */ /* 0x008fca0008ffe4ff */
        /* <DEDUP_REMOVED lines=14> */
[----:B----4-:R-:W-:-:S05]  /*79960*/  IADD3 R3, P1, PT, R3, UR8, RZ ;  /* 0x0000000803037c10 */ /* 0x010fca000ff3e0ff */
[----:B------:R0:W-:Y:S01]  /*79970*/  STL [R1+0x2a14], R3 ;  /* 0x002a140301007387 */ /* 0x0001e20000100800 */
[----:B------:R-:W-:-:S03]  /*79980*/  IADD3.X R20, PT, PT, R20, UR4, RZ, P2, !PT ;  /* 0x0000000414147c10 */ /* 0x000fc600097fe4ff */
[----:B0-----:R-:W4:Y:S04]  /*79990*/  LDL.LU R3, [R1+0x29e8] ;  /* 0x0029e80001037983 */ /* 0x001f280000300800 */
[----:B------:R-:W4:Y:S04]  /*799a0*/  LDL.LU R19, [R1+0x29bc] ;  /* 0x0029bc0001137983 */ /* 0x000f280000300800 */
[----:B------:R-:W4:Y:S04]  /*799b0*/  LDL.LU R24, [R1+0x29e0] ;  /* 0x0029e00001187983 */ /* 0x000f280000300800 */
[----:B------:R-:W-:Y:S04]  /*799c0*/  STL [R1+0x2a38], R20 ;  /* 0x002a381401007387 */ /* 0x000fe80000100800 */
[----:B------:R-:W4:Y:S01]  /*799d0*/  LDL.LU R25, [R1+0x29b4] ;  /* 0x0029b40001197983 */ /* 0x000f220000300800 */
[----:B------:R-:W-:-:S05]  /*799e0*/  IADD3 R28, P2, PT, R28, UR8, RZ ;  /* 0x000000081c1c7c10 */ /* 0x000fca000ff5e0ff */
[----:B------:R0:W-:Y:S04]  /*799f0*/  STL [R1+0x2a0c], R28 ;  /* 0x002a0c1c01007387 */ /* 0x0001e80000100800 */
[----:B------:R-:W4:Y:S04]  /*79a00*/  LDL.LU R26, [R1+0x29d8] ;  /* 0x0029d800011a7983 */ /* 0x000f280000300800 */
[----:B0-----:R-:W4:Y:S01]  /*79a10*/  LDL.LU R28, [R1+0x29ac] ;  /* 0x0029ac00011c7983 */ /* 0x001f220000300800 */
[----:B------:R-:W-:-:S05]  /*79a20*/  IADD3.X R2, PT, PT, R2, UR4, RZ, P3, !PT ;  /* 0x0000000402027c10 */ /* 0x000fca0009ffe4ff */
[----:B------:R0:W-:Y:S04]  /*79a30*/  STL [R1+0x2a30], R2 ;  /* 0x002a300201007387 */ /* 0x0001e80000100800 */
[----:B0-----:R-:W4:Y:S04]  /*79a40*/  LDL.LU R2, [R1+0x29d0] ;  /* 0x0029d00001027983 */ /* 0x001f280000300800 */
[----:B------:R-:W4:Y:S04]  /*79a50*/  LDL.LU R27, [R1+0x29a4] ;  /* 0x0029a400011b7983 */ /* 0x000f280000300800 */
[----:B------:R-:W4:Y:S01]  /*79a60*/  LDL.LU R20, [R1+0x29c8] ;  /* 0x0029c80001147983 */ /* 0x000f220000300800 */
[----:B--2---:R-:W-:-:S02]  /*79a70*/  IADD3 R22, P3, PT, R22, UR8, RZ ;  /* 0x0000000816167c10 */ /* 0x004fc4000ff7e0ff */
[----:B------:R-:W-:Y:S02]  /*79a80*/  IADD3.X R29, PT, PT, R29, UR4, RZ, P4, !PT ;  /* 0x000000041d1d7c10 */ /* 0x000fe4000a7fe4ff */
[----:B------:R-:W-:Y:S01]  /*79a90*/  IADD3 R4, P4, PT, R4, UR8, RZ ;  /* 0x0000000804047c10 */ /* 0x000fe2000ff9e0ff */
[----:B------:R0:W-:Y:S01]  /*79aa0*/  STL [R1+0x2a04], R22 ;  /* 0x002a041601007387 */ /* 0x0001e20000100800 */
[----:B------:R-:W-:-:S03]  /*79ab0*/  IADD3.X R5, PT, PT, R5, UR4, RZ, P5, !PT ;  /* 0x0000000405057c10 */ /* 0x000fc6000affe4ff */
[----:B0-----:R-:W2:Y:S01]  /*79ac0*/  LDL.LU R22, [R1+0x299c] ;  /* 0x00299c0001167983 */ /* 0x001ea20000300800 */
[----:B---3--:R-:W-:Y:S02]  /*79ad0*/  IADD3 R6, P5, PT, R6, UR8, RZ ;  /* 0x0000000806067c10 */ /* 0x008fe4000ffbe0ff */
[----:B------:R-:W-:Y:S01]  /*79ae0*/  IADD3.X R7, PT, PT, R7, UR4, RZ, P6, !PT ;  /* 0x0000000407077c10 */ /* 0x000fe2000b7fe4ff */
        /* <DEDUP_REMOVED lines=14> */
[----:B------:R-:W-:Y:S01]  /*79bd0*/  STL [R1+0x29e4], R13 ;  /* 0x0029e40d01007387 */ /* 0x000fe20000100800 */
[----:B------:R-:W-:-:S03]  /*79be0*/  IADD3 R14, P3, PT, R14, UR8, RZ ;  /* 0x000000080e0e7c10 */ /* 0x000fc6000ff7e0ff */
[----:B------:R-:W-:Y:S04]  /*79bf0*/  STL [R1+0x2a08], R12 ;  /* 0x002a080c01007387 */ /* 0x000fe80000100800 */
[----:B------:R-:W-:Y:S01]  /*79c00*/  STL [R1+0x29dc], R16 ;  /* 0x0029dc1001007387 */ /* 0x000fe20000100800 */
[----:B------:R-:W-:Y:S02]  /*79c10*/  IADD3 R17, P4, PT, R17, UR8, RZ ;  /* 0x0000000811117c10 */ /* 0x000fe4000ff9e0ff */
[----:B------:R-:W-:Y:S01]  /*79c20*/  IADD3.X R18, PT, PT, R18, UR4, RZ, P5, !PT ;  /* 0x0000000412127c10 */ /* 0x000fe2000affe4ff */
[----:B------:R0:W-:Y:S01]  /*79c30*/  STL [R1+0x29f8], R23 ;  /* 0x0029f81701007387 */ /* 0x0001e20000100800 */
[----:B------:R-:W-:-:S03]  /*79c40*/  IADD3 R21, P5, PT, R21, UR8, RZ ;  /* 0x0000000815157c10 */ /* 0x000fc6000ffbe0ff */
[----:B------:R-:W-:Y:S04]  /*79c50*/  STL [R1+0x2a00], R15 ;  /* 0x002a000f01007387 */ /* 0x000fe80000100800 */
[----:B0-----:R-:W3:Y:S04]  /*79c60*/  LDL.LU R23, [R1+0x29c0] ;  /* 0x0029c00001177983 */ /* 0x001ee80000300800 */
[----:B------:R-:W-:Y:S04]  /*79c70*/  STL [R1+0x29d4], R14 ;  /* 0x0029d40e01007387 */ /* 0x000fe80000100800 */
[----:B------:R-:W-:Y:S04]  /*79c80*/  STL [R1+0x29cc], R17 ;  /* 0x0029cc1101007387 */ /* 0x000fe80000100800 */
[----:B------:R0:W-:Y:S01]  /*79c90*/  STL [R1+0x29c4], R21 ;  /* 0x0029c41501007387 */ /* 0x0001e20000100800 */
[----:B----4-:R-:W-:-:S03]  /*79ca0*/  IADD3.X R3, PT, PT, R3, UR4, RZ, P6, !PT ;  /* 0x0000000403037c10 */ /* 0x010fc6000b7fe4ff */
[----:B------:R-:W-:Y:S01]  /*79cb0*/  STL [R1+0x29f0], R18 ;  /* 0x0029f01201007387 */ /* 0x000fe20000100800 */
[----:B------:R-:W-:Y:S02]  /*79cc0*/  IADD3 R19, P6, PT, R19, UR8, RZ ;  /* 0x0000000813137c10 */ /* 0x000fe4000ffde0ff */
[----:B------:R-:W-:Y:S01]  /*79cd0*/  IADD3.X R24, PT, PT, R24, UR4, RZ, P1, !PT ;  /* 0x0000000418187c10 */ /* 0x000fe20008ffe4ff */
[----:B0-----:R-:W4:Y:S04]  /*79ce0*/  LDL.LU R21, [R1+0x2994] ;  /* 0x0029940001157983 */ /* 0x001f280000300800 */
[----:B------:R0:W-:Y:S01]  /*79cf0*/  STL [R1+0x29e8], R3 ;  /* 0x0029e80301007387 */ /* 0x0001e20000100800 */
[----:B------:R-:W-:Y:S02]  /*79d00*/  IADD3 R25, P1, PT, R25, UR8, RZ ;  /* 0x0000000819197c10 */ /* 0x000fe4000ff3e0ff */
[----:B------:R-:W-:Y:S01]  /*79d10*/  IADD3.X R26, PT, PT, R26, UR4, RZ, P2, !PT ;  /* 0x000000041a1a7c10 */ /* 0x000fe200097fe4ff */
[----:B0-----:R-:W4:Y:S04]  /*79d20*/  LDL.LU R3, [R1+0x29b8] ;  /* 0x0029b80001037983 */ /* 0x001f280000300800 */
[----:B------:R-:W-:Y:S01]  /*79d30*/  STL [R1+0x29bc], R19 ;  /* 0x0029bc1301007387 */ /* 0x000fe20000100800 */
[----:B------:R-:W-:-:S03]  /*79d40*/  IADD3 R28, P2, PT, R28, UR8, RZ ;  /* 0x000000081c1c7c10 */ /* 0x000fc6000ff5e0ff */
[----:B------:R-:W-:Y:S04]  /*79d50*/  STL [R1+0x29e0], R24 ;  /* 0x0029e01801007387 */ /* 0x000fe80000100800 */
[----:B------:R0:W-:Y:S04]  /*79d60*/  STL [R1+0x29ac], R28 ;  /* 0x0029ac1c01007387 */ /* 0x0001e80000100800 */
[----:B------:R-:W-:Y:S04]  /*79d70*/  STL [R1+0x29b4], R25 ;  /* 0x0029b41901007387 */ /* 0x000fe80000100800 */
[----:B0-----:R-:W4:Y:S01]  /*79d80*/  LDL.LU R28, [R1+0x298c] ;  /* 0x00298c00011c7983 */ /* 0x001f220000300800 */
[----:B------:R-:W-:-:S03]  /*79d90*/  IADD3.X R2, PT, PT, R2, UR4, RZ, P3, !PT ;  /* 0x0000000402027c10 */ /* 0x000fc60009ffe4ff */
[----:B------:R-:W-:Y:S04]  /*79da0*/  STL [R1+0x29d8], R26 ;  /* 0x0029d81a01007387 */ /* 0x000fe80000100800 */
[----:B------:R0:W-:Y:S04]  /*79db0*/  STL [R1+0x29d0], R2 ;  /* 0x0029d00201007387 */ /* 0x0001e80000100800 */
[----:B0-----:R-:W4:Y:S01]  /*79dc0*/  LDL.LU R2, [R1+0x29b0] ;  /* 0x0029b00001027983 */ /* 0x001f220000300800 */
[----:B------:R-:W-:Y:S02]  /*79dd0*/  IADD3 R27, P3, PT, R27, UR8, RZ ;  /* 0x000000081b1b7c10 */ /* 0x000fe4000ff7e0ff */
[----:B------:R-:W-:Y:S01]  /*79de0*/  IADD3.X R20, PT, PT, R20, UR4, RZ, P4, !PT ;  /* 0x0000000414147c10 */ /* 0x000fe2000a7fe4ff */
[----:B------:R-:W4:Y:S04]  /*79df0*/  LDL.LU R29, [R1+0x2984] ;  /* 0x00298400011d7983 */ /* 0x000f280000300800 */
[----:B------:R-:W-:Y:S04]  /*79e00*/  STL [R1+0x29a4], R27 ;  /* 0x0029a41b01007387 */ /* 0x000fe80000100800 */
[----:B------:R-:W4:Y:S04]  /*79e10*/  LDL.LU R4, [R1+0x29a8] ;  /* 0x0029a80001047983 */ /* 0x000f280000300800 */
[----:B------:R-:W-:Y:S04]  /*79e20*/  STL [R1+0x29c8], R20 ;  /* 0x0029c81401007387 */ /* 0x000fe80000100800 */
[----:B------:R-:W4:Y:S01]  /*79e30*/  LDL.LU R5, [R1+0x297c] ;  /* 0x00297c0001057983 */ /* 0x000f220000300800 */
[----:B--2---:R-:W-:-:S05]  /*79e40*/  IADD3 R22, P4, PT, R22, UR8, RZ ;  /* 0x0000000816167c10 */ /* 0x004fca000ff9e0ff */
        /* <DEDUP_REMOVED lines=14> */
[----:B---3--:R-:W-:-:S05]  /*79f30*/  IADD3.X R23, PT, PT, R23, UR4, RZ, P5, !PT ;  /* 0x0000000417177c10 */ /* 0x008fca000affe4ff */
[----:B------:R0:W-:Y:S01]  /*79f40*/  STL [R1+0x29c0], R23 ;  /* 0x0029c01701007387 */ /* 0x0001e20000100800 */
[----:B----4-:R-:W-:-:S03]  /*79f50*/  IADD3 R21, P5, PT, R21, UR8, RZ ;  /* 0x0000000815157c10 */ /* 0x010fc6000ffbe0ff */
[----:B0-----:R-:W3:Y:S04]  /*79f60*/  LDL.LU R23, [R1+0x2944] ;  /* 0x0029440001177983 */ /* 0x001ee80000300800 */
[----:B------:R-:W4:Y:S04]  /*79f70*/  LDL.LU R19, [R1+0x2968] ;  /* 0x0029680001137983 */ /* 0x000f280000300800 */
[----:B------:R-:W4:Y:S04]  /*79f80*/  LDL.LU R24, [R1+0x293c] ;  /* 0x00293c0001187983 */ /* 0x000f280000300800 */
[----:B------:R-:W-:Y:S04]  /*79f90*/  STL [R1+0x2994], R21 ;  /* 0x0029941501007387 */ /* 0x000fe80000100800 */
[----:B------:R-:W4:Y:S01]  /*79fa0*/  LDL.LU R25, [R1+0x2960] ;  /* 0x0029600001197983 */ /* 0x000f220000300800 */
[----:B------:R-:W-:-:S05]  /*79fb0*/  IADD3.X R3, PT, PT, R3, UR4, RZ, P6, !PT ;  /* 0x0000000403037c10 */ /* 0x000fca000b7fe4ff */
[----:B------:R0:W-:Y:S04]  /*79fc0*/  STL [R1+0x29b8], R3 ;  /* 0x0029b80301007387 */ /* 0x0001e80000100800 */
[----:B------:R-:W4:Y:S04]  /*79fd0*/  LDL.LU R26, [R1+0x2934] ;  /* 0x00293400011a7983 */ /* 0x000f280000300800 */
[----:B0-----:R-:W4:Y:S01]  /*79fe0*/  LDL.LU R3, [R1+0x2958] ;  /* 0x0029580001037983 */ /* 0x001f220000300800 */
[----:B------:R-:W-:-:S05]  /*79ff0*/  IADD3 R28, P6, PT, R28, UR8, RZ ;  /* 0x000000081c1c7c10 */ /* 0x000fca000ffde0ff */
[----:B------:R0:W-:Y:S04]  /*7a000*/  STL [R1+0x298c], R28 ;  /* 0x00298c1c01007387 */ /* 0x0001e80000100800 */
[----:B0-----:R-:W4:Y:S04]  /*7a010*/  LDL.LU R28, [R1+0x292c] ;  /* 0x00292c00011c7983 */ /* 0x001f280000300800 */
[----:B------:R-:W4:Y:S04]  /*7a020*/  LDL.LU R27, [R1+0x2950] ;  /* 0x00295000011b7983 */ /* 0x000f280000300800 */
[----:B------:R-:W4:Y:S01]  /*7a030*/  LDL.LU R21, [R1+0x2924] ;  /* 0x0029240001157983 */ /* 0x000f220000300800 */
[----:B------:R-:W-:-:S05]  /*7a040*/  IADD3.X R2, PT, PT, R2, UR4, RZ, P1, !PT ;  /* 0x0000000402027c10 */ /* 0x000fca0008ffe4ff */
[----:B------:R0:W-:Y:S04]  /*7a050*/  STL [R1+0x29b0], R2 ;  /* 0x0029b00201007387 */ /* 0x0001e80000100800 */
[----:B0-----:R-:W4:Y:S01]  /*7a060*/  LDL.LU R2, [R1+0x2948] ;  /* 0x0029480001027983 */ /* 0x001f220000300800 */
[----:B------:R-:W-:Y:S02]  /*7a070*/  IADD3 R29, P1, PT, R29, UR8, RZ ;  /* 0x000000081d1d7c10 */ /* 0x000fe4000ff3e0ff */
[----:B------:R-:W-:Y:S02]  /*7a080*/  IADD3.X R4, PT, PT, R4, UR4, RZ, P2, !PT ;  /* 0x0000000404047c10 */ /* 0x000fe400097fe4ff */
[----:B------:R-:W-:Y:S01]  /*7a090*/  IADD3 R5, P2, PT, R5, UR8, RZ ;  /* 0x0000000805057c10 */ /* 0x000fe2000ff5e0ff */
[----:B------:R-:W-:Y:S04]  /*7a0a0*/  STL [R1+0x2984], R29 ;  /* 0x0029841d01007387 */ /* 0x000fe80000100800 */
[----:B------:R-:W-:Y:S04]  /*7a0b0*/  STL [R1+0x29a8], R4 ;  /* 0x0029a80401007387 */ /* 0x000fe80000100800 */
[----:B------:R-:W-:Y:S01]  /*7a0c0*/  STL [R1+0x297c], R5 ;  /* 0x00297c0501007387 */ /* 0x000fe20000100800 */
[----:B--2---:R-:W-:-:S02]  /*7a0d0*/  IADD3.X R6, PT, PT, R6, UR4, RZ, P3, !PT ;  /* 0x0000000406067c10 */ /* 0x004fc40009ffe4ff */
[----:B------:R-:W-:Y:S02]  /*7a0e0*/  IADD3 R7, P3, PT, R7, UR8, RZ ;  /* 0x0000000807077c10 */ /* 0x000fe4000ff7e0ff */
[----:B------:R-:W-:Y:S02]  /*7a0f0*/  IADD3.X R10, PT, PT, R10, UR4, RZ, P4, !PT ;  /* 0x000000040a0a7c10 */ /* 0x000fe4000a7fe4ff */
[----:B------:R-:W-:Y:S02]  /*7a100*/  IADD3 R11, P4, PT, R11, UR8, RZ ;  /* 0x000000080b0b7c10 */ /* 0x000fe4000ff9e0ff */
[----:B------:R-:W-:Y:S01]  /*7a110*/  IADD3.X R13, PT, PT, R13, UR4, RZ, P5, !PT ;  /* 0x000000040d0d7c10 */ /* 0x000fe2000affe4ff */
        /* <DEDUP_REMOVED lines=16> */
[----:B------:R-:W-:-:S03]  /*7a220*/  IADD3 R18, P2, PT, R18, UR8, RZ ;  /* 0x0000000812127c10 */ /* 0x000fc6000ff5e0ff */
[----:B0-----:R-:W2:Y:S04]  /*7a230*/  LDL.LU R22, [R1+0x291c] ;  /* 0x00291c0001167983 */ /* 0x001ea80000300800 */
[----:B------:R-:W-:Y:S04]  /*7a240*/  STL [R1+0x2980], R14 ;  /* 0x0029800e01007387 */ /* 0x000fe80000100800 */
[----:B------:R-:W-:Y:S04]  /*7a250*/  STL [R1+0x2978], R17 ;  /* 0x0029781101007387 */ /* 0x000fe80000100800 */
[----:B------:R0:W-:Y:S04]  /*7a260*/  STL [R1+0x2970], R20 ;  /* 0x0029701401007387 */ /* 0x0001e80000100800 */
[----:B------:R-:W-:Y:S04]  /*7a270*/  STL [R1+0x294c], R18 ;  /* 0x00294c1201007387 */ /* 0x000fe80000100800 */
[----:B0-----:R-:W2:Y:S01]  /*7a280*/  LDL.LU R20, [R1+0x2940] ;  /* 0x0029400001147983 */ /* 0x001ea20000300800 */
[----:B---3--:R-:W-:-:S02]  /*7a290*/  IADD3 R23, P3, PT, R23, UR8, RZ ;  /* 0x0000000817177c10 */ /* 0x008fc4000ff7e0ff */
[----:B----4-:R-:W-:Y:S02]  /*7a2a0*/  IADD3.X R19, PT, PT, R19, UR4, RZ, P4, !PT ;  /* 0x0000000413137c10 */ /* 0x010fe4000a7fe4ff */
[----:B------:R-:W-:Y:S01]  /*7a2b0*/  IADD3 R24, P4, PT, R24, UR8, RZ ;  /* 0x0000000818187c10 */ /* 0x000fe2000ff9e0ff */
[----:B------:R0:W-:Y:S01]  /*7a2c0*/  STL [R1+0x2944], R23 ;  /* 0x0029441701007387 */ /* 0x0001e20000100800 */
[----:B------:R-:W-:-:S03]  /*7a2d0*/  IADD3.X R25, PT, PT, R25, UR4, RZ, P5, !PT ;  /* 0x0000000419197c10 */ /* 0x000fc6000affe4ff */
[----:B0-----:R-:W3:Y:S04]  /*7a2e0*/  LDL.LU R23, [R1+0x2914] ;  /* 0x0029140001177983 */ /* 0x001ee80000300800 */
[----:B------:R-:W-:Y:S04]  /*7a2f0*/  STL [R1+0x2968], R19 ;  /* 0x0029681301007387 */ /* 0x000fe80000100800 */
[----:B------:R-:W-:Y:S01]  /*7a300*/  STL [R1+0x293c], R24 ;  /* 0x00293c1801007387 */ /* 0x000fe20000100800 */
[----:B------:R-:W-:Y:S02]  /*7a310*/  IADD3.X R3, PT, PT, R3, UR4, RZ, P6, !PT ;  /* 0x0000000403037c10 */ /* 0x000fe4000b7fe4ff */
[----:B------:R-:W-:-:S03]  /*7a320*/  IADD3 R26, P5, PT, R26, UR8, RZ ;  /* 0x000000081a1a7c10 */ /* 0x000fc6000ffbe0ff */
[----:B------:R0:W-:Y:S04]  /*7a330*/  STL [R1+0x2958], R3 ;  /* 0x0029580301007387 */ /* 0x0001e80000100800 */
[----:B------:R-:W-:Y:S04]  /*7a340*/  STL [R1+0x2960], R25 ;  /* 0x0029601901007387 */ /* 0x000fe80000100800 */
[----:B0-----:R-:W4:Y:S04]  /*7a350*/  LDL.LU R3, [R1+0x2938] ;  /* 0x0029380001037983 */ /* 0x001f280000300800 */
[----:B------:R-:W-:Y:S01]  /*7a360*/  STL [R1+0x2934], R26 ;  /* 0x0029341a01007387 */ /* 0x000fe20000100800 */
[----:B------:R-:W-:-:S05]  /*7a370*/  IADD3 R28, P6, PT, R28, UR8, RZ ;  /* 0x000000081c1c7c10 */ /* 0x000fca000ffde0ff */
[----:B------:R0:W-:Y:S04]  /*7a380*/  STL [R1+0x292c], R28 ;  /* 0x00292c1c01007387 */ /* 0x0001e80000100800 */
[----:B0-----:R-:W4:Y:S01]  /*7a390*/  LDL.LU R28, [R1+0x290c] ;  /* 0x00290c00011c7983 */ /* 0x001f220000300800 */
[----:B------:R-:W-:Y:S02]  /*7a3a0*/  IADD3.X R27, PT, PT, R27, UR4, RZ, P1, !PT ;  /* 0x000000041b1b7c10 */ /* 0x000fe40008ffe4ff */
[----:B------:R-:W-:Y:S02]  /*7a3b0*/  IADD3 R21, P1, PT, R21, UR8, RZ ;  /* 0x0000000815157c10 */ /* 0x000fe4000ff3e0ff */
[----:B------:R-:W-:Y:S01]  /*7a3c0*/  IADD3.X R2, PT, PT, R2, UR4, RZ, P2, !PT ;  /* 0x0000000402027c10 */ /* 0x000fe200097fe4ff */
        /* <DEDUP_REMOVED lines=19> */
[----:B--2---:R-:W-:-:S05]  /*7a500*/  IADD3 R22, P2, PT, R22, UR8, RZ ;  /* 0x0000000816167c10 */ /* 0x004fca000ff5e0ff */
[----:B------:R0:W-:Y:S01]  /*7a510*/  STL [R1+0x291c], R22 ;  /* 0x00291c1601007387 */ /* 0x0001e20000100800 */
[----:B------:R-:W-:-:S03]  /*7a520*/  IADD3.X R20, PT, PT, R20, UR4, RZ, P3, !PT ;  /* 0x0000000414147c10 */ /* 0x000fc60009ffe4ff */
[----:B0-----:R-:W2:Y:S04]  /*7a530*/  LDL.LU R22, [R1+0x28f0] ;  /* 0x0028f00001167983 */ /* 0x001ea80000300800 */
[----:B------:R-:W2:Y:S04]  /*7a540*/  LDL.LU R19, [R1+0x28c4] ;  /* 0x0028c40001137983 */ /* 0x000ea80000300800 */
[----:B------:R-:W2:Y:S04]  /*7a550*/  LDL.LU R24, [R1+0x28e8] ;  /* 0x0028e80001187983 */ /* 0x000ea80000300800 */
[----:B------:R-:W-:Y:S04]  /*7a560*/  STL [R1+0x2940], R20 ;  /* 0x0029401401007387 */ /* 0x000fe80000100800 */
[----:B------:R-:W2:Y:S01]  /*7a570*/  LDL.LU R25, [R1+0x28bc] ;  /* 0x0028bc0001197983 */ /* 0x000ea20000300800 */
[----:B---3--:R-:W-:-:S05]  /*7a580*/  IADD3 R23, P3, PT, R23, UR8, RZ ;  /* 0x0000000817177c10 */ /* 0x008fca000ff7e0ff */
[----:B------:R0:W-:Y:S04]  /*7a590*/  STL [R1+0x2914], R23 ;  /* 0x0029141701007387 */ /* 0x0001e80000100800 */
[----:B------:R-:W3:Y:S04]  /*7a5a0*/  LDL.LU R26, [R1+0x28e0] ;  /* 0x0028e000011a7983 */ /* 0x000ee80000300800 */
[----:B0-----:R-:W3:Y:S01]  /*7a5b0*/  LDL.LU R23, [R1+0x28b4] ;  /* 0x0028b40001177983 */ /* 0x001ee20000300800 */
[----:B----4-:R-:W-:-:S05]  /*7a5c0*/  IADD3.X R3, PT, PT, R3, UR4, RZ, P4, !PT ;  /* 0x0000000403037c10 */ /* 0x010fca000a7fe4ff */
[----:B------:R0:W-:Y:S04]  /*7a5d0*/  STL [R1+0x2938], R3 ;  /* 0x0029380301007387 */ /* 0x0001e80000100800 */
[----:B0-----:R-:W4:Y:S04]  /*7a5e0*/  LDL.LU R3, [R1+0x28d8] ;  /* 0x0028d80001037983 */ /* 0x001f280000300800 */
[----:B------:R-:W4:Y:S04]  /*7a5f0*/  LDL.LU R27, [R1+0x28ac] ;  /* 0x0028ac00011b7983 */ /* 0x000f280000300800 */
[----:B------:R-:W4:Y:S01]  /*7a600*/  LDL.LU R20, [R1+0x28d0] ;  /* 0x0028d00001147983 */ /* 0x000f220000300800 */
[----:B------:R-:W-:-:S05]  /*7a610*/  IADD3 R28, P4, PT, R28, UR8, RZ ;  /* 0x000000081c1c7c10 */ /* 0x000fca000ff9e0ff */
[----:B------:R0:W-:Y:S04]  /*7a620*/  STL [R1+0x290c], R28 ;  /* 0x00290c1c01007387 */ /* 0x0001e80000100800 */
[----:B0-----:R-:W4:Y:S01]  /*7a630*/  LDL.LU R28, [R1+0x28a4] ;  /* 0x0028a400011c7983 */ /* 0x001f220000300800 */
[----:B------:R-:W-:Y:S02]  /*7a640*/  IADD3.X R29, PT, PT, R29, UR4, RZ, P5, !PT ;  /* 0x000000041d1d7c10 */ /* 0x000fe4000affe4ff */
[----:B------:R-:W-:Y:S02]  /*7a650*/  IADD3 R4, P5, PT, R4, UR8, RZ ;  /* 0x0000000804047c10 */ /* 0x000fe4000ffbe0ff */
[----:B------:R-:W-:Y:S02]  /*7a660*/  IADD3.X R5, PT, PT, R5, UR4, RZ, P6, !PT ;  /* 0x0000000405057c10 */ /* 0x000fe4000b7fe4ff */
[----:B------:R-:W-:-:S02]  /*7a670*/  IADD3 R6, P6, PT, R6, UR8, RZ ;  /* 0x0000000806067c10 */ /* 0x000fc4000ffde0ff */
        /* <DEDUP_REMOVED lines=24> */
[----:B------:R-:W-:Y:S01]  /*7a800*/  IADD3 R21, P6, PT, R21, UR8, RZ ;  /* 0x0000000815157c10 */ /* 0x000fe2000ffde0ff */
[----:B------:R-:W-:Y:S04]  /*7a810*/  STL [R1+0x28dc], R14 ;  /* 0x0028dc0e01007387 */ /* 0x000fe80000100800 */
[----:B------:R-:W-:Y:S04]  /*7a820*/  STL [R1+0x28d4], R17 ;  /* 0x0028d41101007387 */ /* 0x000fe80000100800 */
[----:B------:R0:W-:Y:S04]  /*7a830*/  STL [R1+0x28cc], R21 ;  /* 0x0028cc1501007387 */ /* 0x0001e80000100800 */
[----:B------:R-:W-:Y:S04]  /*7a840*/  STL [R1+0x28f8], R18 ;  /* 0x0028f81201007387 */ /* 0x000fe80000100800 */
[----:B0-----:R-:W4:Y:S01]  /*7a850*/  LDL.LU R21, [R1+0x289c] ;  /* 0x00289c0001157983 */ /* 0x001f220000300800 */
[----:B--2---:R-:W-:-:S02]  /*7a860*/  IADD3.X R22, PT, PT, R22, UR4, RZ, P1, !PT ;  /* 0x0000000416167c10 */ /* 0x004fc40008ffe4ff */
[----:B------:R-:W-:Y:S02]  /*7a870*/  IADD3 R19, P1, PT, R19, UR8, RZ ;  /* 0x0000000813137c10 */ /* 0x000fe4000ff3e0ff */
[----:B------:R-:W-:Y:S02]  /*7a880*/  IADD3.X R24, PT, PT, R24, UR4, RZ, P2, !PT ;  /* 0x0000000418187c10 */ /* 0x000fe400097fe4ff */
[----:B------:R-:W-:Y:S01]  /*7a890*/  IADD3 R25, P2, PT, R25, UR8, RZ ;  /* 0x0000000819197c10 */ /* 0x000fe2000ff5e0ff */
[----:B------:R0:W-:Y:S04]  /*7a8a0*/  STL [R1+0x28f0], R22 ;  /* 0x0028f01601007387 */ /* 0x0001e80000100800 */
[----:B0-----:R-:W2:Y:S04]  /*7a8b0*/  LDL.LU R22, [R1+0x28c0] ;  /* 0x0028c00001167983 */ /* 0x001ea80000300800 */
[----:B------:R-:W-:Y:S01]  /*7a8c0*/  STL [R1+0x28c4], R19 ;  /* 0x0028c41301007387 */ /* 0x000fe20000100800 */
[----:B---3--:R-:W-:-:S03]  /*7a8d0*/  IADD3.X R26, PT, PT, R26, UR4, RZ, P3, !PT ;  /* 0x000000041a1a7c10 */ /* 0x008fc60009ffe4ff */
[----:B------:R-:W-:Y:S01]  /*7a8e0*/  STL [R1+0x28e8], R24 ;  /* 0x0028e81801007387 */ /* 0x000fe20000100800 */
[----:B------:R-:W-:-:S05]  /*7a8f0*/  IADD3 R23, P3, PT, R23, UR8, RZ ;  /* 0x0000000817177c10 */ /* 0x000fca000ff7e0ff */
[----:B------:R0:W-:Y:S04]  /*7a900*/  STL [R1+0x28b4], R23 ;  /* 0x0028b41701007387 */ /* 0x0001e80000100800 */
[----:B------:R-:W-:Y:S04]  /*7a910*/  STL [R1+0x28bc], R25 ;  /* 0x0028bc1901007387 */ /* 0x000fe80000100800 */
[----:B0-----:R-:W3:Y:S04]  /*7a920*/  LDL.LU R23, [R1+0x2894] ;  /* 0x0028940001177983 */ /* 0x001ee80000300800 */
[----:B------:R-:W-:Y:S01]  /*7a930*/  STL [R1+0x28e0], R26 ;  /* 0x0028e01a01007387 */ /* 0x000fe20000100800 */
[----:B----4-:R-:W-:-:S02]  /*7a940*/  IADD3.X R3, PT, PT, R3, UR4, RZ, P4, !PT ;  /* 0x0000000403037c10 */ /* 0x010fc4000a7fe4ff */
[----:B------:R-:W-:Y:S02]  /*7a950*/  IADD3 R27, P4, PT, R27, UR8, RZ ;  /* 0x000000081b1b7c10 */ /* 0x000fe4000ff9e0ff */
[----:B------:R-:W-:Y:S01]  /*7a960*/  IADD3.X R20, PT, PT, R20, UR4, RZ, P5, !PT ;  /* 0x0000000414147c10 */ /* 0x000fe2000affe4ff */
[----:B------:R0:W-:Y:S04]  /*7a970*/  STL [R1+0x28d8], R3 ;  /* 0x0028d80301007387 */ /* 0x0001e80000100800 */
[----:B0-----:R-:W4:Y:S04]  /*7a980*/  LDL.LU R3, [R1+0x28b8] ;  /* 0x0028b80001037983 */ /* 0x001f280000300800 */
[----:B------:R-:W4:Y:S04]  /*7a990*/  LDL.LU R29, [R1+0x288c] ;  /* 0x00288c00011d7983 */ /* 0x000f280000300800 */
[----:B------:R-:W-:Y:S04]  /*7a9a0*/  STL [R1+0x28ac], R27 ;  /* 0x0028ac1b01007387 */ /* 0x000fe80000100800 */
[----:B------:R-:W4:Y:S01]  /*7a9b0*/  LDL.LU R4, [R1+0x28b0] ;  /* 0x0028b00001047983 */ /* 0x000f220000300800 */
[----:B------:R-:W-:-:S03]  /*7a9c0*/  IADD3 R28, P5, PT, R28, UR8, RZ ;  /* 0x000000081c1c7c10 */ /* 0x000fc6000ffbe0ff */
        /* <DEDUP_REMOVED lines=24> */
[----:B--2---:R-:W-:-:S05]  /*7ab50*/  IADD3.X R22, PT, PT, R22, UR4, RZ, P1, !PT ;  /* 0x0000000416167c10 */ /* 0x004fca0008ffe4ff */
[----:B------:R0:W-:Y:S04]  /*7ab60*/  STL [R1+0x28c0], R22 ;  /* 0x0028c01601007387 */ /* 0x0001e80000100800 */
[----:B------:R-:W2:Y:S04]  /*7ab70*/  LDL.LU R26, [R1+0x283c] ;  /* 0x00283c00011a7983 */ /* 0x000ea80000300800 */
[----:B0-----:R-:W2:Y:S01]  /*7ab80*/  LDL.LU R22, [R1+0x2860] ;  /* 0x0028600001167983 */ /* 0x001ea20000300800 */
[----:B---3--:R-:W-:-:S05]  /*7ab90*/  IADD3 R23, P1, PT, R23, UR8, RZ ;  /* 0x0000000817177c10 */ /* 0x008fca000ff3e0ff */
[----:B------:R0:W-:Y:S04]  /*7aba0*/  STL [R1+0x2894], R23 ;  /* 0x0028941701007387 */ /* 0x0001e80000100800 */
[----:B0-----:R-:W3:Y:S04]  /*7abb0*/  LDL.LU R23, [R1+0x2834] ;  /* 0x0028340001177983 */ /* 0x001ee80000300800 */
[----:B------:R-:W3:Y:S04]  /*7abc0*/  LDL.LU R27, [R1+0x2858] ;  /* 0x00285800011b7983 */ /* 0x000ee80000300800 */
[----:B------:R-:W3:Y:S01]  /*7abd0*/  LDL.LU R21, [R1+0x282c] ;  /* 0x00282c0001157983 */ /* 0x000ee20000300800 */
[----:B----4-:R-:W-:-:S02]  /*7abe0*/  IADD3.X R3, PT, PT, R3, UR4, RZ, P2, !PT ;  /* 0x0000000403037c10 */ /* 0x010fc400097fe4ff */
[----:B------:R-:W-:Y:S02]  /*7abf0*/  IADD3 R29, P2, PT, R29, UR8, RZ ;  /* 0x000000081d1d7c10 */ /* 0x000fe4000ff5e0ff */
[----:B------:R-:W-:Y:S01]  /*7ac00*/  IADD3.X R4, PT, PT, R4, UR4, RZ, P3, !PT ;  /* 0x0000000404047c10 */ /* 0x000fe20009ffe4ff */
[----:B------:R0:W-:Y:S01]  /*7ac10*/  STL [R1+0x28b8], R3 ;  /* 0x0028b80301007387 */ /* 0x0001e20000100800 */
[----:B------:R-:W-:Y:S02]  /*7ac20*/  IADD3 R5, P3, PT, R5, UR8, RZ ;  /* 0x0000000805057c10 */ /* 0x000fe4000ff7e0ff */
[----:B------:R-:W-:Y:S01]  /*7ac30*/  IADD3.X R6, PT, PT, R6, UR4, RZ, P4, !PT ;  /* 0x0000000406067c10 */ /* 0x000fe2000a7fe4ff */
[----:B0-----:R-:W4:Y:S01]  /*7ac40*/  LDL.LU R3, [R1+0x2850] ;  /* 0x0028500001037983 */ /* 0x001f220000300800 */
        /* <DEDUP_REMOVED lines=27> */
[----:B------:R0:W-:Y:S01]  /*7ae00*/  STL [R1+0x2878], R20 ;  /* 0x0028781401007387 */ /* 0x0001e20000100800 */
[----:B------:R-:W-:-:S03]  /*7ae10*/  IADD3 R2, P4, PT, R2, UR8, RZ ;  /* 0x0000000802027c10 */ /* 0x000fc6000ff9e0ff */
[----:B------:R-:W-:Y:S04]  /*7ae20*/  STL [R1+0x2854], R18 ;  /* 0x0028541201007387 */ /* 0x000fe80000100800 */
[----:B0-----:R-:W4:Y:S04]  /*7ae30*/  LDL.LU R20, [R1+0x2848] ;  /* 0x0028480001147983 */ /* 0x001f280000300800 */
[----:B------:R0:W-:Y:S04]  /*7ae40*/  STL [R1+0x284c], R2 ;  /* 0x00284c0201007387 */ /* 0x0001e80000100800 */
[----:B0-----:R-:W4:Y:S01]  /*7ae50*/  LDL.LU R2, [R1+0x281c] ;  /* 0x00281c0001027983 */ /* 0x001f220000300800 */
[----:B------:R-:W-:-:S02]  /*7ae60*/  IADD3.X R19, PT, PT, R19, UR4, RZ, P5, !PT ;  /* 0x0000000413137c10 */ /* 0x000fc4000affe4ff */
[----:B------:R-:W-:Y:S02]  /*7ae70*/  IADD3 R24, P5, PT, R24, UR8, RZ ;  /* 0x0000000818187c10 */ /* 0x000fe4000ffbe0ff */
[----:B------:R-:W-:Y:S01]  /*7ae80*/  IADD3.X R25, PT, PT, R25, UR4, RZ, P6, !PT ;  /* 0x0000000419197c10 */ /* 0x000fe2000b7fe4ff */
[----:B------:R-:W-:Y:S04]  /*7ae90*/  STL [R1+0x2870], R19 ;  /* 0x0028701301007387 */ /* 0x000fe80000100800 */
[----:B------:R-:W-:Y:S01]  /*7aea0*/  STL [R1+0x2844], R24 ;  /* 0x0028441801007387 */ /* 0x000fe20000100800 */
[----:B--2---:R-:W-:Y:S02]  /*7aeb0*/  IADD3 R26, P6, PT, R26, UR8, RZ ;  /* 0x000000081a1a7c10 */ /* 0x004fe4000ffde0ff */
[----:B------:R-:W-:-:S05]  /*7aec0*/  IADD3.X R22, PT, PT, R22, UR4, RZ, P1, !PT ;  /* 0x0000000416167c10 */ /* 0x000fca0008ffe4ff */
[----:B------:R0:W-:Y:S04]  /*7aed0*/  STL [R1+0x2860], R22 ;  /* 0x0028601601007387 */ /* 0x0001e80000100800 */
[----:B------:R-:W-:Y:S04]  /*7aee0*/  STL [R1+0x2868], R25 ;  /* 0x0028681901007387 */ /* 0x000fe80000100800 */
[----:B0-----:R-:W2:Y:S04]  /*7aef0*/  LDL.LU R22, [R1+0x2840] ;  /* 0x0028400001167983 */ /* 0x001ea80000300800 */
[----:B------:R-:W-:Y:S01]  /*7af00*/  STL [R1+0x283c], R26 ;  /* 0x00283c1a01007387 */ /* 0x000fe20000100800 */
[----:B---3--:R-:W-:-:S02]  /*7af10*/  IADD3 R23, P1, PT, R23, UR8, RZ ;  /* 0x0000000817177c10 */ /* 0x008fc4000ff3e0ff */
[----:B------:R-:W-:Y:S02]  /*7af20*/  IADD3.X R27, PT, PT, R27, UR4, RZ, P2, !PT ;  /* 0x000000041b1b7c10 */ /* 0x000fe400097fe4ff */
[----:B------:R-:W-:Y:S01]  /*7af30*/  IADD3 R21, P2, PT, R21, UR8, RZ ;  /* 0x0000000815157c10 */ /* 0x000fe2000ff5e0ff */
[----:B------:R0:W-:Y:S04]  /*7af40*/  STL [R1+0x2834], R23 ;  /* 0x0028341701007387 */ /* 0x0001e80000100800 */
[----:B0-----:R-:W3:Y:S04]  /*7af50*/  LDL.LU R23, [R1+0x2814] ;  /* 0x0028140001177983 */ /* 0x001ee80000300800 */
[----:B------:R-:W3:Y:S04]  /*7af60*/  LDL.LU R29, [R1+0x2838] ;  /* 0x00283800011d7983 */ /* 0x000ee80000300800 */
[----:B------:R-:W-:Y:S04]  /*7af70*/  STL [R1+0x2858], R27 ;  /* 0x0028581b01007387 */ /* 0x000fe80000100800 */
[----:B------:R-:W3:Y:S04]  /*7af80*/  LDL.LU R4, [R1+0x280c] ;  /* 0x00280c0001047983 */ /* 0x000ee80000300800 */
[----:B------:R-:W-:Y:S04]  /*7af90*/  STL [R1+0x282c], R21 ;  /* 0x00282c1501007387 */ /* 0x000fe80000100800 */
[----:B------:R-:W3:Y:S01]  /*7afa0*/  LDL.LU R5, [R1+0x2830] ;  /* 0x0028300001057983 */ /* 0x000ee20000300800 */
[----:B----4-:R-:W-:-:S05]  /*7afb0*/  IADD3.X R3, PT, PT, R3, UR4, RZ, P3, !PT ;  /* 0x0000000403037c10 */ /* 0x010fca0009ffe4ff */
        /* <DEDUP_REMOVED lines=26> */
[----:B--2---:R-:W-:-:S05]  /*7b160*/  IADD3.X R22, PT, PT, R22, UR4, RZ, P5, !PT ;  /* 0x0000000416167c10 */ /* 0x004fca000affe4ff */
[----:B------:R0:W-:Y:S04]  /*7b170*/  STL [R1+0x2840], R22 ;  /* 0x0028401601007387 */ /* 0x0001e80000100800 */
[----:B0-----:R-:W2:Y:S04]  /*7b180*/  LDL.LU R22, [R1+0x27e0] ;  /* 0x0027e00001167983 */ /* 0x001ea80000300800 */
[----:B------:R-:W2:Y:S04]  /*7b190*/  LDL.LU R27, [R1+0x27b4] ;  /* 0x0027b400011b7983 */ /* 0x000ea80000300800 */
[----:B------:R-:W2:Y:S01]  /*7b1a0*/  LDL.LU R20, [R1+0x27d8] ;  /* 0x0027d80001147983 */ /* 0x000ea20000300800 */
[----:B---3--:R-:W-:-:S02]  /*7b1b0*/  IADD3 R23, P5, PT, R23, UR8, RZ ;  /* 0x0000000817177c10 */ /* 0x008fc4000ffbe0ff */
[----:B------:R-:W-:Y:S02]  /*7b1c0*/  IADD3.X R29, PT, PT, R29, UR4, RZ, P6, !PT ;  /* 0x000000041d1d7c10 */ /* 0x000fe4000b7fe4ff */
[----:B------:R-:W-:Y:S01]  /*7b1d0*/  IADD3 R4, P6, PT, R4, UR8, RZ ;  /* 0x0000000804047c10 */ /* 0x000fe2000ffde0ff */
[----:B------:R0:W-:Y:S01]  /*7b1e0*/  STL [R1+0x2814], R23 ;  /* 0x0028141701007387 */ /* 0x0001e20000100800 */
[----:B------:R-:W-:-:S03]  /*7b1f0*/  IADD3.X R5, PT, PT, R5, UR4, RZ, P1, !PT ;  /* 0x0000000405057c10 */ /* 0x000fc60008ffe4ff */
[----:B0-----:R-:W3:Y:S01]  /*7b200*/  LDL.LU R23, [R1+0x27ac] ;  /* 0x0027ac0001177983 */ /* 0x001ee20000300800 */
[----:B----4-:R-:W-:Y:S02]  /*7b210*/  IADD3 R6, P1, PT, R6, UR8, RZ ;  /* 0x0000000806067c10 */ /* 0x010fe4000ff3e0ff */
        /* <DEDUP_REMOVED lines=24> */
[----:B0-----:R-:W4:Y:S04]  /*7b3a0*/  LDL.LU R3, [R1+0x27d0] ;  /* 0x0027d00001037983 */ /* 0x001f280000300800 */
[----:B------:R-:W-:Y:S04]  /*7b3b0*/  STL [R1+0x27e4], R14 ;  /* 0x0027e40e01007387 */ /* 0x000fe80000100800 */
[----:B------:R-:W-:Y:S04]  /*7b3c0*/  STL [R1+0x27dc], R17 ;  /* 0x0027dc1101007387 */ /* 0x000fe80000100800 */
[----:B------:R0:W-:Y:S01]  /*7b3d0*/  STL [R1+0x27d4], R21 ;  /* 0x0027d41501007387 */ /* 0x0001e20000100800 */
[----:B------:R-:W-:-:S03]  /*7b3e0*/  IADD3.X R28, PT, PT, R28, UR4, RZ, P2, !PT ;  /* 0x000000041c1c7c10 */ /* 0x000fc600097fe4ff */
[----:B------:R-:W-:Y:S04]  /*7b3f0*/  STL [R1+0x2800], R18 ;  /* 0x0028001201007387 */ /* 0x000fe80000100800 */
[----:B0-----:R-:W4:Y:S04]  /*7b400*/  LDL.LU R21, [R1+0x27a4] ;  /* 0x0027a40001157983 */ /* 0x001f280000300800 */
[----:B------:R0:W-:Y:S04]  /*7b410*/  STL [R1+0x27f8], R28 ;  /* 0x0027f81c01007387 */ /* 0x0001e80000100800 */
[----:B0-----:R-:W4:Y:S01]  /*7b420*/  LDL.LU R28, [R1+0x27c8] ;  /* 0x0027c800011c7983 */ /* 0x001f220000300800 */
[----:B------:R-:W-:-:S02]  /*7b430*/  IADD3 R19, P2, PT, R19, UR8, RZ ;  /* 0x0000000813137c10 */ /* 0x000fc4000ff5e0ff */
[----:B------:R-:W-:Y:S02]  /*7b440*/  IADD3.X R24, PT, PT, R24, UR4, RZ, P3, !PT ;  /* 0x0000000418187c10 */ /* 0x000fe40009ffe4ff */
[----:B------:R-:W-:Y:S02]  /*7b450*/  IADD3.X R26, PT, PT, R26, UR4, RZ, P4, !PT ;  /* 0x000000041a1a7c10 */ /* 0x000fe4000a7fe4ff */
[----:B------:R-:W-:Y:S01]  /*7b460*/  IADD3 R25, P3, PT, R25, UR8, RZ ;  /* 0x0000000819197c10 */ /* 0x000fe2000ff7e0ff */
[----:B------:R-:W-:Y:S01]  /*7b470*/  STL [R1+0x27cc], R19 ;  /* 0x0027cc1301007387 */ /* 0x000fe20000100800 */
[----:B------:R-:W-:-:S03]  /*7b480*/  IADD3 R2, P4, PT, R2, UR8, RZ ;  /* 0x0000000802027c10 */ /* 0x000fc6000ff9e0ff */
[----:B------:R-:W-:Y:S04]  /*7b490*/  STL [R1+0x27f0], R24 ;  /* 0x0027f01801007387 */ /* 0x000fe80000100800 */
[----:B------:R0:W-:Y:S04]  /*7b4a0*/  STL [R1+0x27bc], R2 ;  /* 0x0027bc0201007387 */ /* 0x0001e80000100800 */
[----:B------:R-:W-:Y:S04]  /*7b4b0*/  STL [R1+0x27c4], R25 ;  /* 0x0027c41901007387 */ /* 0x000fe80000100800 */
[----:B0-----:R-:W4:Y:S04]  /*7b4c0*/  LDL.LU R2, [R1+0x279c] ;  /* 0x00279c0001027983 */ /* 0x001f280000300800 */
[----:B------:R-:W-:Y:S01]  /*7b4d0*/  STL [R1+0x27e8], R26 ;  /* 0x0027e81a01007387 */ /* 0x000fe20000100800 */
[----:B--2---:R-:W-:-:S02]  /*7b4e0*/  IADD3.X R22, PT, PT, R22, UR4, RZ, P5, !PT ;  /* 0x0000000416167c10 */ /* 0x004fc4000affe4ff */
[----:B------:R-:W-:Y:S02]  /*7b4f0*/  IADD3 R27, P5, PT, R27, UR8, RZ ;  /* 0x000000081b1b7c10 */ /* 0x000fe4000ffbe0ff */
[----:B------:R-:W-:Y:S01]  /*7b500*/  IADD3.X R20, PT, PT, R20, UR4, RZ, P6, !PT ;  /* 0x0000000414147c10 */ /* 0x000fe2000b7fe4ff */
[----:B------:R0:W-:Y:S04]  /*7b510*/  STL [R1+0x27e0], R22 ;  /* 0x0027e01601007387 */ /* 0x0001e80000100800 */
[----:B0-----:R-:W2:Y:S04]  /*7b520*/  LDL.LU R22, [R1+0x27c0] ;  /* 0x0027c00001167983 */ /* 0x001ea80000300800 */
[----:B------:R-:W2:Y:S04]  /*7b530*/  LDL.LU R29, [R1+0x2794] ;  /* 0x00279400011d7983 */ /* 0x000ea80000300800 */
[----:B------:R-:W-:Y:S04]  /*7b540*/  STL [R1+0x27b4], R27 ;  /* 0x0027b41b01007387 */ /* 0x000fe80000100800 */
[----:B------:R-:W2:Y:S04]  /*7b550*/  LDL.LU R4, [R1+0x27b8] ;  /* 0x0027b80001047983 */ /* 0x000ea80000300800 */
[----:B------:R-:W-:Y:S04]  /*7b560*/  STL [R1+0x27d8], R20 ;  /* 0x0027d81401007387 */ /* 0x000fe80000100800 */
[----:B------:R-:W2:Y:S01]  /*7b570*/  LDL.LU R5, [R1+0x278c] ;  /* 0x00278c0001057983 */ /* 0x000ea20000300800 */
[----:B---3--:R-:W-:-:S05]  /*7b580*/  IADD3 R23, P6, PT, R23, UR8, RZ ;  /* 0x0000000817177c10 */ /* 0x008fca000ffde0ff */
        /* <DEDUP_REMOVED lines=14> */
[----:B----4-:R-:W-:-:S05]  /*7b670*/  IADD3.X R3, PT, PT, R3, UR4, RZ, P1, !PT ;  /* 0x0000000403037c10 */ /* 0x010fca0008ffe4ff */
[----:B------:R0:W-:Y:S01]  /*7b680*/  STL [R1+0x27d0], R3 ;  /* 0x0027d00301007387 */ /* 0x0001e20000100800 */
[----:B------:R-:W-:-:S03]  /*7b690*/  IADD3 R21, P1, PT, R21, UR8, RZ ;  /* 0x0000000815157c10 */ /* 0x000fc6000ff3e0ff */
[----:B0-----:R-:W4:Y:S04]  /*7b6a0*/  LDL.LU R3, [R1+0x2754] ;  /* 0x0027540001037983 */ /* 0x001f280000300800 */
        /* <DEDUP_REMOVED lines=13> */
[----:B--2---:R-:W-:-:S02]  /*7b780*/  IADD3.X R22, PT, PT, R22, UR4, RZ, P3, !PT ;  /* 0x0000000416167c10 */ /* 0x004fc40009ffe4ff */
[----:B------:R-:W-:Y:S02]  /*7b790*/  IADD3 R29, P3, PT, R29, UR8, RZ ;  /* 0x000000081d1d7c10 */ /* 0x000fe4000ff7e0ff */
[----:B------:R-:W-:Y:S02]  /*7b7a0*/  IADD3.X R4, PT, PT, R4, UR4, RZ, P4, !PT ;  /* 0x0000000404047c10 */ /* 0x000fe4000a7fe4ff */
[----:B------:R-:W-:Y:S01]  /*7b7b0*/  IADD3 R5, P4, PT, R5, UR8, RZ ;  /* 0x0000000805057c10 */ /* 0x000fe2000ff9e0ff */
[----:B------:R0:W-:Y:S04]  /*7b7c0*/  STL [R1+0x27c0], R22 ;  /* 0x0027c01601007387 */ /* 0x0001e80000100800 */
[----:B0-----:R-:W2:Y:S04]  /*7b7d0*/  LDL.LU R22, [R1+0x2758] ;  /* 0x0027580001167983 */ /* 0x001ea80000300800 */
[----:B------:R-:W-:Y:S01]  /*7b7e0*/  STL [R1+0x2794], R29 ;  /* 0x0027941d01007387 */ /* 0x000fe20000100800 */
[----:B---3--:R-:W-:-:S02]  /*7b7f0*/  IADD3.X R6, PT, PT, R6, UR4, RZ, P5, !PT ;  /* 0x0000000406067c10 */ /* 0x008fc4000affe4ff */
[----:B------:R-:W-:Y:S02]  /*7b800*/  IADD3 R7, P5, PT, R7, UR8, RZ ;  /* 0x0000000807077c10 */ /* 0x000fe4000ffbe0ff */
        /* <DEDUP_REMOVED lines=22> */
[----:B0-----:R-:W3:Y:S04]  /*7b970*/  LDL.LU R23, [R1+0x272c] ;  /* 0x00272c0001177983 */ /* 0x001ee80000300800 */
[----:B------:R-:W-:Y:S04]  /*7b980*/  STL [R1+0x2790], R14 ;  /* 0x0027900e01007387 */ /* 0x000fe80000100800 */
[----:B------:R-:W-:Y:S04]  /*7b990*/  STL [R1+0x2788], R17 ;  /* 0x0027881101007387 */ /* 0x000fe80000100800 */
[----:B------:R0:W-:Y:S04]  /*7b9a0*/  STL [R1+0x2780], R20 ;  /* 0x0027801401007387 */ /* 0x0001e80000100800 */
[----:B------:R-:W-:Y:S01]  /*7b9b0*/  STL [R1+0x275c], R18 ;  /* 0x00275c1201007387 */ /* 0x000fe20000100800 */
[----:B----4-:R-:W-:-:S02]  /*7b9c0*/  IADD3 R3, P5, PT, R3, UR8, RZ ;  /* 0x0000000803037c10 */ /* 0x010fc4000ffbe0ff */
[----:B------:R-:W-:Y:S01]  /*7b9d0*/  IADD3.X R19, PT, PT, R19, UR4, RZ, P6, !PT ;  /* 0x0000000413137c10 */ /* 0x000fe2000b7fe4ff */
[----:B0-----:R-:W4:Y:S01]  /*7b9e0*/  LDL.LU R20, [R1+0x2750] ;  /* 0x0027500001147983 */ /* 0x001f220000300800 */
[----:B------:R-:W-:-:S03]  /*7b9f0*/  IADD3 R24, P6, PT, R24, UR8, RZ ;  /* 0x0000000818187c10 */ /* 0x000fc6000ffde0ff */
[----:B------:R0:W-:Y:S01]  /*7ba00*/  STL [R1+0x2754], R3 ;  /* 0x0027540301007387 */ /* 0x0001e20000100800 */
[----:B------:R-:W-:-:S03]  /*7ba10*/  IADD3.X R25, PT, PT, R25, UR4, RZ, P1, !PT ;  /* 0x0000000419197c10 */ /* 0x000fc60008ffe4ff */
[----:B0-----:R-:W4:Y:S04]  /*7ba20*/  LDL.LU R3, [R1+0x2724] ;  /* 0x0027240001037983 */ /* 0x001f280000300800 */
[----:B------:R-:W-:Y:S04]  /*7ba30*/  STL [R1+0x2778], R19 ;  /* 0x0027781301007387 */ /* 0x000fe80000100800 */
[----:B------:R-:W-:Y:S01]  /*7ba40*/  STL [R1+0x274c], R24 ;  /* 0x00274c1801007387 */ /* 0x000fe20000100800 */
[----:B------:R-:W-:-:S05]  /*7ba50*/  IADD3.X R28, PT, PT, R28, UR4, RZ, P2, !PT ;  /* 0x000000041c1c7c10 */ /* 0x000fca00097fe4ff */
[----:B------:R0:W-:Y:S04]  /*7ba60*/  STL [R1+0x2768], R28 ;  /* 0x0027681c01007387 */ /* 0x0001e80000100800 */
[----:B------:R-:W-:Y:S04]  /*7ba70*/  STL [R1+0x2770], R25 ;  /* 0x0027701901007387 */ /* 0x000fe80000100800 */
[----:B0-----:R-:W4:Y:S01]  /*7ba80*/  LDL.LU R28, [R1+0x2748] ;  /* 0x00274800011c7983 */ /* 0x001f220000300800 */
[----:B------:R-:W-:Y:S02]  /*7ba90*/  IADD3 R26, P1, PT, R26, UR8, RZ ;  /* 0x000000081a1a7c10 */ /* 0x000fe4000ff3e0ff */
[----:B------:R-:W-:-:S03]  /*7baa0*/  IADD3 R2, P2, PT, R2, UR8, RZ ;  /* 0x0000000802027c10 */ /* 0x000fc6000ff5e0ff */
[----:B------:R-:W-:Y:S04]  /*7bab0*/  STL [R1+0x2744], R26 ;  /* 0x0027441a01007387 */ /* 0x000fe80000100800 */
[----:B------:R0:W-:Y:S04]  /*7bac0*/  STL [R1+0x273c], R2 ;  /* 0x00273c0201007387 */ /* 0x0001e80000100800 */
[----:B0-----:R-:W4:Y:S01]  /*7bad0*/  LDL.LU R2, [R1+0x271c] ;  /* 0x00271c0001027983 */ /* 0x001f220000300800 */
[----:B------:R-:W-:Y:S02]  /*7bae0*/  IADD3.X R27, PT, PT, R27, UR4, RZ, P3, !PT ;  /* 0x000000041b1b7c10 */ /* 0x000fe40009ffe4ff */
[----:B------:R-:W-:Y:S01]  /*7baf0*/  IADD3 R21, P3, PT, R21, UR8, RZ ;  /* 0x0000000815157c10 */ /* 0x000fe2000ff7e0ff */
[----:B------:R-:W4:Y:S04]  /*7bb00*/  LDL.LU R29, [R1+0x2740] ;  /* 0x00274000011d7983 */ /* 0x000f280000300800 */
[----:B------:R-:W-:Y:S04]  /*7bb10*/  STL [R1+0x2760], R27 ;  /* 0x0027601b01007387 */ /* 0x000fe80000100800 */
[----:B------:R-:W4:Y:S04]  /*7bb20*/  LDL.LU R4, [R1+0x2714] ;  /* 0x0027140001047983 */ /* 0x000f280000300800 */
[----:B------:R0:W-:Y:S04]  /*7bb30*/  STL [R1+0x2734], R21 ;  /* 0x0027341501007387 */ /* 0x0001e80000100800 */
[----:B------:R-:W4:Y:S01]  /*7bb40*/  LDL.LU R5, [R1+0x2738] ;  /* 0x0027380001057983 */ /* 0x000f220000300800 */
[----:B--2---:R-:W-:-:S05]  /*7bb50*/  IADD3.X R22, PT, PT, R22, UR4, RZ, P4, !PT ;  /* 0x0000000416167c10 */ /* 0x004fca000a7fe4ff */
        /* <DEDUP_REMOVED lines=13> */
[----:B-1----:R-:W2:Y:S01]  /*7bc30*/  LDL.LU R22, [R1+0x26dc] ;  /* 0x0026dc0001167983 */ /* 0x002ea20000300800 */
[----:B---3--:R-:W-:-:S05]  /*7bc40*/  IADD3 R23, P4, PT, R23, UR8, RZ ;  /* 0x0000000817177c10 */ /* 0x008fca000ff9e0ff */
[----:B------:R0:W-:Y:S01]  /*7bc50*/  STL [R1+0x272c], R23 ;  /* 0x00272c1701007387 */ /* 0x0001e20000100800 */
[----:B----4-:R-:W-:-:S03]  /*7bc60*/  IADD3.X R20, PT, PT, R20, UR4, RZ, P5, !PT ;  /* 0x0000000414147c10 */ /* 0x010fc6000affe4ff */
[----:B0-----:R-:W3:Y:S04]  /*7bc70*/  LDL.LU R23, [R1+0x2700] ;  /* 0x0027000001177983 */ /* 0x001ee80000300800 */
        /* <DEDUP_REMOVED lines=18> */
[----:B------:R-:W-:Y:S01]  /*7bda0*/  IADD3.X R5, PT, PT, R5, UR4, RZ, P2, !PT ;  /* 0x0000000405057c10 */ /* 0x000fe200097fe4ff */
[----:B------:R-:W-:Y:S04]  /*7bdb0*/  STL [R1+0x2740], R29 ;  /* 0x0027401d01007387 */ /* 0x000fe80000100800 */
[----:B------:R-:W-:Y:S04]  /*7bdc0*/  STL [R1+0x2714], R4 ;  /* 0x0027140401007387 */ /* 0x000fe80000100800 */
[----:B------:R-:W-:Y:S01]  /*7bdd0*/  STL [R1+0x2738], R5 ;  /* 0x0027380501007387 */ /* 0x000fe20000100800 */
[----:B--2---:R-:W-:-:S02]  /*7bde0*/  IADD3 R6, P2, PT, R6, UR8, RZ ;  /* 0x0000000806067c10 */ /* 0x004fc4000ff5e0ff */
        /* <DEDUP_REMOVED lines=21> */
[----:B0-----:R-:W2:Y:S04]  /*7bf40*/  LDL.LU R21, [R1+0x26d8] ;  /* 0x0026d80001157983 */ /* 0x001ea80000300800 */
[----:B------:R-:W-:Y:S04]  /*7bf50*/  STL [R1+0x26ec], R14 ;  /* 0x0026ec0e01007387 */ /* 0x000fe80000100800 */
[----:B------:R-:W-:Y:S04]  /*7bf60*/  STL [R1+0x26e4], R17 ;  /* 0x0026e41101007387 */ /* 0x000fe80000100800 */
[----:B------:R0:W-:Y:S04]  /*7bf70*/  STL [R1+0x26dc], R22 ;  /* 0x0026dc1601007387 */ /* 0x0001e80000100800 */
[----:B------:R-:W-:Y:S04]  /*7bf80*/  STL [R1+0x2708], R18 ;  /* 0x0027081201007387 */ /* 0x000fe80000100800 */
[----:B0-----:R-:W2:Y:S01]  /*7bf90*/  LDL.LU R22, [R1+0x26ac] ;  /* 0x0026ac0001167983 */ /* 0x001ea20000300800 */
[----:B---3--:R-:W-:-:S02]  /*7bfa0*/  IADD3.X R23, PT, PT, R23, UR4, RZ, P3, !PT ;  /* 0x0000000417177c10 */ /* 0x008fc40009ffe4ff */
[----:B----4-:R-:W-:Y:S02]  /*7bfb0*/  IADD3 R19, P3, PT, R19, UR8, RZ ;  /* 0x0000000813137c10 */ /* 0x010fe4000ff7e0ff */
[----:B------:R-:W-:Y:S01]  /*7bfc0*/  IADD3.X R24, PT, PT, R24, UR4, RZ, P4, !PT ;  /* 0x0000000418187c10 */ /* 0x000fe2000a7fe4ff */
[----:B------:R0:W-:Y:S01]  /*7bfd0*/  STL [R1+0x2700], R23 ;  /* 0x0027001701007387 */ /* 0x0001e20000100800 */
[----:B------:R-:W-:-:S03]  /*7bfe0*/  IADD3 R25, P4, PT, R25, UR8, RZ ;  /* 0x0000000819197c10 */ /* 0x000fc6000ff9e0ff */
[----:B0-----:R-:W3:Y:S01]  /*7bff0*/  LDL.LU R23, [R1+0x26d0] ;  /* 0x0026d00001177983 */ /* 0x001ee20000300800 */
[----:B------:R-:W-:-:S03]  /*7c000*/  IADD3.X R26, PT, PT, R26, UR4, RZ, P5, !PT ;  /* 0x000000041a1a7c10 */ /* 0x000fc6000affe4ff */
[----:B------:R-:W-:Y:S04]  /*7c010*/  STL [R1+0x26d4], R19 ;  /* 0x0026d41301007387 */ /* 0x000fe80000100800 */
[----:B------:R-:W-:Y:S01]  /*7c020*/  STL [R1+0x26f8], R24 ;  /* 0x0026f81801007387 */ /* 0x000fe20000100800 */
[----:B------:R-:W-:-:S05]  /*7c030*/  IADD3 R3, P5, PT, R3, UR8, RZ ;  /* 0x0000000803037c10 */ /* 0x000fca000ffbe0ff */
[----:B------:R0:W-:Y:S04]  /*7c040*/  STL [R1+0x26c4], R3 ;  /* 0x0026c40301007387 */ /* 0x0001e80000100800 */
[----:B------:R-:W-:Y:S04]  /*7c050*/  STL [R1+0x26cc], R25 ;  /* 0x0026cc1901007387 */ /* 0x000fe80000100800 */
[----:B0-----:R-:W4:Y:S04]  /*7c060*/  LDL.LU R3, [R1+0x26a4] ;  /* 0x0026a40001037983 */ /* 0x001f280000300800 */
[----:B------:R-:W-:Y:S01]  /*7c070*/  STL [R1+0x26f0], R26 ;  /* 0x0026f01a01007387 */ /* 0x000fe20000100800 */
[----:B------:R-:W-:-:S02]  /*7c080*/  IADD3.X R28, PT, PT, R28, UR4, RZ, P6, !PT ;  /* 0x000000041c1c7c10 */ /* 0x000fc4000b7fe4ff */
[----:B------:R-:W-:-:S03]  /*7c090*/  IADD3 R27, P6, PT, R27, UR8, RZ ;  /* 0x000000081b1b7c10 */ /* 0x000fc6000ffde0ff */
[----:B------:R0:W-:Y:S04]  /*7c0a0*/  STL [R1+0x26e8], R28 ;  /* 0x0026e81c01007387 */ /* 0x0001e80000100800 */
[----:B0-----:R-:W4:Y:S04]  /*7c0b0*/  LDL.LU R28, [R1+0x26c8] ;  /* 0x0026c800011c7983 */ /* 0x001f280000300800 */
[----:B------:R-:W4:Y:S04]  /*7c0c0*/  LDL.LU R14, [R1+0x269c] ;  /* 0x00269c00010e7983 */ /* 0x000f280000300800 */
[----:B------:R-:W-:Y:S04]  /*7c0d0*/  STL [R1+0x26bc], R27 ;  /* 0x0026bc1b01007387 */ /* 0x000fe80000100800 */
[----:B------:R-:W4:Y:S01]  /*7c0e0*/  LDL.LU R17, [R1+0x26c0] ;  /* 0x0026c00001117983 */ /* 0x000f220000300800 */
[----:B------:R-:W-:-:S02]  /*7c0f0*/  IADD3.X R20, PT, PT, R20, UR4, RZ, P1, !PT ;  /* 0x0000000414147c10 */ /* 0x000fc40008ffe4ff */
        /* <DEDUP_REMOVED lines=18> */
[----:B------:R-:W-:Y:S04]  /*7c220*/  STL [R1+0x26d8], R21 ;  /* 0x0026d81501007387 */ /* 0x000fe80000100800 */
[----:B------:R-:W2:Y:S04]  /*7c230*/  LDL.LU R24, [R1+0x265c] ;  /* 0x00265c0001187983 */ /* 0x000ea80000300800 */
[----:B------:R-:W2:Y:S04]  /*7c240*/  LDL.LU R25, [R1+0x2680] ;  /* 0x0026800001197983 */ /* 0x000ea80000300800 */
[----:B------:R-:W2:Y:S01]  /*7c250*/  LDL.LU R26, [R1+0x2654] ;  /* 0x00265400011a7983 */ /* 0x000ea20000300800 */
[----:B------:R-:W-:-:S05]  /*7c260*/  IADD3 R22, P2, PT, R22, UR8, RZ ;  /* 0x0000000816167c10 */ /* 0x000fca000ff5e0ff */
[----:B------:R-:W-:Y:S04]  /*7c270*/  STL [R1+0x26ac], R22 ;  /* 0x0026ac1601007387 */ /* 0x000fe80000100800 */
[----:B------:R-:W2:Y:S01]  /*7c280*/  LDL.LU R27, [R1+0x2678] ;  /* 0x00267800011b7983 */ /* 0x000ea20000300800 */
[----:B---3--:R-:W-:-:S05]  /*7c290*/  IADD3.X R23, PT, PT, R23, UR4, RZ, P3, !PT ;  /* 0x0000000417177c10 */ /* 0x008fca0009ffe4ff */
[----:B------:R0:W-:Y:S04]  /*7c2a0*/  STL [R1+0x26d0], R23 ;  /* 0x0026d01701007387 */ /* 0x0001e80000100800 */
[----:B------:R-:W3:Y:S04]  /*7c2b0*/  LDL.LU R20, [R1+0x264c] ;  /* 0x00264c0001147983 */ /* 0x000ee80000300800 */
[----:B0-----:R-:W3:Y:S01]  /*7c2c0*/  LDL.LU R23, [R1+0x2670] ;  /* 0x0026700001177983 */ /* 0x001ee20000300800 */
[----:B----4-:R-:W-:-:S05]  /*7c2d0*/  IADD3 R3, P3, PT, R3, UR8, RZ ;  /* 0x0000000803037c10 */ /* 0x010fca000ff7e0ff */
[----:B------:R0:W-:Y:S04]  /*7c2e0*/  STL [R1+0x26a4], R3 ;  /* 0x0026a40301007387 */ /* 0x0001e80000100800 */
[----:B0-----:R-:W4:Y:S04]  /*7c2f0*/  LDL.LU R3, [R1+0x2644] ;  /* 0x0026440001037983 */ /* 0x001f280000300800 */
[----:B------:R-:W4:Y:S04]  /*7c300*/  LDL.LU R21, [R1+0x2668] ;  /* 0x0026680001157983 */ /* 0x000f280000300800 */
[----:B------:R-:W4:Y:S01]  /*7c310*/  LDL.LU R22, [R1+0x263c] ;  /* 0x00263c0001167983 */ /* 0x000f220000300800 */
[----:B------:R-:W-:-:S02]  /*7c320*/  IADD3.X R28, PT, PT, R28, UR4, RZ, P4, !PT ;  /* 0x000000041c1c7c10 */ /* 0x000fc4000a7fe4ff */
[----:B------:R-:W-:Y:S02]  /*7c330*/  IADD3 R14, P4, PT, R14, UR8, RZ ;  /* 0x000000080e0e7c10 */ /* 0x000fe4000ff9e0ff */
[----:B------:R-:W-:Y:S01]  /*7c340*/  IADD3.X R17, PT, PT, R17, UR4, RZ, P5, !PT ;  /* 0x0000000411117c10 */ /* 0x000fe2000affe4ff */
[----:B------:R0:W-:Y:S04]  /*7c350*/  STL [R1+0x26c8], R28 ;  /* 0x0026c81c01007387 */ /* 0x0001e80000100800 */
[----:B0-----:R-:W4:Y:S04]  /*7c360*/  LDL.LU R28, [R1+0x2660] ;  /* 0x00266000011c7983 */ /* 0x001f280000300800 */
[----:B------:R0:W-:Y:S04]  /*7c370*/  STL [R1+0x269c], R14 ;  /* 0x00269c0e01007387 */ /* 0x0001e80000100800 */
[----:B0-----:R-:W4:Y:S04]  /*7c380*/  LDL.LU R14, [R1+0x2ddc] ;  /* 0x002ddc00010e7983 */ /* 0x001f280000300800 */
        /* <DEDUP_REMOVED lines=25> */
[----:B------:R-:W-:Y:S02]  /*7c520*/  IADD3 R18, P5, PT, R18, UR8, RZ ;  /* 0x0000000812127c10 */ /* 0x000fe4000ffbe0ff */
[----:B------:R-:W-:Y:S01]  /*7c530*/  IADD3.X R19, PT, PT, R19, UR4, RZ, P6, !PT ;  /* 0x0000000413137c10 */ /* 0x000fe2000b7fe4ff */
[----:B------:R-:W-:Y:S01]  /*7c540*/  STL [R1+0x2698], R16 ;  /* 0x0026981001007387 */ /* 0x000fe20000100800 */
[----:B------:R-:W-:-:S03]  /*7c550*/  IMAD.MOV.U32 R7, RZ, RZ, R8 ;  /* 0x000000ffff077224 */ /* 0x000fc600078e0008 */
[----:B------:R-:W-:Y:S01]  /*7c560*/  STL [R1+0x2690], R15 ;  /* 0x0026900f01007387 */ /* 0x000fe20000100800 */
[----:B------:R-:W-:-:S03]  /*7c570*/  IMAD.MOV.U32 R5, RZ, RZ, R9 ;  /* 0x000000ffff057224 */ /* 0x000fc600078e0009 */
[----:B------:R-:W-:Y:S04]  /*7c580*/  STL [R1+0x2664], R18 ;  /* 0x0026641201007387 */ /* 0x000fe80000100800 */
[----:B------:R-:W-:Y:S01]  /*7c590*/  STL [R1+0x2688], R19 ;  /* 0x0026881301007387 */ /* 0x000fe20000100800 */
[----:B--2---:R-:W-:Y:S02]  /*7c5a0*/  IADD3 R24, P6, PT, R24, UR8, RZ ;  /* 0x0000000818187c10 */ /* 0x004fe4000ffde0ff */
[----:B------:R-:W-:Y:S02]  /*7c5b0*/  IADD3.X R25, PT, PT, R25, UR4, RZ, P1, !PT ;  /* 0x0000000419197c10 */ /* 0x000fe40008ffe4ff */
[----:B------:R-:W-:Y:S01]  /*7c5c0*/  IADD3 R26, P1, PT, R26, UR8, RZ ;  /* 0x000000081a1a7c10 */ /* 0x000fe2000ff3e0ff */
[----:B------:R-:W-:Y:S01]  /*7c5d0*/  STL [R1+0x265c], R24 ;  /* 0x00265c1801007387 */ /* 0x000fe20000100800 */
[----:B------:R-:W-:-:S02]  /*7c5e0*/  IADD3.X R27, PT, PT, R27, UR4, RZ, P2, !PT ;  /* 0x000000041b1b7c10 */ /* 0x000fc400097fe4ff */
[----:B---3--:R-:W-:Y:S02]  /*7c5f0*/  IADD3 R20, P2, PT, R20, UR8, RZ ;  /* 0x0000000814147c10 */ /* 0x008fe4000ff5e0ff */
[----:B------:R-:W-:Y:S02]  /*7c600*/  IADD3.X R23, PT, PT, R23, UR4, RZ, P3, !PT ;  /* 0x0000000417177c10 */ /* 0x000fe40009ffe4ff */
[----:B----4-:R-:W-:Y:S02]  /*7c610*/  IADD3 R3, P3, PT, R3, UR8, RZ ;  /* 0x0000000803037c10 */ /* 0x010fe4000ff7e0ff */
[----:B------:R-:W-:Y:S02]  /*7c620*/  IADD3.X R21, PT, PT, R21, UR4, RZ, P4, !PT ;  /* 0x0000000415157c10 */ /* 0x000fe4000a7fe4ff */
[----:B------:R-:W-:Y:S01]  /*7c630*/  IADD3 R22, P4, PT, R22, UR8, RZ ;  /* 0x0000000816167c10 */ /* 0x000fe2000ff9e0ff */
[----:B------:R-:W-:Y:S02]  /*7c640*/  IMAD.MOV.U32 R4, RZ, RZ, R14 ;  /* 0x000000ffff047224 */ /* 0x000fe400078e000e */
[----:B------:R-:W-:-:S05]  /*7c650*/  IMAD.MOV.U32 R6, RZ, RZ, R17 ;  /* 0x000000ffff067224 */ /* 0x000fca00078e0011 */
[----:B------:R-:W-:Y:S04]  /*7c660*/  STL.64 [R1+0x1d78], R6 ;  /* 0x001d780601007387 */ /* 0x000fe80000100a00 */
[----:B------:R-:W-:Y:S04]  /*7c670*/  STL.64 [R1+0x1d70], R4 ;  /* 0x001d700401007387 */ /* 0x000fe80000100a00 */
[----:B------:R-:W-:Y:S04]  /*7c680*/  STL [R1+0x2680], R25 ;  /* 0x0026801901007387 */ /* 0x000fe80000100800 */
[----:B------:R-:W-:Y:S04]  /*7c690*/  STL [R1+0x2654], R26 ;  /* 0x0026541a01007387 */ /* 0x000fe80000100800 */
[----:B------:R0:W-:Y:S04]  /*7c6a0*/  STL [R1+0x2670], R23 ;  /* 0x0026701701007387 */ /* 0x0001e80000100800 */
[----:B------:R-:W-:Y:S01]  /*7c6b0*/  STL [R1+0x2678], R27 ;  /* 0x0026781b01007387 */ /* 0x000fe20000100800 */
[----:B------:R-:W-:-:S03]  /*7c6c0*/  IADD3.X R28, PT, PT, R28, UR4, RZ, P5, !PT ;  /* 0x000000041c1c7c10 */ /* 0x000fc6000affe4ff */
[----:B0-----:R-:W2:Y:S04]  /*7c6d0*/  LDL.LU R23, [R1+0x2658] ;  /* 0x0026580001177983 */ /* 0x001ea80000300800 */
[----:B------:R-:W-:Y:S04]  /*7c6e0*/  STL [R1+0x264c], R20 ;  /* 0x00264c1401007387 */ /* 0x000fe80000100800 */
[----:B------:R0:W-:Y:S04]  /*7c6f0*/  STL [R1+0x2644], R3 ;  /* 0x0026440301007387 */ /* 0x0001e80000100800 */
        /* <DEDUP_REMOVED lines=16> */
[----:B------:R-:W-:-:S03]  /*7c800*/  IADD3 R2, P5, PT, R2, UR8, RZ ;  /* 0x0000000802027c10 */ /* 0x000fc6000ffbe0ff */
[----:B0-----:R-:W4:Y:S04]  /*7c810*/  LDL.LU R28, [R1+0x2620] ;  /* 0x00262000011c7983 */ /* 0x001f280000300800 */
[----:B------:R-:W4:Y:S04]  /*7c820*/  LDL.LU R12, [R1+0x25f4] ;  /* 0x0025f400010c7983 */ /* 0x000f280000300800 */
[----:B------:R-:W4:Y:S04]  /*7c830*/  LDL.LU R16, [R1+0x2618] ;  /* 0x0026180001107983 */ /* 0x000f280000300800 */
        /* <DEDUP_REMOVED lines=9> */
[----:B0-----:R-:W4:Y:S01]  /*7c8d0*/  LDL.LU R2, [R1+0x25cc] ;  /* 0x0025cc0001027983 */ /* 0x001f220000300800 */
[----:B--2---:R-:W-:-:S05]  /*7c8e0*/  IADD3.X R23, PT, PT, R23, UR4, RZ, P6, !PT ;  /* 0x0000000417177c10 */ /* 0x004fca000b7fe4ff */
[----:B------:R0:W-:Y:S01]  /*7c8f0*/  STL [R1+0x2658], R23 ;  /* 0x0026581701007387 */ /* 0x0001e20000100800 */
[----:B---3--:R-:W-:-:S03]  /*7c900*/  IADD3 R3, P6, PT, R3, UR8, RZ ;  /* 0x0000000803037c10 */ /* 0x008fc6000ffde0ff */
[----:B0-----:R-:W2:Y:S04]  /*7c910*/  LDL.LU R23, [R1+0x25f0] ;  /* 0x0025f00001177983 */ /* 0x001ea80000300800 */
[----:B------:R-:W3:Y:S01]  /*7c920*/  LDL.LU R21, [R1+0x25c4] ;  /* 0x0025c40001157983 */ /* 0x000ee20000300800 */
[----:B----4-:R-:W-:-:S03]  /*7c930*/  IADD3.X R14, PT, PT, R14, UR4, RZ, P1, !PT ;  /* 0x000000040e0e7c10 */ /* 0x010fc60008ffe4ff */
[----:B------:R-:W4:Y:S01]  /*7c940*/  LDL.LU R22, [R1+0x25e8] ;  /* 0x0025e80001167983 */ /* 0x000f220000300800 */
[----:B------:R-:W-:-:S03]  /*7c950*/  IADD3 R9, P1, PT, R9, UR8, RZ ;  /* 0x0000000809097c10 */ /* 0x000fc6000ff3e0ff */
[----:B------:R0:W-:Y:S01]  /*7c960*/  STL [R1+0x262c], R3 ;  /* 0x00262c0301007387 */ /* 0x0001e20000100800 */
[----:B------:R-:W-:Y:S02]  /*7c970*/  IADD3.X R17, PT, PT, R17, UR4, RZ, P2, !PT ;  /* 0x0000000411117c10 */ /* 0x000fe400097fe4ff */
[----:B------:R-:W-:Y:S02]  /*7c980*/  IADD3 R8, P2, PT, R8, UR8, RZ ;  /* 0x0000000808087c10 */ /* 0x000fe4000ff5e0ff */
[----:B------:R-:W-:Y:S02]  /*7c990*/  IADD3.X R29, PT, PT, R29, UR4, RZ, P3, !PT ;  /* 0x000000041d1d7c10 */ /* 0x000fe40009ffe4ff */
[----:B------:R-:W-:Y:S02]  /*7c9a0*/  IADD3 R4, P3, PT, R4, UR8, RZ ;  /* 0x0000000804047c10 */ /* 0x000fe4000ff7e0ff */
[----:B------:R-:W-:Y:S02]  /*7c9b0*/  IADD3.X R5, PT, PT, R5, UR4, RZ, P4, !PT ;  /* 0x0000000405057c10 */ /* 0x000fe4000a7fe4ff */
[----:B------:R-:W-:Y:S01]  /*7c9c0*/  IADD3 R6, P4, PT, R6, UR8, RZ ;  /* 0x0000000806067c10 */ /* 0x000fe2000ff9e0ff */
[----:B0-----:R-:W4:Y:S04]  /*7c9d0*/  LDL.LU R3, [R1+0x25bc] ;  /* 0x0025bc0001037983 */ /* 0x001f280000300800 */
[----:B------:R-:W-:Y:S04]  /*7c9e0*/  STL [R1+0x2650], R14 ;  /* 0x0026500e01007387 */ /* 0x000fe80000100800 */
[----:B------:R-:W-:Y:S04]  /*7c9f0*/  STL [R1+0x2624], R9 ;  /* 0x0026240901007387 */ /* 0x000fe80000100800 */
[----:B------:R-:W-:Y:S04]  /*7ca00*/  STL [R1+0x2648], R17 ;  /* 0x0026481101007387 */ /* 0x000fe80000100800 */
        /* <DEDUP_REMOVED lines=12> */
[----:B------:R-:W-:-:S03]  /*7cad0*/  IADD3 R12, P1, PT, R12, UR8, RZ ;  /* 0x000000080c0c7c10 */ /* 0x000fc6000ff3e0ff */
[----:B------:R0:W-:Y:S01]  /*7cae0*/  STL [R1+0x2620], R28 ;  /* 0x0026201c01007387 */ /* 0x0001e20000100800 */
[----:B------:R-:W-:-:S03]  /*7caf0*/  IADD3.X R16, PT, PT, R16, UR4, RZ, P2, !PT ;  /* 0x0000000410107c10 */ /* 0x000fc600097fe4ff */
[----:B------:R-:W-:Y:S01]  /*7cb00*/  STL [R1+0x2628], R11 ;  /* 0x0026280b01007387 */ /* 0x000fe20000100800 */
        /* <DEDUP_REMOVED lines=10> */
[----:B------:R-:W-:-:S02]  /*7cbb0*/  IADD3.X R26, PT, PT, R26, UR4, RZ, P5, !PT ;  /* 0x000000041a1a7c10 */ /* 0x000fc4000affe4ff */
        /* <DEDUP_REMOVED lines=10> */
[----:B0-----:R-:W4:Y:S04]  /*7cc60*/  LDL.LU R2, [R1+0x25b4] ;  /* 0x0025b40001027983 */ /* 0x001f280000300800 */
[----:B------:R-:W-:Y:S01]  /*7cc70*/  STL [R1+0x25f8], R20 ;  /* 0x0025f81401007387 */ /* 0x000fe20000100800 */
[----:B--2---:R-:W-:-:S02]  /*7cc80*/  IADD3.X R23, PT, PT, R23, UR4, RZ, P1, !PT ;  /* 0x0000000417177c10 */ /* 0x004fc40008ffe4ff */
[----:B---3--:R-:W-:Y:S02]  /*7cc90*/  IADD3 R21, P1, PT, R21, UR8, RZ ;  /* 0x0000000815157c10 */ /* 0x008fe4000ff3e0ff */
[----:B----4-:R-:W-:Y:S01]  /*7cca0*/  IADD3.X R22, PT, PT, R22, UR4, RZ, P2, !PT ;  /* 0x0000000416167c10 */ /* 0x010fe200097fe4ff */
[----:B------:R0:W-:Y:S04]  /*7ccb0*/  STL [R1+0x25f0], R23 ;  /* 0x0025f01701007387 */ /* 0x0001e80000100800 */
[----:B0-----:R-:W2:Y:S01]  /*7ccc0*/  LDL.LU R23, [R1+0x25d8] ;  /* 0x0025d80001177983 */ /* 0x001ea20000300800 */
[----:B------:R-:W-:-:S03]  /*7ccd0*/  IADD3 R3, P2, PT, R3, UR8, RZ ;  /* 0x0000000803037c10 */ /* 0x000fc6000ff5e0ff */
[----:B------:R-:W3:Y:S04]  /*7cce0*/  LDL.LU R14, [R1+0x25ac] ;  /* 0x0025ac00010e7983 */ /* 0x000ee80000300800 */
        /* <DEDUP_REMOVED lines=34> */
[----:B---3--:R-:W-:Y:S02]  /*7cf10*/  IADD3 R14, P4, PT, R14, UR8, RZ ;  /* 0x000000080e0e7c10 */ /* 0x008fe4000ff9e0ff */
[----:B----4-:R-:W-:Y:S01]  /*7cf20*/  IADD3.X R9, PT, PT, R9, UR4, RZ, P5, !PT ;  /* 0x0000000409097c10 */ /* 0x010fe2000affe4ff */
[----:B------:R0:W-:Y:S01]  /*7cf30*/  STL [R1+0x25d8], R23 ;  /* 0x0025d81701007387 */ /* 0x0001e20000100800 */
[----:B------:R-:W-:Y:S02]  /*7cf40*/  IADD3 R17, P5, PT, R17, UR8, RZ ;  /* 0x0000000811117c10 */ /* 0x000fe4000ffbe0ff */
[----:B------:R-:W-:Y:S02]  /*7cf50*/  IADD3.X R8, PT, PT, R8, UR4, RZ, P6, !PT ;  /* 0x0000000408087c10 */ /* 0x000fe4000b7fe4ff */
[----:B------:R-:W-:Y:S02]  /*7cf60*/  IADD3 R29, P6, PT, R29, UR8, RZ ;  /* 0x000000081d1d7c10 */ /* 0x000fe4000ffde0ff */
[----:B------:R-:W-:-:S02]  /*7cf70*/  IADD3.X R4, PT, PT, R4, UR4, RZ, P1, !PT ;  /* 0x0000000404047c10 */ /* 0x000fc40008ffe4ff */
[----:B------:R-:W-:Y:S02]  /*7cf80*/  IADD3 R5, P1, PT, R5, UR8, RZ ;  /* 0x0000000805057c10 */ /* 0x000fe4000ff3e0ff */
[----:B------:R-:W-:Y:S01]  /*7cf90*/  IADD3.X R6, PT, PT, R6, UR4, RZ, P2, !PT ;  /* 0x0000000406067c10 */ /* 0x000fe200097fe4ff */
[----:B0-----:R-:W2:Y:S04]  /*7cfa0*/  LDL.LU R23, [R1+0x2bbc] ;  /* 0x002bbc0001177983 */ /* 0x001ea80000300800 */
[----:B------:R-:W-:Y:S04]  /*7cfb0*/  STL [R1+0x25ac], R14 ;  /* 0x0025ac0e01007387 */ /* 0x000fe80000100800 */
[----:B------:R-:W-:Y:S04]  /*7cfc0*/  STL [R1+0x25d0], R9 ;  /* 0x0025d00901007387 */ /* 0x000fe80000100800 */
[----:B------:R-:W-:Y:S04]  /*7cfd0*/  STL [R1+0x25a4], R17 ;  /* 0x0025a41101007387 */ /* 0x000fe80000100800 */
        /* <DEDUP_REMOVED lines=14> */
[----:B------:R-:W-:-:S03]  /*7d0c0*/  IADD3 R16, P5, PT, R16, UR8, RZ ;  /* 0x0000000810107c10 */ /* 0x000fc6000ffbe0ff */
[----:B------:R-:W-:Y:S01]  /*7d0d0*/  STL [R1+0x2bc8], R11 ;  /* 0x002bc80b01007387 */ /* 0x000fe20000100800 */
[----:B------:R-:W-:Y:S02]  /*7d0e0*/  IADD3.X R15, PT, PT, R15, UR4, RZ, P6, !PT ;  /* 0x000000040f0f7c10 */ /* 0x000fe4000b7fe4ff */
[----:B------:R-:W-:Y:S02]  /*7d0f0*/  IADD3 R18, P6, PT, R18, UR8, RZ ;  /* 0x0000000812127c10 */ /* 0x000fe4000ffde0ff */
[----:B------:R-:W-:Y:S02]  /*7d100*/  IADD3.X R19, PT, PT, R19, UR4, RZ, P1, !PT ;  /* 0x0000000413137c10 */ /* 0x000fe40008ffe4ff */
[----:B------:R-:W-:Y:S02]  /*7d110*/  IADD3 R24, P1, PT, R24, UR8, RZ ;  /* 0x0000000818187c10 */ /* 0x000fe4000ff3e0ff */
[----:B------:R-:W-:Y:S01]  /*7d120*/  IADD3.X R25, PT, PT, R25, UR4, RZ, P2, !PT ;  /* 0x0000000419197c10 */ /* 0x000fe200097fe4ff */
[----:B0-----:R-:W3:Y:S04]  /*7d130*/  LDL.LU R3, [R1+0x2c10] ;  /* 0x002c100001037983 */ /* 0x001ee80000300800 */
[----:B------:R-:W-:Y:S04]  /*7d140*/  STL [R1+0x25a8], R13 ;  /* 0x0025a80d01007387 */ /* 0x000fe80000100800 */
[----:B------:R-:W-:Y:S04]  /*7d150*/  STL [R1+0x25a0], R12 ;  /* 0x0025a00c01007387 */ /* 0x000fe80000100800 */
[----:B------:R-:W-:Y:S04]  /*7d160*/  STL [R1+0x2bd8], R16 ;  /* 0x002bd81001007387 */ /* 0x000fe80000100800 */
[----:B------:R-:W-:Y:S01]  /*7d170*/  STL [R1+0x259c], R15 ;  /* 0x00259c0f01007387 */ /* 0x000fe20000100800 */
[----:B------:R-:W-:-:S03]  /*7d180*/  IADD3 R26, P2, PT, R26, UR8, RZ ;  /* 0x000000081a1a7c10 */ /* 0x000fc6000ff5e0ff */
[----:B------:R-:W-:Y:S01]  /*7d190*/  STL [R1+0x2be0], R18 ;  /* 0x002be01201007387 */ /* 0x000fe20000100800 */
[----:B------:R-:W-:-:S03]  /*7d1a0*/  IADD3.X R28, PT, PT, R28, UR4, RZ, P4, !PT ;  /* 0x000000041c1c7c10 */ /* 0x000fc6000a7fe4ff */
[----:B------:R-:W-:Y:S01]  /*7d1b0*/  STL [R1+0x2598], R19 ;  /* 0x0025981301007387 */ /* 0x000fe20000100800 */
[----:B------:R-:W-:-:S03]  /*7d1c0*/  IADD3.X R27, PT, PT, R27, UR4, RZ, P3, !PT ;  /* 0x000000041b1b7c10 */ /* 0x000fc60009ffe4ff */
[----:B------:R-:W-:Y:S04]  /*7d1d0*/  STL [R1+0x2be8], R24 ;  /* 0x002be81801007387 */ /* 0x000fe80000100800 */
[----:B------:R-:W-:Y:S01]  /*7d1e0*/  STL [R1+0x2594], R25 ;  /* 0x0025941901007387 */ /* 0x000fe20000100800 */
[----:B------:R-:W-:-:S03]  /*7d1f0*/  IADD3 R20, P3, PT, R20, UR8, RZ ;  /* 0x0000000814147c10 */ /* 0x000fc6000ff7e0ff */
[----:B------:R-:W-:Y:S04]  /*7d200*/  STL [R1+0x2bf0], R26 ;  /* 0x002bf01a01007387 */ /* 0x000fe80000100800 */
[----:B------:R0:W-:Y:S04]  /*7d210*/  STL [R1+0x2bac], R28 ;  /* 0x002bac1c01007387 */ /* 0x0001e80000100800 */
[----:B------:R-:W-:Y:S01]  /*7d220*/  STL [R1+0x2590], R27 ;  /* 0x0025901b01007387 */ /* 0x000fe20000100800 */
[----:B------:R-:W-:-:S03]  /*7d230*/  IADD3 R2, P4, PT, R2, UR8, RZ ;  /* 0x0000000802027c10 */ /* 0x000fc6000ff9e0ff */
[----:B0-----:R-:W4:Y:S04]  /*7d240*/  LDL.LU R28, [R1+0x2bc4] ;  /* 0x002bc400011c7983 */ /* 0x001f280000300800 */
[----:B------:R-:W-:Y:S04]  /*7d250*/  STL [R1+0x2bf8], R20 ;  /* 0x002bf81401007387 */ /* 0x000fe80000100800 */
[----:B------:R0:W-:Y:S04]  /*7d260*/  STL [R1+0x2c00], R2 ;  /* 0x002c000201007387 */ /* 0x0001e80000100800 */
[----:B0-----:R-:W4:Y:S01]  /*7d270*/  LDL.LU R2, [R1+0x2c18] ;  /* 0x002c180001027983 */ /* 0x001f220000300800 */
[----:B------:R-:W-:-:S02]  /*7d280*/  IADD3.X R21, PT, PT, R21, UR4, RZ, P5, !PT ;  /* 0x0000000415157c10 */ /* 0x000fc4000affe4ff */
[----:B------:R-:W-:Y:S01]  /*7d290*/  IADD3 R22, P5, PT, R22, UR8, RZ ;  /* 0x0000000816167c10 */ /* 0x000fe2000ffbe0ff */
[----:B------:R-:W4:Y:S04]  /*7d2a0*/  LDL.LU R14, [R1+0x2bcc] ;  /* 0x002bcc00010e7983 */ /* 0x000f280000300800 */
[----:B------:R-:W-:Y:S04]  /*7d2b0*/  STL [R1+0x2bb4], R21 ;  /* 0x002bb41501007387 */ /* 0x000fe80000100800 */
[----:B------:R-:W4:Y:S04]  /*7d2c0*/  LDL.LU R9, [R1+0x2c20] ;  /* 0x002c200001097983 */ /* 0x000f280000300800 */
[----:B------:R-:W-:Y:S04]  /*7d2d0*/  STL [R1+0x2c08], R22 ;  /* 0x002c081601007387 */ /* 0x000fe80000100800 */
        /* <DEDUP_REMOVED lines=25> */
[----:B0-----:R-:W3:Y:S01]  /*7d470*/  LDL.LU R3, [R1+0x2c78] ;  /* 0x002c780001037983 */ /* 0x001ee20000300800 */
[----:B----4-:R-:W-:-:S05]  /*7d480*/  IADD3.X R28, PT, PT, R28, UR4, RZ, P1, !PT ;  /* 0x000000041c1c7c10 */ /* 0x010fca0008ffe4ff */
[----:B------:R0:W-:Y:S01]  /*7d490*/  STL [R1+0x2bc4], R28 ;  /* 0x002bc41c01007387 */ /* 0x0001e20000100800 */
[----:B------:R-:W-:-:S03]  /*7d4a0*/  IADD3 R2, P1, PT, R2, UR8, RZ ;  /* 0x0000000802027c10 */ /* 0x000fc6000ff3e0ff */
[----:B0-----:R-:W4:Y:S04]  /*7d4b0*/  LDL.LU R28, [R1+0x2c2c] ;  /* 0x002c2c00011c7983 */ /* 0x001f280000300800 */
[----:B------:R-:W4:Y:S04]  /*7d4c0*/  LDL.LU R21, [R1+0x2c80] ;  /* 0x002c800001157983 */ /* 0x000f280000300800 */
[----:B------:R-:W4:Y:S04]  /*7d4d0*/  LDL.LU R22, [R1+0x2c34] ;  /* 0x002c340001167983 */ /* 0x000f280000300800 */
[----:B------:R0:W-:Y:S04]  /*7d4e0*/  STL [R1+0x2c18], R2 ;  /* 0x002c180201007387 */ /* 0x0001e80000100800 */
[----:B0-----:R-:W4:Y:S01]  /*7d4f0*/  LDL.LU R2, [R1+0x2c88] ;  /* 0x002c880001027983 */ /* 0x001f220000300800 */
[----:B------:R-:W-:-:S02]  /*7d500*/  IADD3.X R14, PT, PT, R14, UR4, RZ, P2, !PT ;  /* 0x000000040e0e7c10 */ /* 0x000fc400097fe4ff */
        /* <DEDUP_REMOVED lines=22> */
[----:B------:R0:W-:Y:S01]  /*7d670*/  STL [R1+0x2bfc], R23 ;  /* 0x002bfc1701007387 */ /* 0x0001e20000100800 */
[----:B------:R-:W-:-:S03]  /*7d680*/  IADD3 R12, P2, PT, R12, UR8, RZ ;  /* 0x000000080c0c7c10 */ /* 0x000fc6000ff5e0ff */
[----:B------:R-:W-:Y:S01]  /*7d690*/  STL [R1+0x2bf4], R11 ;  /* 0x002bf40b01007387 */ /* 0x000fe20000100800 */
[----:B------:R-:W-:Y:S02]  /*7d6a0*/  IADD3.X R16, PT, PT, R16, UR4, RZ, P3, !PT ;  /* 0x0000000410107c10 */ /* 0x000fe40009ffe4ff */
[----:B------:R-:W-:Y:S01]  /*7d6b0*/  IADD3 R15, P3, PT, R15, UR8, RZ ;  /* 0x000000080f0f7c10 */ /* 0x000fe2000ff7e0ff */
[----:B0-----:R-:W2:Y:S01]  /*7d6c0*/  LDL.LU R23, [R1+0x2c3c] ;  /* 0x002c3c0001177983 */ /* 0x001ea20000300800 */
[----:B---3--:R-:W-:-:S03]  /*7d6d0*/  IADD3.X R18, PT, PT, R18, UR4, RZ, P4, !PT ;  /* 0x0000000412127c10 */ /* 0x008fc6000a7fe4ff */
        /* <DEDUP_REMOVED lines=18> */
[----:B0-----:R-:W3:Y:S04]  /*7d800*/  LDL.LU R3, [R1+0x2c90] ;  /* 0x002c900001037983 */ /* 0x001ee80000300800 */
[----:B------:R-:W-:Y:S01]  /*7d810*/  STL [R1+0x2c24], R20 ;  /* 0x002c241401007387 */ /* 0x000fe20000100800 */
[----:B----4-:R-:W-:-:S02]  /*7d820*/  IADD3.X R28, PT, PT, R28, UR4, RZ, P2, !PT ;  /* 0x000000041c1c7c10 */ /* 0x010fc400097fe4ff */
[----:B------:R-:W-:Y:S02]  /*7d830*/  IADD3.X R22, PT, PT, R22, UR4, RZ, P3, !PT ;  /* 0x0000000416167c10 */ /* 0x000fe40009ffe4ff */
[----:B------:R-:W-:Y:S01]  /*7d840*/  IADD3 R21, P2, PT, R21, UR8, RZ ;  /* 0x0000000815157c10 */ /* 0x000fe2000ff5e0ff */
[----:B------:R0:W-:Y:S01]  /*7d850*/  STL [R1+0x2c2c], R28 ;  /* 0x002c2c1c01007387 */ /* 0x0001e20000100800 */
[----:B------:R-:W-:-:S03]  /*7d860*/  IADD3 R2, P3, PT, R2, UR8, RZ ;  /* 0x0000000802027c10 */ /* 0x000fc6000ff7e0ff */
[----:B0-----:R-:W4:Y:S04]  /*7d870*/  LDL.LU R28, [R1+0x2c44] ;  /* 0x002c4400011c7983 */ /* 0x001f280000300800 */
[----:B------:R0:W-:Y:S04]  /*7d880*/  STL [R1+0x2c88], R2 ;  /* 0x002c880201007387 */ /* 0x0001e80000100800 */
[----:B------:R1:W-:Y:S04]  /*7d890*/  STL [R1+0x2c80], R21 ;  /* 0x002c801501007387 */ /* 0x0003e80000100800 */
[----:B0-----:R-:W4:Y:S04]  /*7d8a0*/  LDL.LU R2, [R1+0x2c98] ;  /* 0x002c980001027983 */ /* 0x001f280000300800 */
        /* <DEDUP_REMOVED lines=12> */
[----:B-1----:R-:W4:Y:S04]  /*7d970*/  LDL.LU R21, [R1+0x2cc8] ;  /* 0x002cc80001157983 */ /* 0x002f280000300800 */
[----:B------:R-:W4:Y:S04]  /*7d980*/  LDL.LU R13, [R1+0x2c7c] ;  /* 0x002c7c00010d7983 */ /* 0x000f280000300800 */
[----:B------:R-:W4:Y:S04]  /*7d990*/  LDL.LU R12, [R1+0x2cd0] ;  /* 0x002cd000010c7983 */ /* 0x000f280000300800 */
        /* <DEDUP_REMOVED lines=11> */
[----:B-1----:R-:W2:Y:S04]  /*7da50*/  LDL.LU R23, [R1+0x2cf8] ;  /* 0x002cf80001177983 */ /* 0x002ea80000300800 */
[----:B------:R-:W2:Y:S01]  /*7da60*/  LDL.LU R20, [R1+0x2cac] ;  /* 0x002cac0001147983 */ /* 0x000ea20000300800 */
[----:B---3--:R-:W-:-:S05]  /*7da70*/  IADD3 R3, P4, PT, R3, UR8, RZ ;  /* 0x0000000803037c10 */ /* 0x008fca000ff9e0ff */
[----:B------:R0:W-:Y:S04]  /*7da80*/  STL [R1+0x2c90], R3 ;  /* 0x002c900301007387 */ /* 0x0001e80000100800 */
[----:B0-----:R-:W3:Y:S01]  /*7da90*/  LDL.LU R3, [R1+0x2d00] ;  /* 0x002d000001037983 */ /* 0x001ee20000300800 */
[----:B----4-:R-:W-:-:S05]  /*7daa0*/  IADD3.X R28, PT, PT, R28, UR4, RZ, P5, !PT ;  /* 0x000000041c1c7c10 */ /* 0x010fca000affe4ff */
[----:B------:R0:W-:Y:S01]  /*7dab0*/  STL [R1+0x2c44], R28 ;  /* 0x002c441c01007387 */ /* 0x0001e20000100800 */
[----:B------:R-:W-:-:S03]  /*7dac0*/  IADD3 R2, P5, PT, R2, UR8, RZ ;  /* 0x0000000802027c10 */ /* 0x000fc6000ffbe0ff */
[----:B0-----:R-:W4:Y:S04]  /*7dad0*/  LDL.LU R28, [R1+0x2cb4] ;  /* 0x002cb400011c7983 */ /* 0x001f280000300800 */
[----:B------:R0:W-:Y:S04]  /*7dae0*/  STL [R1+0x2c98], R2 ;  /* 0x002c980201007387 */ /* 0x0001e80000100800 */
[----:B0-----:R-:W4:Y:S01]  /*7daf0*/  LDL.LU R2, [R1+0x2dd4] ;  /* 0x002dd40001027983 */ /* 0x001f220000300800 */
[----:B------:R-:W-:Y:S02]  /*7db00*/  IADD3.X R14, PT, PT, R14, UR4, RZ, P6, !PT ;  /* 0x000000040e0e7c10 */ /* 0x000fe4000b7fe4ff */
[----:B------:R-:W-:-:S02]  /*7db10*/  IADD3 R9, P6, PT, R9, UR8, RZ ;  /* 0x0000000809097c10 */ /* 0x000fc4000ffde0ff */
[----:B------:R-:W-:Y:S02]  /*7db20*/  IADD3.X R17, PT, PT, R17, UR4, RZ, P1, !PT ;  /* 0x0000000411117c10 */ /* 0x000fe40008ffe4ff */
        /* <DEDUP_REMOVED lines=22> */
[----:B------:R-:W-:-:S03]  /*7dc90*/  IADD3.X R16, PT, PT, R16, UR4, RZ, P1, !PT ;  /* 0x0000000410107c10 */ /* 0x000fc60008ffe4ff */
[----:B0-----:R-:W4:Y:S04]  /*7dca0*/  LDL.LU R21, [R1+0x2cbc] ;  /* 0x002cbc0001157983 */ /* 0x001f280000300800 */
[----:B------:R-:W-:Y:S04]  /*7dcb0*/  STL [R1+0x2c74], R11 ;  /* 0x002c740b01007387 */ /* 0x000fe80000100800 */
        /* <DEDUP_REMOVED lines=8> */
[----:B------:R-:W-:Y:S04]  /*7dd40*/  STL [R1+0x2cd8], R15 ;  /* 0x002cd80f01007387 */ /* 0x000fe80000100800 */
[----:B------:R-:W-:Y:S01]  /*7dd50*/  STL [R1+0x2c8c], R18 ;  /* 0x002c8c1201007387 */ /* 0x000fe20000100800 */
[----:B------:R-:W-:-:S02]  /*7dd60*/  IADD3.X R22, PT, PT, R22, UR4, RZ, P5, !PT ;  /* 0x0000000416167c10 */ /* 0x000fc4000affe4ff */
[----:B------:R-:W-:Y:S01]  /*7dd70*/  IADD3.X R26, PT, PT, R26, UR4, RZ, P4, !PT ;  /* 0x000000041a1a7c10 */ /* 0x000fe2000a7fe4ff */
[----:B------:R-:W-:Y:S01]  /*7dd80*/  STL [R1+0x2ce0], R19 ;  /* 0x002ce01301007387 */ /* 0x000fe20000100800 */
[----:B------:R-:W-:-:S03]  /*7dd90*/  IADD3 R27, P4, PT, R27, UR8, RZ ;  /* 0x000000081b1b7c10 */ /* 0x000fc6000ff9e0ff */
[----:B------:R-:W-:Y:S04]  /*7dda0*/  STL [R1+0x2c94], R24 ;  /* 0x002c941801007387 */ /* 0x000fe80000100800 */
[----:B------:R-:W-:Y:S01]  /*7ddb0*/  STL [R1+0x2ce8], R25 ;  /* 0x002ce81901007387 */ /* 0x000fe20000100800 */
[----:B------:R-:W-:-:S03]  /*7ddc0*/  IADD3 R23, P5, PT, R23, UR8, RZ ;  /* 0x0000000817177c10 */ /* 0x000fc6000ffbe0ff */
[----:B------:R0:W-:Y:S04]  /*7ddd0*/  STL [R1+0x2ca4], R22 ;  /* 0x002ca41601007387 */ /* 0x0001e80000100800 */
[----:B------:R-:W-:Y:S01]  /*7dde0*/  STL [R1+0x2c9c], R26 ;  /* 0x002c9c1a01007387 */ /* 0x000fe20000100800 */
[----:B------:R-:W-:-:S03]  /*7ddf0*/  IADD3.X R20, PT, PT, R20, UR4, RZ, P6, !PT ;  /* 0x0000000414147c10 */ /* 0x000fc6000b7fe4ff */
[----:B0-----:R-:W2:Y:S04]  /*7de00*/  LDL.LU R22, [R1+0x2d10] ;  /* 0x002d100001167983 */ /* 0x001ea80000300800 */
[----:B------:R-:W-:Y:S04]  /*7de10*/  STL [R1+0x2cf0], R27 ;  /* 0x002cf01b01007387 */ /* 0x000fe80000100800 */
[----:B------:R0:W-:Y:S04]  /*7de20*/  STL [R1+0x2cf8], R23 ;  /* 0x002cf81701007387 */ /* 0x0001e80000100800 */
[----:B0-----:R-:W2:Y:S01]  /*7de30*/  LDL.LU R23, [R1+0x2cc4] ;  /* 0x002cc40001177983 */ /* 0x001ea20000300800 */
[----:B---3--:R-:W-:-:S03]  /*7de40*/  IADD3 R3, P6, PT, R3, UR8, RZ ;  /* 0x0000000803037c10 */ /* 0x008fc6000ffde0ff */
[----:B------:R-:W-:Y:S04]  /*7de50*/  STL [R1+0x2cac], R20 ;  /* 0x002cac1401007387 */ /* 0x000fe80000100800 */
[----:B------:R-:W3:Y:S04]  /*7de60*/  LDL.LU R13, [R1+0x2d18] ;  /* 0x002d1800010d7983 */ /* 0x000ee80000300800 */
[----:B------:R0:W-:Y:S04]  /*7de70*/  STL [R1+0x2d00], R3 ;  /* 0x002d000301007387 */ /* 0x0001e80000100800 */
[----:B------:R-:W3:Y:S01]  /*7de80*/  LDL.LU R12, [R1+0x2ccc] ;  /* 0x002ccc00010c7983 */ /* 0x000ee20000300800 */
[----:B----4-:R-:W-:-:S05]  /*7de90*/  IADD3.X R28, PT, PT, R28, UR4, RZ, P1, !PT ;  /* 0x000000041c1c7c10 */ /* 0x010fca0008ffe4ff */
[----:B------:R1:W-:Y:S04]  /*7dea0*/  STL [R1+0x2cb4], R28 ;  /* 0x002cb41c01007387 */ /* 0x0003e80000100800 */
[----:B------:R-:W4:Y:S01]  /*7deb0*/  LDL.LU R16, [R1+0x2d20] ;  /* 0x002d200001107983 */ /* 0x000f220000300800 */
[----:B------:R-:W-:-:S05]  /*7dec0*/  IADD3 R2, P1, PT, R2, UR8, RZ ;  /* 0x0000000802027c10 */ /* 0x000fca000ff3e0ff */
[----:B------:R1:W-:Y:S04]  /*7ded0*/  STL [R1+0x2d08], R2 ;  /* 0x002d080201007387 */ /* 0x0003e80000100800 */
[----:B------:R-:W4:Y:S04]  /*7dee0*/  LDL.LU R15, [R1+0x2cd4] ;  /* 0x002cd400010f7983 */ /* 0x000f280000300800 */
[----:B0-----:R-:W4:Y:S04]  /*7def0*/  LDL.LU R3, [R1+0x2d28] ;  /* 0x002d280001037983 */ /* 0x001f280000300800 */
[----:B-1----:R-:W4:Y:S04]  /*7df00*/  LDL.LU R28, [R1+0x2cdc] ;  /* 0x002cdc00011c7983 */ /* 0x002f280000300800 */
        /* <DEDUP_REMOVED lines=21> */
[----:B--2---:R-:W-:-:S05]  /*7e060*/  IADD3 R22, P2, PT, R22, UR8, RZ ;  /* 0x0000000816167c10 */ /* 0x004fca000ff5e0ff */
[----:B------:R1:W-:Y:S04]  /*7e070*/  STL [R1+0x2d10], R22 ;  /* 0x002d101601007387 */ /* 0x0003e80000100800 */
[----:B0-----:R-:W2:Y:S01]  /*7e080*/  LDL.LU R21, [R1+0x2d74] ;  /* 0x002d740001157983 */ /* 0x001ea20000300800 */
[----:B------:R-:W-:Y:S02]  /*7e090*/  IADD3.X R23, PT, PT, R23, UR4, RZ, P3, !PT ;  /* 0x0000000417177c10 */ /* 0x000fe40009ffe4ff */
[----:B---3--:R-:W-:Y:S01]  /*7e0a0*/  IADD3 R13, P3, PT, R13, UR8, RZ ;  /* 0x000000080d0d7c10 */ /* 0x008fe2000ff7e0ff */
[----:B-1----:R-:W3:Y:S04]  /*7e0b0*/  LDL.LU R22, [R1+0x2d3c] ;  /* 0x002d3c0001167983 */ /* 0x002ee80000300800 */
[----:B------:R0:W-:Y:S01]  /*7e0c0*/  STL [R1+0x2cc4], R23 ;  /* 0x002cc41701007387 */ /* 0x0001e20000100800 */
[----:B------:R-:W-:-:S03]  /*7e0d0*/  IADD3.X R12, PT, PT, R12, UR4, RZ, P4, !PT ;  /* 0x000000040c0c7c10 */ /* 0x000fc6000a7fe4ff */
[----:B0-----:R-:W2:Y:S04]  /*7e0e0*/  LDL.LU R23, [R1+0x2d44] ;  /* 0x002d440001177983 */ /* 0x001ea80000300800 */
[----:B------:R0:W-:Y:S04]  /*7e0f0*/  STL [R1+0x2d18], R13 ;  /* 0x002d180d01007387 */ /* 0x0001e80000100800 */
[----:B0-----:R-:W2:Y:S01]  /*7e100*/  LDL.LU R13, [R1+0x2dd0] ;  /* 0x002dd000010d7983 */ /* 0x001ea20000300800 */
[----:B----4-:R-:W-:-:S03]  /*7e110*/  IADD3 R16, P4, PT, R16, UR8, RZ ;  /* 0x0000000810107c10 */ /* 0x010fc6000ff9e0ff */
[----:B------:R0:W-:Y:S04]  /*7e120*/  STL [R1+0x2ccc], R12 ;  /* 0x002ccc0c01007387 */ /* 0x0001e80000100800 */
[----:B0-----:R-:W4:Y:S01]  /*7e130*/  LDL.LU R12, [R1+0x2dcc] ;  /* 0x002dcc00010c7983 */ /* 0x001f220000300800 */
[----:B------:R-:W-:Y:S02]  /*7e140*/  IADD3.X R15, PT, PT, R15, UR4, RZ, P5, !PT ;  /* 0x000000040f0f7c10 */ /* 0x000fe4000affe4ff */
[----:B------:R-:W-:Y:S01]  /*7e150*/  IADD3 R3, P5, PT, R3, UR8, RZ ;  /* 0x0000000803037c10 */ /* 0x000fe2000ffbe0ff */
[----:B------:R0:W-:Y:S01]  /*7e160*/  STL [R1+0x2d20], R16 ;  /* 0x002d201001007387 */ /* 0x0001e20000100800 */
[----:B------:R-:W-:-:S03]  /*7e170*/  IADD3.X R28, PT, PT, R28, UR4, RZ, P6, !PT ;  /* 0x000000041c1c7c10 */ /* 0x000fc6000b7fe4ff */
[----:B0-----:R-:W2:Y:S04]  /*7e180*/  LDL.LU R16, [R1+0x2dc8] ;  /* 0x002dc80001107983 */ /* 0x001ea80000300800 */
[----:B------:R0:W-:Y:S04]  /*7e190*/  STL [R1+0x2cd4], R15 ;  /* 0x002cd40f01007387 */ /* 0x0001e80000100800 */
[----:B0-----:R-:W2:Y:S04]  /*7e1a0*/  LDL.LU R15, [R1+0x2dc4] ;  /* 0x002dc400010f7983 */ /* 0x001ea80000300800 */
[----:B------:R0:W-:Y:S04]  /*7e1b0*/  STL [R1+0x2d28], R3 ;  /* 0x002d280301007387 */ /* 0x0001e80000100800 */
[----:B0-----:R1:W5:Y:S04]  /*7e1c0*/  LDL.LU R3, [R1+0x2dc0] ;  /* 0x002dc00001037983 */ /* 0x0013680000300800 */
[----:B------:R0:W-:Y:S04]  /*7e1d0*/  STL [R1+0x2cdc], R28 ;  /* 0x002cdc1c01007387 */ /* 0x0001e80000100800 */
[----:B0-----:R-:W2:Y:S01]  /*7e1e0*/  LDL.LU R28, [R1+0x2dbc] ;  /* 0x002dbc00011c7983 */ /* 0x001ea20000300800 */
[----:B------:R-:W-:-:S02]  /*7e1f0*/  IADD3 R2, P6, PT, R2, UR8, RZ ;  /* 0x0000000802027c10 */ /* 0x000fc4000ffde0ff */
[----:B------:R-:W-:Y:S02]  /*7e200*/  IADD3.X R29, PT, PT, R29, UR4, RZ, P1, !PT ;  /* 0x000000041d1d7c10 */ /* 0x000fe40008ffe4ff */
[----:B------:R-:W-:Y:S02]  /*7e210*/  IADD3 R14, P1, PT, R14, UR8, RZ ;  /* 0x000000080e0e7c10 */ /* 0x000fe4000ff3e0ff */
[----:B------:R-:W-:Y:S02]  /*7e220*/  IADD3.X R9, PT, PT, R9, UR4, RZ, P2, !PT ;  /* 0x0000000409097c10 */ /* 0x000fe400097fe4ff */
[----:B------:R-:W-:Y:S01]  /*7e230*/  IADD3.X R8, PT, PT, R8, UR4, RZ, P3, !PT ;  /* 0x0000000408087c10 */ /* 0x000fe20009ffe4ff */
[----:B------:R0:W-:Y:S01]  /*7e240*/  STL [R1+0x2d30], R2 ;  /* 0x002d300201007387 */ /* 0x0001e20000100800 */
[----:B------:R-:W-:-:S03]  /*7e250*/  IADD3 R17, P2, PT, R17, UR8, RZ ;  /* 0x0000000811117c10 */ /* 0x000fc6000ff5e0ff */
[----:B0-----:R-:W3:Y:S04]  /*7e260*/  LDL.LU R2, [R1+0x2db8] ;  /* 0x002db80001027983 */ /* 0x001ee80000300800 */
[----:B------:R0:W-:Y:S04]  /*7e270*/  STL [R1+0x2ce4], R29 ;  /* 0x002ce41d01007387 */ /* 0x0001e80000100800 */
[----:B------:R-:W-:Y:S04]  /*7e280*/  STL [R1+0x2d38], R14 ;  /* 0x002d380e01007387 */ /* 0x000fe80000100800 */
[----:B------:R-:W-:Y:S01]  /*7e290*/  STL [R1+0x2cec], R9 ;  /* 0x002cec0901007387 */ /* 0x000fe20000100800 */
[----:B--2---:R-:W-:-:S02]  /*7e2a0*/  IADD3 R28, P3, PT, R28, UR8, RZ ;  /* 0x000000081c1c7c10 */ /* 0x004fc4000ff7e0ff */
[----:B------:R-:W-:Y:S02]  /*7e2b0*/  IADD3.X R4, PT, PT, R4, UR4, RZ, P4, !PT ;  /* 0x0000000404047c10 */ /* 0x000fe4000a7fe4ff */
[----:B------:R-:W-:Y:S02]  /*7e2c0*/  IADD3.X R6, PT, PT, R6, UR4, RZ, P5, !PT ;  /* 0x0000000406067c10 */ /* 0x000fe4000affe4ff */
[----:B------:R-:W-:Y:S02]  /*7e2d0*/  IADD3.X R10, PT, PT, R10, UR4, RZ, P6, !PT ;  /* 0x000000040a0a7c10 */ /* 0x000fe4000b7fe4ff */
[----:B------:R-:W-:Y:S01]  /*7e2e0*/  IADD3.X R18, PT, PT, R18, UR4, RZ, P1, !PT ;  /* 0x0000000412127c10 */ /* 0x000fe20008ffe4ff */
[----:B------:R2:W-:Y:S04]  /*7e2f0*/  STL [R1+0x2d48], R28 ;  /* 0x002d481c01007387 */ /* 0x0005e80000100800 */
[----:B------:R-:W-:Y:S01]  /*7e300*/  STL [R1+0x2d40], R17 ;  /* 0x002d401101007387 */ /* 0x000fe20000100800 */
[----:B------:R-:W-:Y:S01]  /*7e310*/  IADD3.X R24, PT, PT, R24, UR4, RZ, P2, !PT ;  /* 0x0000000418187c10 */ /* 0x000fe200097fe4ff */
[----:B0-----:R-:W0:Y:S02]  /*7e320*/  LDC R29, c[0x0][0x3a8] ;  /* 0x0000ea00ff1d7b82 */ /* 0x001e240000000800 */
[----:B--2---:R-:W2:Y:S01]  /*7e330*/  LDL.LU R28, [R1+0x2db4] ;  /* 0x002db400011c7983 */ /* 0x004ea20000300800 */
[----:B------:R-:W-:-:S02]  /*7e340*/  IADD3 R5, P4, PT, R5, UR8, RZ ;  /* 0x0000000805057c10 */ /* 0x000fc4000ff9e0ff */
[----:B------:R-:W-:Y:S01]  /*7e350*/  IADD3 R7, P5, PT, R7, UR8, RZ ;  /* 0x0000000807077c10 */ /* 0x000fe2000ffbe0ff */
[----:B------:R-:W-:Y:S04]  /*7e360*/  STL [R1+0x2cf4], R8 ;  /* 0x002cf40801007387 */ /* 0x000fe80000100800 */
[----:B------:R-:W-:Y:S01]  /*7e370*/  STL [R1+0x2cfc], R4 ;  /* 0x002cfc0401007387 */ /* 0x000fe20000100800 */
[----:B------:R-:W-:-:S03]  /*7e380*/  IADD3 R11, P6, PT, R11, UR8, RZ ;  /* 0x000000080b0b7c10 */ /* 0x000fc6000ffde0ff */
[----:B------:R-:W-:Y:S04]  /*7e390*/  STL [R1+0x2d50], R5 ;  /* 0x002d500501007387 */ /* 0x000fe80000100800 */
[----:B------:R-:W-:Y:S01]  /*7e3a0*/  STL [R1+0x2d04], R6 ;  /* 0x002d040601007387 */ /* 0x000fe20000100800 */
[----:B------:R-:W-:-:S03]  /*7e3b0*/  IADD3 R19, P1, PT, R19, UR8, RZ ;  /* 0x0000000813137c10 */ /* 0x000fc6000ff3e0ff */
[----:B------:R-:W-:Y:S01]  /*7e3c0*/  STL [R1+0x2d58], R7 ;  /* 0x002d580701007387 */ /* 0x000fe20000100800 */
[----:B------:R-:W-:-:S03]  /*7e3d0*/  IADD3.X R26, PT, PT, R26, UR4, RZ, P3, !PT ;  /* 0x000000041a1a7c10 */ /* 0x000fc60009ffe4ff */
[----:B------:R-:W-:Y:S04]  /*7e3e0*/  STL [R1+0x2d0c], R10 ;  /* 0x002d0c0a01007387 */ /* 0x000fe80000100800 */
[----:B------:R-:W-:Y:S01]  /*7e3f0*/  STL [R1+0x2d60], R11 ;  /* 0x002d600b01007387 */ /* 0x000fe20000100800 */
[----:B------:R-:W-:-:S03]  /*7e400*/  IADD3 R25, P2, PT, R25, UR8, RZ ;  /* 0x0000000819197c10 */ /* 0x000fc6000ff5e0ff */
[----:B------:R-:W-:Y:S04]  /*7e410*/  STL [R1+0x2d14], R18 ;  /* 0x002d141201007387 */ /* 0x000fe80000100800 */
[----:B------:R-:W-:Y:S04]  /*7e420*/  STL [R1+0x2d68], R19 ;  /* 0x002d681301007387 */ /* 0x000fe80000100800 */
[----:B------:R-:W-:Y:S01]  /*7e430*/  STL [R1+0x2d1c], R24 ;  /* 0x002d1c1801007387 */ /* 0x000fe20000100800 */
[----:B------:R-:W-:Y:S02]  /*7e440*/  IADD3.X R27, PT, PT, R27, UR4, RZ, P4, !PT ;  /* 0x000000041b1b7c10 */ /* 0x000fe4000a7fe4ff */
[----:B---3--:R-:W-:-:S02]  /*7e450*/  IADD3 R2, P4, PT, R2, UR8, RZ ;  /* 0x0000000802027c10 */ /* 0x008fc4000ff9e0ff */
[----:B--2---:R-:W-:-:S05]  /*7e460*/  IADD3 R28, P3, PT, R28, UR8, RZ ;  /* 0x000000081c1c7c10 */ /* 0x004fca000ff7e0ff */
[----:B------:R2:W-:Y:S04]  /*7e470*/  STL [R1+0x2d6c], R28 ;  /* 0x002d6c1c01007387 */ /* 0x0005e80000100800 */
[----:B------:R-:W-:Y:S04]  /*7e480*/  STL [R1+0x2d70], R25 ;  /* 0x002d701901007387 */ /* 0x000fe80000100800 */
[----:B--2---:R-:W2:Y:S04]  /*7e490*/  LDL.LU R28, [R1+0x2db0] ;  /* 0x002db000011c7983 */ /* 0x004ea80000300800 */
[----:B------:R-:W-:Y:S04]  /*7e4a0*/  STL [R1+0x2d24], R26 ;  /* 0x002d241a01007387 */ /* 0x000fe80000100800 */
[----:B------:R3:W-:Y:S04]  /*7e4b0*/  STL [R1+0x2d78], R2 ;  /* 0x002d780201007387 */ /* 0x0007e80000100800 */
[----:B---3--:R-:W3:Y:S01]  /*7e4c0*/  LDL.LU R2, [R1+0x2dac] ;  /* 0x002dac0001027983 */ /* 0x008ee20000300800 */
[----:B------:R-:W-:-:S02]  /*7e4d0*/  IADD3.X R20, PT, PT, R20, UR4, RZ, P5, !PT ;  /* 0x0000000414147c10 */ /* 0x000fc4000affe4ff */
[----:B------:R-:W-:Y:S02]  /*7e4e0*/  IADD3 R21, P5, PT, R21, UR8, RZ ;  /* 0x0000000815157c10 */ /* 0x000fe4000ffbe0ff */
[----:B------:R-:W-:Y:S01]  /*7e4f0*/  IADD3.X R22, PT, PT, R22, UR4, RZ, P6, !PT ;  /* 0x0000000416167c10 */ /* 0x000fe2000b7fe4ff */
[----:B------:R-:W-:Y:S01]  /*7e500*/  STL [R1+0x2d2c], R27 ;  /* 0x002d2c1b01007387 */ /* 0x000fe20000100800 */
[----:B------:R-:W-:-:S03]  /*7e510*/  IADD3.X R23, PT, PT, R23, UR4, RZ, P1, !PT ;  /* 0x0000000417177c10 */ /* 0x000fc60008ffe4ff */
[----:B------:R-:W-:Y:S04]  /*7e520*/  STL [R1+0x2d34], R20 ;  /* 0x002d341401007387 */ /* 0x000fe80000100800 */
[----:B------:R-:W-:Y:S01]  /*7e530*/  STL [R1+0x2d74], R21 ;  /* 0x002d741501007387 */ /* 0x000fe20000100800 */
[----:B0-----:R-:W-:-:S04]  /*7e540*/  IMAD.SHL.U32 R29, R29, 0x40, RZ ;  /* 0x000000401d1d7824 */ /* 0x001fc800078e00ff */
[----:B------:R-:W-:Y:S01]  /*7e550*/  IMAD.SHL.U32 R29, R29, 0x2, RZ ;  /* 0x000000021d1d7824 */ /* 0x000fe200078e00ff */
[----:B--2---:R-:W-:-:S05]  /*7e560*/  IADD3.X R28, PT, PT, R28, UR4, RZ, P2, !PT ;  /* 0x000000041c1c7c10 */ /* 0x004fca00097fe4ff */
[----:B------:R0:W-:Y:S04]  /*7e570*/  STL [R1+0x2d4c], R28 ;  /* 0x002d4c1c01007387 */ /* 0x0001e80000100800 */
[----:B------:R-:W-:Y:S01]  /*7e580*/  STL [R1+0x2d3c], R22 ;  /* 0x002d3c1601007387 */ /* 0x000fe20000100800 */
[----:B---3--:R-:W-:-:S03]  /*7e590*/  IADD3.X R2, PT, PT, R2, UR4, RZ, P3, !PT ;  /* 0x0000000402027c10 */ /* 0x008fc60009ffe4ff */
[----:B0-----:R1:W5:Y:S04]  /*7e5a0*/  LDL.LU R28, [R1+0x2da8] ;  /* 0x002da800011c7983 */ /* 0x0013680000300800 */
[----:B------:R-:W-:Y:S04]  /*7e5b0*/  STL [R1+0x2d44], R23 ;  /* 0x002d441701007387 */ /* 0x000fe80000100800 */
[----:B------:R0:W-:Y:S02]  /*7e5c0*/  STL [R1+0x2d54], R2 ;  /* 0x002d540201007387 */ /* 0x0001e40000100800 */
[----:B0-----:R-:W0:Y:S02]  /*7e5d0*/  S2R R2, SR_TID.X ;  /* 0x0000000000027919 */ /* 0x001e240000002100 */
[----:B0-----:R-:W-:-:S05]  /*7e5e0*/  LOP3.LUT R2, R2, 0x3f, RZ, 0xc0, !PT ;  /* 0x0000003f02027812 */ /* 0x001fca00078ec0ff */
[----:B------:R-:W-:Y:S01]  /*7e5f0*/  IMAD.SHL.U32 R2, R2, 0x2, RZ ;  /* 0x0000000202027824 */ /* 0x000fe200078e00ff */
[----:B------:R-:W2:Y:S04]  /*7e600*/  LDL.LU R22, [R1+0x2d5c] ;  /* 0x002d5c0001167983 */ /* 0x000ea80000300800 */
[----:B------:R-:W3:Y:S01]  /*7e610*/  LDL.LU R23, [R1+0x2d64] ;  /* 0x002d640001177983 */ /* 0x000ee20000300800 */
[----:B------:R-:W-:Y:S02]  /*7e620*/  IMAD.MOV.U32 R4, RZ, RZ, R16 ;  /* 0x000000ffff047224 */ /* 0x000fe400078e0010 */
[----:B------:R-:W-:Y:S02]  /*7e630*/  IMAD.MOV.U32 R5, RZ, RZ, R13 ;  /* 0x000000ffff057224 */ /* 0x000fe400078e000d */
[----:B------:R-:W-:-:S02]  /*7e640*/  IMAD.MOV.U32 R6, RZ, RZ, R15 ;  /* 0x000000ffff067224 */ /* 0x000fc400078e000f */
[----:B----4-:R-:W-:Y:S01]  /*7e650*/  IMAD.MOV.U32 R7, RZ, RZ, R12 ;  /* 0x000000ffff077224 */ /* 0x010fe200078e000c */
[----:B--2---:R-:W-:Y:S02]  /*7e660*/  IADD3.X R22, PT, PT, R22, UR4, RZ, P4, !PT ;  /* 0x0000000416167c10 */ /* 0x004fe4000a7fe4ff */
[----:B---3--:R-:W-:-:S03]  /*7e670*/  IADD3.X R23, PT, PT, R23, UR4, RZ, P5, !PT ;  /* 0x0000000417177c10 */ /* 0x008fc6000affe4ff */
[----:B------:R1:W-:Y:S04]  /*7e680*/  STL [R1+0x2d5c], R22 ;  /* 0x002d5c1601007387 */ /* 0x0003e80000100800 */
[----:B------:R1:W-:Y:S04]  /*7e690*/  STL.64 [R1+0x1d60], R4 ;  /* 0x001d600401007387 */ /* 0x0003e80000100a00 */
[----:B------:R1:W-:Y:S04]  /*7e6a0*/  STL [R1+0x2d64], R23 ;  /* 0x002d641701007387 */ /* 0x0003e80000100800 */
[----:B------:R1:W-:Y:S01]  /*7e6b0*/  STL.64 [R1+0x1d68], R6 ;  /* 0x001d680601007387 */ /* 0x0003e20000100a00 */
[----:B------:R-:W-:Y:S05]  /*7e6c0*/  @P0 BRA `(.L_x_2) ;  /* 0xfffffa5400980947 */ /* 0x000fea000383ffff */
[----:B-----5:R-:W2:Y:S04]  /*7e6d0*/  LDL.LU R3, [R1+0x338] ;  /* 0x0003380001037983 */ /* 0x020ea80000300800 */
[----:B--2---:R0:W-:Y:S04]  /*7e6e0*/  STL [R1+0x35e0], R3 ;  /* 0x0035e00301007387 */ /* 0x0041e80000100800 */
[----:B0-----:R-:W2:Y:S04]  /*7e6f0*/  LDL.LU R3, [R1+0x40] ;  /* 0x0000400001037983 */ /* 0x001ea80000300800 */
        /* <DEDUP_REMOVED lines=34> */
[----:B------:R-:W3:Y:S04]  /*7e920*/  LDL.LU R2, [R1+0x588] ;  /* 0x0005880001027983 */ /* 0x000ee80000300800 */
[----:B---3--:R0:W-:Y:S04]  /*7e930*/  STL [R1+0x35e8], R2 ;  /* 0x0035e80201007387 */ /* 0x0081e80000100800 */
[----:B0-----:R-:W3:Y:S04]  /*7e940*/  LDL.LU R2, [R1+0x48] ;  /* 0x0000480001027983 */ /* 0x001ee80000300800 */
        /* <DEDUP_REMOVED lines=31> */
[----:B0-----:R-:W2:Y:S04]  /*7eb40*/  LDL.LU R2, [R1+0x4c] ;  /* 0x00004c0001027983 */ /* 0x001ea80000300800 */
[----:B------:R-:W3:Y:S04]  /*7eb50*/  LDL.LU R0, [R1+0x330] ;  /* 0x0003300001007983 */ /* 0x000ee80000300800 */
[----:B------:R-:W3:Y:S04]  /*7eb60*/  LDL.LU R29, [R1+0x580] ;  /* 0x00058000011d7983 */ /* 0x000ee80000300800 */
[----:B------:R-:W4:Y:S04]  /*7eb70*/  LDL.LU R16, [R1+0x358] ;  /* 0x0003580001107983 */ /* 0x000f280000300800 */
[----:B------:R-:W4:Y:S04]  /*7eb80*/  LDL.LU R13, [R1+0x598] ;  /* 0x00059800010d7983 */ /* 0x000f280000300800 */
[----:B------:R-:W3:Y:S04]  /*7eb90*/  LDL.LU R15, [R1+0x350] ;  /* 0x00035000010f7983 */ /* 0x000ee80000300800 */
[----:B------:R-:W3:Y:S04]  /*7eba0*/  LDL.LU R12, [R1+0x590] ;  /* 0x00059000010c7983 */ /* 0x000ee80000300800 */
[----:B------:R-:W3:Y:S04]  /*7ebb0*/  LDL.LU R14, [R1+0x378] ;  /* 0x00037800010e7983 */ /* 0x000ee80000300800 */
[----:B------:R-:W3:Y:S04]  /*7ebc0*/  LDL.LU R9, [R1+0x5b8] ;  /* 0x0005b80001097983 */ /* 0x000ee80000300800 */
[----:B------:R-:W3:Y:S04]  /*7ebd0*/  LDL.LU R17, [R1+0x370] ;  /* 0x0003700001117983 */ /* 0x000ee80000300800 */
[----:B------:R-:W3:Y:S04]  /*7ebe0*/  LDL.LU R8, [R1+0x5b0] ;  /* 0x0005b00001087983 */ /* 0x000ee80000300800 */
[----:B-1----:R-:W3:Y:S04]  /*7ebf0*/  LDL.LU R4, [R1+0x1108] ;  /* 0x0011080001047983 */ /* 0x002ee80000300800 */
        /* <DEDUP_REMOVED lines=15> */
[----:B------:R0:W-:Y:S04]  /*7ecf0*/  STL [R1+0x2da8], R28 ;  /* 0x002da81c01007387 */ /* 0x0001e80000100800 */
[----:B0-----:R-:W3:Y:S01]  /*7ed00*/  LDL.LU R28, [R1+0x10f0] ;  /* 0x0010f000011c7983 */ /* 0x001ee20000300800 */
[----:B--2---:R-:W-:-:S03]  /*7ed10*/  F2FP.F16.F32.PACK_AB R3, R2, R3 ;  /* 0x000000030203723e */ /* 0x004fc600000000ff */
[----:B------:R-:W2:Y:S04]  /*7ed20*/  LDL.LU R2, [R1+0x3668] ;  /* 0x0036680001027983 */ /* 0x000ea80000300800 */
[----:B------:R0:W-:Y:S04]  /*7ed30*/  STL [R1+0x86c], R3 ;  /* 0x00086c0301007387 */ /* 0x0001e80000100800 */
[----:B0-----:R-:W2:Y:S02]  /*7ed40*/  LDL.LU R3, [R1+0x3664] ;  /* 0x0036640001037983 */ /* 0x001ea40000300800 */
[----:B--2---:R-:W-:-:S02]  /*7ed50*/  F2FP.F16.F32.PACK_AB R3, R2, R3 ;  /* 0x000000030203723e */ /* 0x004fc400000000ff */
        /* <DEDUP_REMOVED lines=62> */
[----:B0-----:R-:W3:Y:S02]  /*7f140*/  LDL.LU R3, [R1+0x35e4] ;  /* 0x0035e40001037983 */ /* 0x001ee40000300800 */
[----:B---3--:R-:W-:-:S02]  /*7f150*/  F2FP.F16.F32.PACK_AB R28, R3, R28 ;  /* 0x0000001c031c723e */ /* 0x008fc400000000ff */
[----:B------:R-:W2:Y:S01]  /*7f160*/  LDL.LU R3, [R1+0x35e0] ;  /* 0x0035e00001037983 */ /* 0x000ea20000300800 */
[----:B------:R-:W-:-:S03]  /*7f170*/  F2FP.F16.F32.PACK_AB R0, R0, R29 ;  /* 0x0000001d0000723e */ /* 0x000fc600000000ff */
[----:B------:R-:W-:Y:S01]  /*7f180*/  STL [R1+0x828], R28 ;  /* 0x0008281c01007387 */ /* 0x000fe20000100800 */
[----:B--2---:R-:W-:Y:S02]  /*7f190*/  F2FP.F16.F32.PACK_AB R2, R3, R2 ;  /* 0x000000020302723e */ /* 0x004fe400000000ff */
[----:B----4-:R-:W-:-:S03]  /*7f1a0*/  F2FP.F16.F32.PACK_AB R3, R16, R13 ;  /* 0x0000000d1003723e */ /* 0x010fc600000000ff */
[----:B------:R0:W-:Y:S04]  /*7f1b0*/  STL [R1+0x824], R2 ;  /* 0x0008240201007387 */ /* 0x0001e80000100800 */
[----:B------:R1:W-:Y:S04]  /*7f1c0*/  STL [R1+0x820], R0 ;  /* 0x0008200001007387 */ /* 0x0003e80000100800 */
[----:B------:R2:W-:Y:S01]  /*7f1d0*/  STL [R1+0x81c], R3 ;  /* 0x00081c0301007387 */ /* 0x0005e20000100800 */
[----:B0-----:R-:W-:Y:S02]  /*7f1e0*/  F2FP.F16.F32.PACK_AB R2, R15, R12 ;  /* 0x0000000c0f02723e */ /* 0x001fe400000000ff */
[----:B-1----:R-:W-:-:S03]  /*7f1f0*/  F2FP.F16.F32.PACK_AB R0, R14, R9 ;  /* 0x000000090e00723e */ /* 0x002fc600000000ff */
[----:B------:R0:W-:Y:S01]  /*7f200*/  STL [R1+0x818], R2 ;  /* 0x0008180201007387 */ /* 0x0001e20000100800 */
[----:B--2---:R-:W-:-:S03]  /*7f210*/  F2FP.F16.F32.PACK_AB R3, R17, R8 ;  /* 0x000000081103723e */ /* 0x004fc600000000ff */
        /* <DEDUP_REMOVED lines=13> */
[----:B------:R-:W-:Y:S01]  /*7f2f0*/  STL [R1+0x7f8], R3 ;  /* 0x0007f80301007387 */ /* 0x000fe20000100800 */
[----:B0-----:R-:W-:-:S03]  /*7f300*/  F2FP.F16.F32.PACK_AB R2, R20, R21 ;  /* 0x000000151402723e */ /* 0x001fc600000000ff */
[----:B------:R-:W2:Y:S01]  /*7f310*/  LDL.LU R28, [R1+0x11a0] ;  /* 0x0011a000011c7983 */ /* 0x000ea20000300800 */
[----:B-1----:R-:W-:-:S03]  /*7f320*/  F2FP.F16.F32.PACK_AB R0, R22, R23 ;  /* 0x000000171600723e */ /* 0x002fc600000000ff */
        /* <DEDUP_REMOVED lines=169> */
[----:B------:R-:W3:Y:S01]  /*7fdc0*/  LDL.LU R3, [R1+0x3554] ;  /* 0x0035540001037983 */ /* 0x000ee20000300800 */
[----:B----4-:R-:W-:-:S03]  /*7fdd0*/  F2FP.F16.F32.PACK_AB R0, R0, R29 ;  /* 0x0000001d0000723e */ /* 0x010fc600000000ff */
[----:B------:R-:W-:Y:S01]  /*7fde0*/  STL [R1+0x7a8], R28 ;  /* 0x0007a81c01007387 */ /* 0x000fe20000100800 */
[----:B---3--:R-:W-:Y:S02]  /*7fdf0*/  F2FP.F16.F32.PACK_AB R2, R3, R2 ;  /* 0x000000020302723e */ /* 0x008fe400000000ff */
[----:B------:R-:W-:-:S03]  /*7fe00*/  F2FP.F16.F32.PACK_AB R3, R16, R13 ;  /* 0x0000000d1003723e */ /* 0x000fc600000000ff */
        /* <DEDUP_REMOVED lines=20> */
[----:B------:R-:W-:Y:S04]  /*7ff50*/  STL [R1+0x778], R3 ;  /* 0x0007780301007387 */ /* 0x000fe80000100800 */
[----:B------:R-:W2:Y:S01]  /*7ff60*/  LDL.LU R28, [R1+0x11b0] ;  /* 0x0011b000011c7983 */ /* 0x000ea20000300800 */
[----:B0-----:R-:W-:Y:S02]  /*7ff70*/  F2FP.F16.F32.PACK_AB R2, R20, R21 ;  /* 0x000000151402723e */ /* 0x001fe400000000ff */
        /* <DEDUP_REMOVED lines=773> */
[----:B-1----:R-:W-:-:S02]  /*82fd0*/  F2FP.F16.F32.PACK_AB R0, R14, R9 ;  /* 0x000000090e00723e */ /* 0x002fc400000000ff */
[----:B--2---:R-:W-:Y:S01]  /*82fe0*/  F2FP.F16.F32.PACK_AB R3, R17, R8 ;  /* 0x000000081103723e */ /* 0x004fe200000000ff */
[----:B------:R0:W-:Y:S04]  /*82ff0*/  STL [R1+0x538], R2 ;  /* 0x0005380201007387 */ /* 0x0001e80000100800 */
[----:B------:R1:W-:Y:S04]  /*83000*/  STL [R1+0x534], R0 ;  /* 0x0005340001007387 */ /* 0x0003e80000100800 */
[----:B------:R2:W-:Y:S01]  /*83010*/  STL [R1+0x530], R3 ;  /* 0x0005300301007387 */ /* 0x0005e20000100800 */
[----:B0-----:R-:W-:-:S02]  /*83020*/  F2FP.F16.F32.PACK_AB R2, R4, R5 ;  /* 0x000000050402723e */ /* 0x001fc400000000ff */
[----:B-1----:R-:W-:Y:S02]  /*83030*/  F2FP.F16.F32.PACK_AB R0, R6, R7 ;  /* 0x000000070600723e */ /* 0x002fe400000000ff */
        /* <DEDUP_REMOVED lines=9> */
[----:B------:R-:W-:Y:S04]  /*830d0*/  STL [R1+0x518], R3 ;  /* 0x0005180301007387 */ /* 0x000fe80000100800 */
[----:B------:R-:W2:Y:S01]  /*830e0*/  LDL.LU R28, [R1+0x11f0] ;  /* 0x0011f000011c7983 */ /* 0x000ea20000300800 */
[----:B0-----:R-:W-:-:S02]  /*830f0*/  F2FP.F16.F32.PACK_AB R2, R20, R21 ;  /* 0x000000151402723e */ /* 0x001fc400000000ff */
        /* <DEDUP_REMOVED lines=1821> */
[----:B---3--:R0:W-:Y:S04]  /*8a2d0*/  STL [R1+0x2df0], R5 ;  /* 0x002df00501007387 */ /* 0x0081e80000100800 */
[----:B0-----:R-:W3:Y:S04]  /*8a2e0*/  LDL.LU R5, [R1+0x1ce4] ;  /* 0x001ce40001057983 */ /* 0x001ee80000300800 */
[----:B------:R-:W4:Y:S04]  /*8a2f0*/  LDL.LU R4, [R1+0x1d24] ;  /* 0x001d240001047983 */ /* 0x000f280000300800 */
[----:B----4-:R0:W-:Y:S04]  /*8a300*/  STL [R1+0x2dec], R4 ;  /* 0x002dec0401007387 */ /* 0x0101e80000100800 */
[----:B0-----:R-:W4:Y:S04]  /*8a310*/  LDL.LU R4, [R1+0x1d0c] ;  /* 0x001d0c0001047983 */ /* 0x001f280000300800 */
[----:B------:R-:W2:Y:S04]  /*8a320*/  LDL.LU R11, [R1+0x1d3c] ;  /* 0x001d3c00010b7983 */ /* 0x000ea80000300800 */
[----:B--2---:R0:W-:Y:S04]  /*8a330*/  STL [R1+0x2de8], R11 ;  /* 0x002de80b01007387 */ /* 0x0041e80000100800 */
[----:B0-----:R-:W2:Y:S04]  /*8a340*/  LDL.LU R11, [R1+0x1d04] ;  /* 0x001d0400010b7983 */ /* 0x001ea80000300800 */
        /* <DEDUP_REMOVED lines=42> */
[----:B------:R-:W2:Y:S01]  /*8a5f0*/  LDL.LU R28, [R1+0x1d00] ;  /* 0x001d0000011c7983 */ /* 0x000ea20000300800 */
[----:B------:R-:W-:-:S03]  /*8a600*/  F2FP.F16.F32.PACK_AB R7, R6, R7 ;  /* 0x000000070607723e */ /* 0x000fc600000000ff */
[----:B--2---:R0:W-:Y:S04]  /*8a610*/  STL [R1+0x2dac], R28 ;  /* 0x002dac1c01007387 */ /* 0x0041e80000100800 */
        /* <DEDUP_REMOVED lines=39> */
[----:B------:R0:W-:Y:S04]  /*8a890*/  STL [R1], R7 ;  /* 0x0000000701007387 */ /* 0x0001e80000100800 */
[----:B0-----:R-:W2:Y:S02]  /*8a8a0*/  LDL.LU R7, [R1+0x2df8] ;  /* 0x002df80001077983 */ /* 0x001ea40000300800 */
[----:B--2---:R-:W-:-:S02]  /*8a8b0*/  F2FP.F16.F32.PACK_AB R7, R6, R7 ;  /* 0x000000070607723e */ /* 0x004fc400000000ff */
[----:B------:R-:W3:Y:S02]  /*8a8c0*/  LDL.LU R6, [R1+0x2df4] ;  /* 0x002df40001067983 */ /* 0x000ee40000300800 */
[----:B---3--:R-:W-:Y:S02]  /*8a8d0*/  F2FP.F16.F32.PACK_AB R6, R5, R6 ;  /* 0x000000060506723e */ /* 0x008fe400000000ff */
[----:B------:R-:W4:Y:S02]  /*8a8e0*/  LDL.LU R5, [R1+0x2df0] ;  /* 0x002df00001057983 */ /* 0x000f240000300800 */
[----:B----4-:R-:W-:Y:S02]  /*8a8f0*/  F2FP.F16.F32.PACK_AB R5, R4, R5 ;  /* 0x000000050405723e */ /* 0x010fe400000000ff */
[----:B------:R-:W2:Y:S02]  /*8a900*/  LDL.LU R4, [R1+0x2dec] ;  /* 0x002dec0001047983 */ /* 0x000ea40000300800 */
[----:B--2---:R-:W-:-:S02]  /*8a910*/  F2FP.F16.F32.PACK_AB R4, R11, R4 ;  /* 0x000000040b04723e */ /* 0x004fc400000000ff */
[----:B------:R-:W2:Y:S02]  /*8a920*/  LDL.LU R11, [R1+0x2de8] ;  /* 0x002de800010b7983 */ /* 0x000ea40000300800 */
[----:B--2---:R-:W-:Y:S02]  /*8a930*/  F2FP.F16.F32.PACK_AB R11, R10, R11 ;  /* 0x0000000b0a0b723e */ /* 0x004fe400000000ff */
[----:B------:R-:W2:Y:S02]  /*8a940*/  LDL.LU R10, [R1+0x2de4] ;  /* 0x002de400010a7983 */ /* 0x000ea40000300800 */
[----:B--2---:R-:W-:Y:S02]  /*8a950*/  F2FP.F16.F32.PACK_AB R10, R9, R10 ;  /* 0x0000000a090a723e */ /* 0x004fe400000000ff */
        /* <DEDUP_REMOVED lines=26> */
[----:B------:R-:W2:Y:S01]  /*8ab00*/  LDL.LU R28, [R1+0x2dac] ;  /* 0x002dac00011c7983 */ /* 0x000ea20000300800 */
[----:B------:R-:W-:Y:S02]  /*8ab10*/  F2FP.F16.F32.PACK_AB R27, R3, R27 ;  /* 0x0000001b031b723e */ /* 0x000fe400000000ff */
[----:B------:R-:W-:Y:S02]  /*8ab20*/  F2FP.F16.F32.PACK_AB R26, R2, R26 ;  /* 0x0000001a021a723e */ /* 0x000fe400000000ff */
[----:B------:R-:W-:Y:S02]  /*8ab30*/  F2FP.F16.F32.PACK_AB R25, R0, R25 ;  /* 0x000000190019723e */ /* 0x000fe400000000ff */
[----:B--2---:R-:W-:Y:S02]  /*8ab40*/  F2FP.F16.F32.PACK_AB R20, R28, R20 ;  /* 0x000000141c14723e */ /* 0x004fe400000000ff */
[----:B------:R0:W5:Y:S01]  /*8ab50*/  LDL.LU R28, [R1+0x2da8] ;  /* 0x002da800011c7983 */ /* 0x0001620000300800 */
[----:B------:R-:W-:-:S07]  /*8ab60*/  F2FP.F16.F32.PACK_AB R24, R29, R24 ;  /* 0x000000181d18723e */ /* 0x000fce00000000ff */
.L_x_1:
[----:B------:R2:W-:Y:S01]  /*8ab70*/  STL [R1+0x30b0], R7 ;  /* 0x0030b00701007387 */ /* 0x0005e20000100800 */
[----:B------:R-:W3:Y:S01]  /*8ab80*/  LDCU.64 UR6, c[0x0][0x398] ;  /* 0x00007300ff0677ac */ /* 0x000ee20008000a00 */
[----:B------:R-:W4:Y:S02]  /*8ab90*/  S2UR UR5, SR_CgaCtaId ;  /* 0x00000000000579c3 */ /* 0x000f240000008800 */
[----:B------:R0:W-:Y:S01]  /*8aba0*/  STL [R1+0x2e44], R3 ;  /* 0x002e440301007387 */ /* 0x0001e20000100800 */
[----:B------:R-:W1:Y:S01]  /*8abb0*/  LDCU.64 UR10, c[0x0][0x398] ;  /* 0x00007300ff0a77ac */ /* 0x000e620008000a00 */
[----:B------:R-:W1:Y:S01]  /*8abc0*/  S2R R2, SR_TID.X ;  /* 0x0000000000027919 */ /* 0x000e620000002100 */
[----:B------:R-:W-:Y:S01]  /*8abd0*/  UMOV UR4, 0x400 ;  /* 0x0000040000047882 */ /* 0x000fe20000000000 */
[----:B-----5:R-:W-:Y:S01]  /*8abe0*/  VIADD R29, R28, 0x3 ;  /* 0x000000031c1d7836 */ /* 0x020fe20000000000 */
[----:B------:R-:W0:Y:S01]  /*8abf0*/  LDCU.64 UR58, c[0x0][0x398] ;  /* 0x00007300ff3a77ac */ /* 0x000e220008000a00 */
[----:B--2---:R-:W2:Y:S01]  /*8ac00*/  LDL.LU R7, [R1+0x2da4] ;  /* 0x002da40001077983 */ /* 0x004ea20000300800 */
[----:B------:R-:W1:Y:S02]  /*8ac10*/  LDCU.64 UR34, c[0x0][0x398] ;  /* 0x00007300ff2277ac */ /* 0x000e640008000a00 */
[----:B-1-3--:R-:W-:Y:S01]  /*8ac20*/  IMAD.U32 R0, RZ, RZ, UR6 ;  /* 0x00000006ff007e24 */ /* 0x00afe2000f8e00ff */
[----:B------:R-:W-:Y:S01]  /*8ac30*/  UMOV UR8, UR7 ;  /* 0x0000000700087c82 */ /* 0x000fe20008000000 */
[----:B------:R-:W1:Y:S03]  /*8ac40*/  LDCU.64 UR6, c[0x0][0x398] ;  /* 0x00007300ff0677ac */ /* 0x000e660008000a00 */
[----:B------:R1:W-:Y:S01]  /*8ac50*/  STL [R1+0x878], R0 ;  /* 0x0008780001007387 */ /* 0x0003e20000100800 */
[----:B------:R-:W3:Y:S01]  /*8ac60*/  LDCU UR56, c[0x0][0x39c] ;  /* 0x00007380ff3877ac */ /* 0x000ee20008000800 */
[----:B----4-:R-:W-:Y:S01]  /*8ac70*/  ULEA UR4, UR5, UR4, 0x18 ;  /* 0x0000000405047291 */ /* 0x010fe2000f8ec0ff */
[----:B0-----:R-:W0:Y:S01]  /*8ac80*/  S2R R3, SR_TID.X ;  /* 0x0000000000037919 */ /* 0x001e220000002100 */
[----:B------:R-:W4:Y:S01]  /*8ac90*/  LDCU UR23, c[0x0][0x3b8] ;  /* 0x00007700ff1777ac */ /* 0x000f220008000800 */
[----:B------:R-:W0:Y:S01]  /*8aca0*/  LDCU UR33, c[0x0][0x398] ;  /* 0x00007300ff2177ac */ /* 0x000e220008000800 */
[----:B-1----:R-:W-:Y:S01]  /*8acb0*/  IMAD.U32 R0, RZ, RZ, UR6 ;  /* 0x00000006ff007e24 */ /* 0x002fe2000f8e00ff */
[----:B------:R-:W1:Y:S01]  /*8acc0*/  LDCU UR32, c[0x0][0x398] ;  /* 0x00007300ff2077ac */ /* 0x000e620008000800 */
[----:B------:R-:W-:-:S03]  /*8acd0*/  IMAD.SHL.U32 R2, R2, 0x10, RZ ;  /* 0x0000001002027824 */ /* 0x000fc600078e00ff */
[----:B------:R3:W-:Y:S01]  /*8ace0*/  STL [R1+0x874], R0 ;  /* 0x0008740001007387 */ /* 0x0007e20000100800 */
[----:B------:R-:W0:Y:S01]  /*8acf0*/  LDCU UR29, c[0x0][0x398] ;  /* 0x00007300ff1d77ac */ /* 0x000e220008000800 */
[----:B------:R-:W-:Y:S01]  /*8ad00*/  LOP3.LUT R2, R2, 0x1f0, RZ, 0xc0, !PT ;  /* 0x000001f002027812 */ /* 0x000fe200078ec0ff */
[----:B------:R-:W0:Y:S01]  /*8ad10*/  LDCU.64 UR64, c[0x0][0x398] ;  /* 0x00007300ff4077ac */ /* 0x000e220008000a00 */
[----:B------:R-:W0:Y:S01]  /*8ad20*/  LDCU UR28, c[0x0][0x398] ;  /* 0x00007300ff1c77ac */ /* 0x000e220008000800 */
[----:B---3--:R-:W-:Y:S01]  /*8ad30*/  IMAD.U32 R0, RZ, RZ, UR10 ;  /* 0x0000000aff007e24 */ /* 0x008fe2000f8e00ff */
[----:B------:R-:W3:Y:S04]  /*8ad40*/  LDCU UR26, c[0x0][0x3b8] ;  /* 0x00007700ff1a77ac */ /* 0x000ee80008000800 */
[----:B------:R0:W-:Y:S01]  /*8ad50*/  STL [R1+0x870], R0 ;  /* 0x0008700001007387 */ /* 0x0001e20000100800 */
[----:B------:R-:W1:Y:S01]  /*8ad60*/  LDCU UR27, c[0x0][0x398] ;  /* 0x00007300ff1b77ac */ /* 0x000e620008000800 */
[----:B------:R-:W1:Y:S01]  /*8ad70*/  LDCU UR22, c[0x0][0x398] ;  /* 0x00007300ff1677ac */ /* 0x000e620008000800 */
[----:B0-----:R-:W-:Y:S01]  /*8ad80*/  VIADD R0, R28, 0x1 ;  /* 0x000000011c007836 */ /* 0x001fe20000000000 */
[----:B------:R-:W-:Y:S01]  /*8ad90*/  LOP3.LUT R3, R3, 0x3f, RZ, 0xc0, !PT ;  /* 0x0000003f03037812 */ /* 0x000fe200078ec0ff */
[----:B------:R-:W0:Y:S03]  /*8ada0*/  LDCU UR19, c[0x0][0x398] ;  /* 0x00007300ff1377ac */ /* 0x000e260008000800 */
[----:B------:R-:W-:Y:S01]  /*8adb0*/  ISETP.GE.AND P1, PT, R0, UR8, PT ;  /* 0x0000000800007c0c */ /* 0x000fe2000bf26270 */
[----:B------:R-:W-:Y:S01]  /*8adc0*/  VIADD R0, R28, 0x2 ;  /* 0x000000021c007836 */ /* 0x000fe20000000000 */
[----:B------:R-:W-:Y:S01]  /*8add0*/  UMOV UR6, UR11 ;  /* 0x0000000b00067c82 */ /* 0x000fe20008000000 */
[----:B------:R-:W0:Y:S03]  /*8ade0*/  LDCU UR8, c[0x0][0x3b4] ;  /* 0x00007680ff0877ac */ /* 0x000e260008000800 */
[----:B------:R-:W-:Y:S01]  /*8adf0*/  ISETP.GE.AND P0, PT, R0, UR7, PT ;  /* 0x0000000700007c0c */ /* 0x000fe2000bf06270 */
[----:B------:R-:W0:Y:S01]  /*8ae00*/  LDCU.64 UR10, c[0x0][0x390] ;  /* 0x00007200ff0a77ac */ /* 0x000e220008000a00 */
[----:B------:R-:W-:Y:S01]  /*8ae10*/  LEA R0, R3, UR4, 0x4 ;  /* 0x0000000403007c11 */ /* 0x000fe2000f8e20ff */
[----:B------:R-:W0:Y:S01]  /*8ae20*/  LDCU UR16, c[0x0][0x3b8] ;  /* 0x00007700ff1077ac */ /* 0x000e220008000800 */
        /* <DEDUP_REMOVED lines=39> */
[----:B------:R-:W0:Y:S01]  /*8b0a0*/  LDCU.64 UR74, c[0x0][0x398] ;  /* 0x00007300ff4a77ac */ /* 0x000e220008000a00 */
[----:B------:R-:W0:Y:S01]  /*8b0b0*/  LDCU.64 UR76, c[0x0][0x398] ;  /* 0x00007300ff4c77ac */ /* 0x000e220008000a00 */
[----:B------:R-:W0:Y:S01]  /*8b0c0*/  LDCU.64 UR72, c[0x0][0x398] ;  /* 0x00007300ff4877ac */ /* 0x000e220008000a00 */
[----:B--2---:R-:W-:Y:S01]  /*8b0d0*/  IADD3 R2, PT, PT, R2, UR4, R7 ;  /* 0x0000000402027c10 */ /* 0x004fe2000fffe007 */
[----:B------:R-:W-:Y:S01]  /*8b0e0*/  BAR.SYNC.DEFER_BLOCKING 0x0 ;  /* 0x0000000000007b1d */ /* 0x000fe20000010000 */
[----:B------:R-:W-:-:S05]  /*8b0f0*/  ISETP.GE.AND P4, PT, R29, UR6, PT ;  /* 0x000000061d007c0c */ /* 0x000fca000bf86270 */
[----:B------:R-:W2:Y:S01]  /*8b100*/  LDCU.64 UR6, c[0x0][0x390] ;  /* 0x00007200ff0677ac */ /* 0x000ea20008000a00 */
[----:B------:R-:W2:Y:S01]  /*8b110*/  LDL.LU R7, [R1+0x30b0] ;  /* 0x0030b00001077983 */ /* 0x000ea20000300800 */
[----:B------:R-:W0:Y:S03]  /*8b120*/  LDCU UR4, c[0x0][0x398] ;  /* 0x00007300ff0477ac */ /* 0x000e260008000800 */
[----:B------:R-:W-:Y:S04]  /*8b130*/  STSM.16.M88.4 [R2], R24 ;  /* 0x0000001802007844 */ /* 0x000fe80000000200 */
[----:B------:R-:W-:Y:S01]  /*8b140*/  STSM.16.M88.4 [R2+0x200], R20 ;  /* 0x0002001402007844 */ /* 0x000fe20000000200 */
[----:B------:R-:W-:Y:S06]  /*8b150*/  BAR.SYNC.DEFER_BLOCKING 0x0 ;  /* 0x0000000000007b1d */ /* 0x000fec0000010000 */
[----:B------:R-:W0:Y:S04]  /*8b160*/  LDS.128 R24, [R0] ;  /* 0x0000000000187984 */ /* 0x000e280000000c00 */
[----:B0-----:R-:W-:Y:S04]  /*8b170*/  STL.64 [R1+0x240], R24 ;  /* 0x0002401801007387 */ /* 0x001fe80000100a00 */
[----:B------:R-:W-:Y:S04]  /*8b180*/  STL.64 [R1+0x248], R26 ;  /* 0x0002481a01007387 */ /* 0x000fe80000100a00 */
[----:B------:R-:W0:Y:S01]  /*8b190*/  LDS.128 R24, [R0+0x400] ;  /* 0x0004000000187984 */ /* 0x000e220000000c00 */
[----:B------:R-:W-:Y:S06]  /*8b1a0*/  BAR.SYNC.DEFER_BLOCKING 0x0 ;  /* 0x0000000000007b1d */ /* 0x000fec0000010000 */
[----:B------:R0:W-:Y:S04]  /*8b1b0*/  STSM.16.M88.4 [R2], R16 ;  /* 0x0000001002007844 */ /* 0x0001e80000000200 */
[----:B------:R-:W-:Y:S01]  /*8b1c0*/  STSM.16.M88.4 [R2+0x200], R12 ;  /* 0x0002000c02007844 */ /* 0x000fe20000000200 */
[----:B------:R-:W-:Y:S01]  /*8b1d0*/  BAR.SYNC.DEFER_BLOCKING 0x0 ;  /* 0x0000000000007b1d */ /* 0x000fe20000010000 */
[----:B0-----:R-:W-:-:S05]  /*8b1e0*/  IMAD.MOV.U32 R29, RZ, RZ, R24 ;  /* 0x000000ffff1d7224 */ /* 0x001fca00078e0018 */
[----:B------:R-:W-:Y:S04]  /*8b1f0*/  STL [R1+0x384], R25 ;  /* 0x0003841901007387 */ /* 0x000fe80000100800 */
[----:B------:R-:W-:Y:S04]  /*8b200*/  STL.64 [R1+0x388], R26 ;  /* 0x0003881a01007387 */ /* 0x000fe80000100a00 */
[----:B------:R-:W0:Y:S04]  /*8b210*/  LDS.128 R24, [R0] ;  /* 0x0000000000187984 */ /* 0x000e280000000c00 */
[----:B------:R-:W1:Y:S01]  /*8b220*/  LDS.128 R12, [R0+0x400] ;  /* 0x00040000000c7984 */ /* 0x000e620000000c00 */
[----:B------:R-:W-:Y:S06]  /*8b230*/  BAR.SYNC.DEFER_BLOCKING 0x0 ;  /* 0x0000000000007b1d */ /* 0x000fec0000010000 */
[----:B------:R-:W-:Y:S04]  /*8b240*/  STL [R1+0x2e70], R29 ;  /* 0x002e701d01007387 */ /* 0x000fe80000100800 */
[----:B------:R-:W3:Y:S04]  /*8b250*/  LDL.LU R16, [R1] ;  /* 0x0000000001107983 */ /* 0x000ee80000300800 */
[----:B------:R-:W3:Y:S04]  /*8b260*/  LDL.LU R17, [R1+0x4] ;  /* 0x0000040001117983 */ /* 0x000ee80000300800 */
[----:B------:R-:W3:Y:S04]  /*8b270*/  LDL.LU R18, [R1+0x8] ;  /* 0x0000080001127983 */ /* 0x000ee80000300800 */
[----:B------:R-:W-:Y:S04]  /*8b280*/  STSM.16.M88.4 [R2], R8 ;  /* 0x0000000802007844 */ /* 0x000fe80000000200 */
[----:B------:R-:W3:Y:S01]  /*8b290*/  LDL.LU R19, [R1+0xc] ;  /* 0x00000c0001137983 */ /* 0x000ee20000300800 */
[----:B0-----:R-:W-:-:S03]  /*8b2a0*/  IMAD.MOV.U32 R23, RZ, RZ, R24 ;  /* 0x000000ffff177224 */ /* 0x001fc600078e0018 */
[----:B------:R-:W-:Y:S04]  /*8b2b0*/  STL [R1+0x234], R25 ;  /* 0x0002341901007387 */ /* 0x000fe80000100800 */
[----:B------:R-:W-:Y:S04]  /*8b2c0*/  STL.64 [R1+0x238], R26 ;  /* 0x0002381a01007387 */ /* 0x000fe80000100a00 */
[----:B------:R-:W-:Y:S04]  /*8b2d0*/  STL [R1+0x2e8c], R23 ;  /* 0x002e8c1701007387 */ /* 0x000fe80000100800 */
[----:B------:R-:W-:Y:S04]  /*8b2e0*/  STL [R1+0x2e88], R21 ;  /* 0x002e881501007387 */ /* 0x000fe80000100800 */
[----:B-1----:R-:W-:Y:S04]  /*8b2f0*/  STL.64 [R1+0x340], R12 ;  /* 0x0003400c01007387 */ /* 0x002fe80000100a00 */
[----:B------:R-:W-:Y:S04]  /*8b300*/  STL.64 [R1+0x348], R14 ;  /* 0x0003480e01007387 */ /* 0x000fe80000100a00 */
[----:B------:R-:W-:Y:S04]  /*8b310*/  STL [R1+0x2e34], R8 ;  /* 0x002e340801007387 */ /* 0x000fe80000100800 */
[----:B--2---:R-:W-:Y:S01]  /*8b320*/  STSM.16.M88.4 [R2+0x200], R4 ;  /* 0x0002000402007844 */ /* 0x004fe20000000200 */
[----:B------:R-:W-:Y:S06]  /*8b330*/  BAR.SYNC.DEFER_BLOCKING 0x0 ;  /* 0x0000000000007b1d */ /* 0x000fec0000010000 */
[----:B------:R-:W0:Y:S04]  /*8b340*/  LDS.128 R12, [R0+0x400] ;  /* 0x00040000000c7984 */ /* 0x000e280000000c00 */
[----:B------:R-:W1:Y:S01]  /*8b350*/  LDS.128 R24, [R0] ;  /* 0x0000000000187984 */ /* 0x000e620000000c00 */
[----:B------:R-:W-:Y:S01]  /*8b360*/  BAR.SYNC.DEFER_BLOCKING 0x0 ;  /* 0x0000000000007b1d */ /* 0x000fe20000010000 */
[----:B0-----:R-:W-:-:S05]  /*8b370*/  IMAD.MOV.U32 R8, RZ, RZ, R15 ;  /* 0x000000ffff087224 */ /* 0x001fca00078e000f */
[----:B-1----:R-:W-:Y:S04]  /*8b380*/  STL.64 [R1+0x2e80], R26 ;  /* 0x002e801a01007387 */ /* 0x002fe80000100a00 */
[----:B------:R0:W-:Y:S04]  /*8b390*/  STL.64 [R1+0x2e78], R24 ;  /* 0x002e781801007387 */ /* 0x0001e80000100a00 */
[----:B------:R-:W-:Y:S04]  /*8b3a0*/  STL.64 [R1+0x360], R12 ;  /* 0x0003600c01007387 */ /* 0x000fe80000100a00 */
[----:B------:R-:W-:Y:S04]  /*8b3b0*/  STL [R1+0x368], R14 ;  /* 0x0003680e01007387 */ /* 0x000fe80000100800 */
[----:B------:R-:W-:Y:S04]  /*8b3c0*/  STL [R1+0x2e6c], R8 ;  /* 0x002e6c0801007387 */ /* 0x000fe80000100800 */
[----:B0-----:R-:W2:Y:S04]  /*8b3d0*/  LDL.LU R24, [R1+0x70] ;  /* 0x0000700001187983 */ /* 0x001ea80000300800 */
[----:B------:R-:W2:Y:S04]  /*8b3e0*/  LDL.LU R25, [R1+0x74] ;  /* 0x0000740001197983 */ /* 0x000ea80000300800 */
[----:B------:R-:W2:Y:S04]  /*8b3f0*/  LDL.LU R26, [R1+0x78] ;  /* 0x00007800011a7983 */ /* 0x000ea80000300800 */
[----:B------:R-:W2:Y:S04]  /*8b400*/  LDL.LU R27, [R1+0x7c] ;  /* 0x00007c00011b7983 */ /* 0x000ea80000300800 */
[----:B---3--:R0:W-:Y:S04]  /*8b410*/  STSM.16.M88.4 [R2], R16 ;  /* 0x0000001002007844 */ /* 0x0081e80000000200 */
[----:B0-----:R-:W3:Y:S04]  /*8b420*/  LDL.LU R16, [R1+0x10] ;  /* 0x0000100001107983 */ /* 0x001ee80000300800 */
        /* <DEDUP_REMOVED lines=15> */
[----:B---3--:R-:W-:Y:S01]  /*8b520*/  STSM.16.M88.4 [R2+0x200], R16 ;  /* 0x0002001002007844 */ /* 0x008fe20000000200 */
[----:B------:R-:W-:Y:S06]  /*8b530*/  BAR.SYNC.DEFER_BLOCKING 0x0 ;  /* 0x0000000000007b1d */ /* 0x000fec0000010000 */
[----:B------:R-:W0:Y:S04]  /*8b540*/  LDS.128 R4, [R0] ;  /* 0x0000000000047984 */ /* 0x000e280000000c00 */
[----:B--2---:R-:W-:Y:S04]  /*8b550*/  STL.64 [R1+0x3098], R26 ;  /* 0x0030981a01007387 */ /* 0x004fe80000100a00 */
[----:B------:R1:W-:Y:S04]  /*8b560*/  STL.64 [R1+0x3090], R24 ;  /* 0x0030901801007387 */ /* 0x0003e80000100a00 */
[----:B-1----:R-:W2:Y:S04]  /*8b570*/  LDL.LU R24, [R1+0x20] ;  /* 0x0000200001187983 */ /* 0x002ea80000300800 */
[----:B------:R-:W2:Y:S04]  /*8b580*/  LDL.LU R25, [R1+0x24] ;  /* 0x0000240001197983 */ /* 0x000ea80000300800 */
[----:B------:R-:W3:Y:S04]  /*8b590*/  LDL.LU R26, [R1+0x28] ;  /* 0x00002800011a7983 */ /* 0x000ee80000300800 */
[----:B------:R-:W3:Y:S04]  /*8b5a0*/  LDL.LU R27, [R1+0x2c] ;  /* 0x00002c00011b7983 */ /* 0x000ee80000300800 */
[----:B---3--:R-:W-:Y:S04]  /*8b5b0*/  STL.64 [R1+0x30a8], R26 ;  /* 0x0030a81a01007387 */ /* 0x008fe80000100a00 */
[----:B--2---:R-:W-:Y:S04]  /*8b5c0*/  STL.64 [R1+0x30a0], R24 ;  /* 0x0030a01801007387 */ /* 0x004fe80000100a00 */
[----:B------:R-:W1:Y:S04]  /*8b5d0*/  LDS.128 R24, [R0+0x400] ;  /* 0x0004000000187984 */ /* 0x000e680000000c00 */
[----:B------:R-:W2:Y:S04]  /*8b5e0*/  LDL.LU R8, [R1+0x60] ;  /* 0x0000600001087983 */ /* 0x000ea80000300800 */
        /* <DEDUP_REMOVED lines=15> */
[----:B0-----:R-:W-:Y:S04]  /*8b6e0*/  STL.64 [R1+0x2e98], R6 ;  /* 0x002e980601007387 */ /* 0x001fe80000100a00 */
[----:B------:R0:W-:Y:S01]  /*8b6f0*/  STL.64 [R1+0x2e90], R4 ;  /* 0x002e900401007387 */ /* 0x0001e20000100a00 */
[----:B------:R-:W-:Y:S06]  /*8b700*/  BAR.SYNC.DEFER_BLOCKING 0x0 ;  /* 0x0000000000007b1d */ /* 0x000fec0000010000 */
[----:B0-----:R-:W2:Y:S04]  /*8b710*/  LDL.LU R4, [R1+0x50] ;  /* 0x0000500001047983 */ /* 0x001ea80000300800 */
[----:B------:R-:W2:Y:S04]  /*8b720*/  LDL.LU R5, [R1+0x54] ;  /* 0x0000540001057983 */ /* 0x000ea80000300800 */
[----:B------:R-:W2:Y:S04]  /*8b730*/  LDL.LU R6, [R1+0x58] ;  /* 0x0000580001067983 */ /* 0x000ea80000300800 */
[----:B------:R-:W2:Y:S04]  /*8b740*/  LDL.LU R7, [R1+0x5c] ;  /* 0x00005c0001077983 */ /* 0x000ea80000300800 */
[----:B-1----:R-:W-:Y:S04]  /*8b750*/  STL.64 [R1], R24 ;  /* 0x0000001801007387 */ /* 0x002fe80000100a00 */
[----:B------:R0:W-:Y:S04]  /*8b760*/  STL.64 [R1+0x8], R26 ;  /* 0x0000081a01007387 */ /* 0x0001e80000100a00 */
[----:B0-----:R-:W2:Y:S04]  /*8b770*/  LDL.LU.64 R26, [R1+0x30a8] ;  /* 0x0030a800011a7983 */ /* 0x001ea80000300a00 */
[----:B------:R-:W2:Y:S04]  /*8b780*/  LDL.LU.64 R24, [R1+0x30a0] ;  /* 0x0030a00001187983 */ /* 0x000ea80000300a00 */
[----:B--2---:R0:W-:Y:S04]  /*8b790*/  STSM.16.M88.4 [R2], R24 ;  /* 0x0000001802007844 */ /* 0x0041e80000000200 */
[----:B0-----:R-:W2:Y:S04]  /*8b7a0*/  LDL.LU.64 R26, [R1+0x3098] ;  /* 0x00309800011a7983 */ /* 0x001ea80000300a00 */
[----:B------:R-:W2:Y:S04]  /*8b7b0*/  LDL.LU.64 R24, [R1+0x3090] ;  /* 0x0030900001187983 */ /* 0x000ea80000300a00 */
[----:B--2---:R-:W-:Y:S01]  /*8b7c0*/  STSM.16.M88.4 [R2+0x200], R24 ;  /* 0x0002001802007844 */ /* 0x004fe20000000200 */
[----:B------:R-:W-:Y:S06]  /*8b7d0*/  BAR.SYNC.DEFER_BLOCKING 0x0 ;  /* 0x0000000000007b1d */ /* 0x000fec0000010000 */
[----:B------:R-:W0:Y:S04]  /*8b7e0*/  LDS.128 R24, [R0] ;  /* 0x0000000000187984 */ /* 0x000e280000000c00 */
[----:B0-----:R-:W-:Y:S04]  /*8b7f0*/  STL.64 [R1+0x390], R24 ;  /* 0x0003901801007387 */ /* 0x001fe80000100a00 */
[----:B------:R-:W-:Y:S04]  /*8b800*/  STL.64 [R1+0x398], R26 ;  /* 0x0003981a01007387 */ /* 0x000fe80000100a00 */
[----:B------:R-:W0:Y:S04]  /*8b810*/  LDS.128 R24, [R0+0x400] ;  /* 0x0004000000187984 */ /* 0x000e280000000c00 */
[----:B0-----:R-:W-:Y:S04]  /*8b820*/  STL.64 [R1+0x5a0], R24 ;  /* 0x0005a01801007387 */ /* 0x001fe80000100a00 */
[----:B------:R0:W-:Y:S04]  /*8b830*/  STL.64 [R1+0x5a8], R26 ;  /* 0x0005a81a01007387 */ /* 0x0001e80000100a00 */
[----:B0-----:R-:W2:Y:S04]  /*8b840*/  LDL.LU.64 R26, [R1+0x3088] ;  /* 0x00308800011a7983 */ /* 0x001ea80000300a00 */
[----:B------:R-:W2:Y:S01]  /*8b850*/  LDL.LU.64 R24, [R1+0x3080] ;  /* 0x0030800001187983 */ /* 0x000ea20000300a00 */
[----:B------:R-:W-:Y:S06]  /*8b860*/  BAR.SYNC.DEFER_BLOCKING 0x0 ;  /* 0x0000000000007b1d */ /* 0x000fec0000010000 */
[----:B--2---:R0:W-:Y:S04]  /*8b870*/  STSM.16.M88.4 [R2], R24 ;  /* 0x0000001802007844 */ /* 0x0041e80000000200 */
[----:B0-----:R-:W2:Y:S04]  /*8b880*/  LDL.LU.64 R26, [R1+0x3078] ;  /* 0x00307800011a7983 */ /* 0x001ea80000300a00 */
[----:B------:R-:W2:Y:S04]  /*8b890*/  LDL.LU.64 R24, [R1+0x3070] ;  /* 0x0030700001187983 */ /* 0x000ea80000300a00 */
[----:B------:R-:W-:Y:S01]  /*8b8a0*/  STSM.16.M88.4 [R2+0x200], R4 ;  /* 0x0002000402007844 */ /* 0x000fe20000000200 */
[----:B------:R-:W-:Y:S06]  /*8b8b0*/  BAR.SYNC.DEFER_BLOCKING 0x0 ;  /* 0x0000000000007b1d */ /* 0x000fec0000010000 */
[----:B------:R-:W0:Y:S04]  /*8b8c0*/  LDS.128 R4, [R0] ;  /* 0x0000000000047984 */ /* 0x000e280000000c00 */
[----:B0-----:R-:W-:Y:S04]  /*8b8d0*/  STL.64 [R1+0x30], R4 ;  /* 0x0000300401007387 */ /* 0x001fe80000100a00 */
[----:B------:R-:W-:Y:S04]  /*8b8e0*/  STL.64 [R1+0x38], R6 ;  /* 0x0000380601007387 */ /* 0x000fe80000100a00 */
[----:B------:R-:W0:Y:S01]  /*8b8f0*/  LDS.128 R4, [R0+0x400] ;  /* 0x0004000000047984 */ /* 0x000e220000000c00 */
[----:B------:R-:W-:Y:S06]  /*8b900*/  BAR.SYNC.DEFER_BLOCKING 0x0 ;  /* 0x0000000000007b1d */ /* 0x000fec0000010000 */
[----:B------:R-:W-:Y:S04]  /*8b910*/  STSM.16.M88.4 [R2], R8 ;  /* 0x0000000802007844 */ /* 0x000fe80000000200 */
[----:B0-----:R-:W-:Y:S04]  /*8b920*/  STL.64 [R1+0x3a0], R4 ;  /* 0x0003a00401007387 */ /* 0x001fe80000100a00 */
[----:B------:R-:W-:Y:S04]  /*8b930*/  STL.64 [R1+0x3a8], R6 ;  /* 0x0003a80601007387 */ /* 0x000fe80000100a00 */
[----:B--2---:R-:W-:Y:S01]  /*8b940*/  STSM.16.M88.4 [R2+0x200], R24 ;  /* 0x0002001802007844 */ /* 0x004fe20000000200 */
[----:B------:R-:W-:Y:S06]  /*8b950*/  BAR.SYNC.DEFER_BLOCKING 0x0 ;  /* 0x0000000000007b1d */ /* 0x000fec0000010000 */
[----:B------:R-:W0:Y:S04]  /*8b960*/  LDS.128 R8, [R0] ;  /* 0x0000000000087984 */ /* 0x000e280000000c00 */
[----:B------:R-:W1:Y:S01]  /*8b970*/  LDS.128 R4, [R0+0x400] ;  /* 0x0004000000047984 */ /* 0x000e620000000c00 */
[----:B------:R-:W-:Y:S06]  /*8b980*/  BAR.SYNC.DEFER_BLOCKING 0x0 ;  /* 0x0000000000007b1d */ /* 0x000fec0000010000 */
[----:B---3--:R-:W-:Y:S04]  /*8b990*/  STSM.16.M88.4 [R2], R20 ;  /* 0x0000001402007844 */ /* 0x008fe80000000200 */
[----:B------:R-:W-:Y:S04]  /*8b9a0*/  STSM.16.M88.4 [R2+0x200], R12 ;  /* 0x0002000c02007844 */ /* 0x000fe80000000200 */
[----:B0-----:R-:W-:Y:S04]  /*8b9b0*/  STL.64 [R1+0x20], R8 ;  /* 0x0000200801007387 */ /* 0x001fe80000100a00 */
[----:B------:R-:W-:Y:S01]  /*8b9c0*/  STL.64 [R1+0x28], R10 ;  /* 0x0000280a01007387 */ /* 0x000fe20000100a00 */
[----:B------:R-:W-:Y:S06]  /*8b9d0*/  BAR.SYNC.DEFER_BLOCKING 0x0 ;  /* 0x0000000000007b1d */ /* 0x000fec0000010000 */
[----:B-1----:R-:W-:Y:S04]  /*8b9e0*/  STL.64 [R1+0x50], R4 ;  /* 0x0000500401007387 */ /* 0x002fe80000100a00 */
[----:B------:R-:W-:Y:S04]  /*8b9f0*/  STL.64 [R1+0x58], R6 ;  /* 0x0000580601007387 */ /* 0x000fe80000100a00 */
[----:B------:R-:W0:Y:S04]  /*8ba00*/  LDS.128 R8, [R0] ;  /* 0x0000000000087984 */ /* 0x000e280000000c00 */
[----:B------:R-:W1:Y:S01]  /*8ba10*/  LDS.128 R4, [R0+0x400] ;  /* 0x0004000000047984 */ /* 0x000e620000000c00 */
[----:B------:R-:W-:Y:S06]  /*8ba20*/  BAR.SYNC.DEFER_BLOCKING 0x0 ;  /* 0x0000000000007b1d */ /* 0x000fec0000010000 */
[----:B0-----:R-:W-:Y:S04]  /*8ba30*/  STL.64 [R1+0x10], R8 ;  /* 0x0000100801007387 */ /* 0x001fe80000100a00 */
[----:B------:R-:W-:Y:S04]  /*8ba40*/  STL.64 [R1+0x18], R10 ;  /* 0x0000180a01007387 */ /* 0x000fe80000100a00 */
[----:B-1----:R-:W-:Y:S04]  /*8ba50*/  STL.64 [R1+0x40], R4 ;  /* 0x0000400401007387 */ /* 0x002fe80000100a00 */
        /* <DEDUP_REMOVED lines=35> */
[----:B------:R0:W-:Y:S04]  /*8bc90*/  STSM.16.M88.4 [R2], R16 ;  /* 0x0000001002007844 */ /* 0x0001e80000000200 */
        /* <DEDUP_REMOVED lines=19> */
[----:B------:R-:W3:Y:S04]  /*8bdd0*/  LDL.LU R19, [R1+0x15c] ;  /* 0x00015c0001137983 */ /* 0x000ee80000300800 */
        /* <DEDUP_REMOVED lines=33> */
[----:B------:R-:W0:Y:S01]  /*8bff0*/  LDS.128 R20, [R0+0x400] ;  /* 0x0004000000147984 */ /* 0x000e220000000c00 */
[----:B------:R-:W-:Y:S06]  /*8c000*/  BAR.SYNC.DEFER_BLOCKING 0x0 ;  /* 0x0000000000007b1d */ /* 0x000fec0000010000 */
[----:B0-----:R-:W-:Y:S04]  /*8c010*/  STL.64 [R1+0xb0], R20 ;  /* 0x0000b01401007387 */ /* 0x001fe80000100a00 */
[----:B------:R0:W-:Y:S04]  /*8c020*/  STL.64 [R1+0xb8], R22 ;  /* 0x0000b81601007387 */ /* 0x0001e80000100a00 */
[----:B0-----:R-:W2:Y:S04]  /*8c030*/  LDL.LU.64 R22, [R1+0x3028] ;  /* 0x0030280001167983 */ /* 0x001ea80000300a00 */
[----:B------:R-:W2:Y:S04]  /*8c040*/  LDL.LU.64 R20, [R1+0x3020] ;  /* 0x0030200001147983 */ /* 0x000ea80000300a00 */
[----:B---3--:R-:W-:Y:S04]  /*8c050*/  STSM.16.M88.4 [R2], R4 ;  /* 0x0000000402007844 */ /* 0x008fe80000000200 */
[----:B------:R-:W-:Y:S01]  /*8c060*/  STSM.16.M88.4 [R2+0x200], R8 ;  /* 0x0002000802007844 */ /* 0x000fe20000000200 */
[----:B------:R-:W-:Y:S06]  /*8c070*/  BAR.SYNC.DEFER_BLOCKING 0x0 ;  /* 0x0000000000007b1d */ /* 0x000fec0000010000 */
[----:B------:R-:W0:Y:S04]  /*8c080*/  LDS.128 R8, [R0] ;  /* 0x0000000000087984 */ /* 0x000e280000000c00 */
[----:B------:R-:W1:Y:S01]  /*8c090*/  LDS.128 R4, [R0+0x400] ;  /* 0x0004000000047984 */ /* 0x000e620000000c00 */
[----:B------:R-:W-:Y:S06]  /*8c0a0*/  BAR.SYNC.DEFER_BLOCKING 0x0 ;  /* 0x0000000000007b1d */ /* 0x000fec0000010000 */
[----:B------:R-:W-:Y:S04]  /*8c0b0*/  STSM.16.M88.4 [R2], R24 ;  /* 0x0000001802007844 */ /* 0x000fe80000000200 */
[----:B0-----:R-:W-:Y:S04]  /*8c0c0*/  STL.64 [R1+0x60], R8 ;  /* 0x0000600801007387 */ /* 0x001fe80000100a00 */
[----:B------:R-:W-:Y:S04]  /*8c0d0*/  STL.64 [R1+0x68], R10 ;  /* 0x0000680a01007387 */ /* 0x000fe80000100a00 */
[----:B-1----:R-:W-:Y:S04]  /*8c0e0*/  STL.64 [R1+0xa0], R4 ;  /* 0x0000a00401007387 */ /* 0x002fe80000100a00 */
[----:B------:R-:W-:Y:S04]  /*8c0f0*/  STL.64 [R1+0xa8], R6 ;  /* 0x0000a80601007387 */ /* 0x000fe80000100a00 */
[----:B--2---:R-:W-:Y:S01]  /*8c100*/  STSM.16.M88.4 [R2+0x200], R20 ;  /* 0x0002001402007844 */ /* 0x004fe20000000200 */
[----:B------:R-:W-:Y:S06]  /*8c110*/  BAR.SYNC.DEFER_BLOCKING 0x0 ;  /* 0x0000000000007b1d */ /* 0x000fec0000010000 */
[----:B------:R-:W0:Y:S04]  /*8c120*/  LDS.128 R8, [R0] ;  /* 0x0000000000087984 */ /* 0x000e280000000c00 */
[----:B------:R-:W1:Y:S01]  /*8c130*/  LDS.128 R4, [R0+0x400] ;  /* 0x0004000000047984 */ /* 0x000e620000000c00 */
[----:B------:R-:W-:Y:S06]  /*8c140*/  BAR.SYNC.DEFER_BLOCKING 0x0 ;  /* 0x0000000000007b1d */ /* 0x000fec0000010000 */
[----:B------:R-:W-:Y:S04]  /*8c150*/  STSM.16.M88.4 [R2], R12 ;  /* 0x0000000c02007844 */ /* 0x000fe80000000200 */
[----:B------:R-:W-:Y:S01]  /*8c160*/  STSM.16.M88.4 [R2+0x200], R16 ;  /* 0x0002001002007844 */ /* 0x000fe20000000200 */
[----:B------:R-:W-:Y:S06]  /*8c170*/  BAR.SYNC.DEFER_BLOCKING 0x0 ;  /* 0x0000000000007b1d */ /* 0x000fec0000010000 */
[----:B0-----:R0:W-:Y:S04]  /*8c180*/  STL.64 [R1+0x100], R8 ;  /* 0x0001000801007387 */ /* 0x0011e80000100a00 */
[----:B------:R-:W-:Y:S04]  /*8c190*/  STL.64 [R1+0x108], R10 ;  /* 0x0001080a01007387 */ /* 0x000fe80000100a00 */
[----:B-1----:R-:W-:Y:S04]  /*8c1a0*/  STL.64 [R1+0x5e0], R4 ;  /* 0x0005e00401007387 */ /* 0x002fe80000100a00 */
[----:B------:R-:W-:Y:S04]  /*8c1b0*/  STL.64 [R1+0x5e8], R6 ;  /* 0x0005e80601007387 */ /* 0x000fe80000100a00 */
[----:B------:R-:W1:Y:S04]  /*8c1c0*/  LDS.128 R12, [R0] ;  /* 0x00000000000c7984 */ /* 0x000e680000000c00 */
[----:B------:R-:W2:Y:S04]  /*8c1d0*/  LDS.128 R4, [R0+0x400] ;  /* 0x0004000000047984 */ /* 0x000ea80000000c00 */
[----:B0-----:R-:W3:Y:S04]  /*8c1e0*/  LDL.LU R8, [R1+0x1b0] ;  /* 0x0001b00001087983 */ /* 0x001ee80000300800 */
[----:B-1----:R-:W-:Y:S04]  /*8c1f0*/  STL.64 [R1+0xf0], R12 ;  /* 0x0000f00c01007387 */ /* 0x002fe80000100a00 */
[----:B------:R-:W-:Y:S04]  /*8c200*/  STL.64 [R1+0xf8], R14 ;  /* 0x0000f80e01007387 */ /* 0x000fe80000100a00 */
[----:B--2---:R-:W-:Y:S04]  /*8c210*/  STL.64 [R1+0x130], R4 ;  /* 0x0001300401007387 */ /* 0x004fe80000100a00 */
[----:B------:R-:W-:Y:S04]  /*8c220*/  STL.64 [R1+0x138], R6 ;  /* 0x0001380601007387 */ /* 0x000fe80000100a00 */
[----:B------:R-:W3:Y:S04]  /*8c230*/  LDL.LU R9, [R1+0x1b4] ;  /* 0x0001b40001097983 */ /* 0x000ee80000300800 */
[----:B------:R-:W2:Y:S04]  /*8c240*/  LDL.LU R10, [R1+0x1b8] ;  /* 0x0001b800010a7983 */ /* 0x000ea80000300800 */
[----:B------:R-:W2:Y:S01]  /*8c250*/  LDL.LU R11, [R1+0x1bc] ;  /* 0x0001bc00010b7983 */ /* 0x000ea20000300800 */
[----:B------:R-:W-:Y:S06]  /*8c260*/  BAR.SYNC.DEFER_BLOCKING 0x0 ;  /* 0x0000000000007b1d */ /* 0x000fec0000010000 */
        /* <DEDUP_REMOVED lines=73> */
[----:B--2---:R-:W-:Y:S01]  /*8c700*/  STSM.16.M88.4 [R2+0x200], R8 ;  /* 0x0002000802007844 */ /* 0x004fe20000000200 */
[----:B------:R-:W-:Y:S06]  /*8c710*/  BAR.SYNC.DEFER_BLOCKING 0x0 ;  /* 0x0000000000007b1d */ /* 0x000fec0000010000 */
[----:B------:R-:W0:Y:S04]  /*8c720*/  LDS.128 R8, [R0] ;  /* 0x0000000000087984 */ /* 0x000e280000000c00 */
[----:B------:R-:W1:Y:S01]  /*8c730*/  LDS.128 R4, [R0+0x400] ;  /* 0x0004000000047984 */ /* 0x000e620000000c00 */
[----:B------:R-:W-:Y:S06]  /*8c740*/  BAR.SYNC.DEFER_BLOCKING 0x0 ;  /* 0x0000000000007b1d */ /* 0x000fec0000010000 */
[----:B------:R-:W-:Y:S04]  /*8c750*/  STSM.16.M88.4 [R2], R24 ;  /* 0x0000001802007844 */ /* 0x000fe80000000200 */
        /* <DEDUP_REMOVED lines=440> */
[----:B------:R-:W2:Y:S04]  /*8e2e0*/  LDL.LU R24, [R1+0x4f0] ;  /* 0x0004f00001187983 */ /* 0x000ea80000300800 */
[----:B------:R-:W0:Y:S04]  /*8e2f0*/  LDS.128 R8, [R0] ;  /* 0x0000000000087984 */ /* 0x000e280000000c00 */
[----:B------:R-:W1:Y:S04]  /*8e300*/  LDS.128 R4, [R0+0x400] ;  /* 0x0004000000047984 */ /* 0x000e680000000c00 */
[----:B0-----:R0:W-:Y:S04]  /*8e310*/  STL.64 [R1+0x440], R8 ;  /* 0x0004400801007387 */ /* 0x0011e80000100a00 */
[----:B------:R3:W-:Y:S04]  /*8e320*/  STL.64 [R1+0x448], R10 ;  /* 0x0004480a01007387 */ /* 0x0007e80000100a00 */
[----:B-1----:R-:W-:Y:S04]  /*8e330*/  STL.64 [R1+0x480], R4 ;  /* 0x0004800401007387 */ /* 0x002fe80000100a00 */
[----:B------:R-:W-:Y:S04]  /*8e340*/  STL.64 [R1+0x488], R6 ;  /* 0x0004880601007387 */ /* 0x000fe80000100a00 */
        /* <DEDUP_REMOVED lines=9> */
[----:B---3--:R-:W3:Y:S04]  /*8e3e0*/  LDL.LU R10, [R1+0x548] ;  /* 0x00054800010a7983 */ /* 0x008ee80000300800 */
[----:B------:R-:W3:Y:S01]  /*8e3f0*/  LDL.LU R11, [R1+0x54c] ;  /* 0x00054c00010b7983 */ /* 0x000ee20000300800 */
[----:B------:R-:W-:Y:S06]  /*8e400*/  BAR.SYNC.DEFER_BLOCKING 0x0 ;  /* 0x0000000000007b1d */ /* 0x000fec0000010000 */
[----:B---3--:R-:W-:Y:S04]  /*8e410*/  STL.64 [R1+0x2ec8], R10 ;  /* 0x002ec80a01007387 */ /* 0x008fe80000100a00 */
[----:B--2---:R0:W-:Y:S04]  /*8e420*/  STL.64 [R1+0x2ec0], R8 ;  /* 0x002ec00801007387 */ /* 0x0041e80000100a00 */
[----:B0-----:R-:W2:Y:S04]  /*8e430*/  LDL.LU R8, [R1+0x520] ;  /* 0x0005200001087983 */ /* 0x001ea80000300800 */
[----:B------:R-:W2:Y:S04]  /*8e440*/  LDL.LU R9, [R1+0x524] ;  /* 0x0005240001097983 */ /* 0x000ea80000300800 */
[----:B------:R-:W3:Y:S04]  /*8e450*/  LDL.LU R10, [R1+0x528] ;  /* 0x00052800010a7983 */ /* 0x000ee80000300800 */
[----:B------:R-:W3:Y:S04]  /*8e460*/  LDL.LU R11, [R1+0x52c] ;  /* 0x00052c00010b7983 */ /* 0x000ee80000300800 */
[----:B------:R-:W-:Y:S04]  /*8e470*/  STSM.16.M88.4 [R2], R24 ;  /* 0x0000001802007844 */ /* 0x000fe80000000200 */
[----:B------:R-:W-:Y:S01]  /*8e480*/  STSM.16.M88.4 [R2+0x200], R12 ;  /* 0x0002000c02007844 */ /* 0x000fe20000000200 */
[----:B------:R-:W-:Y:S06]  /*8e490*/  BAR.SYNC.DEFER_BLOCKING 0x0 ;  /* 0x0000000000007b1d */ /* 0x000fec0000010000 */
[----:B------:R-:W0:Y:S04]  /*8e4a0*/  LDS.128 R12, [R0] ;  /* 0x00000000000c7984 */ /* 0x000e280000000c00 */
[----:B------:R-:W1:Y:S01]  /*8e4b0*/  LDS.128 R24, [R0+0x400] ;  /* 0x0004000000187984 */ /* 0x000e620000000c00 */
[----:B------:R-:W-:Y:S06]  /*8e4c0*/  BAR.SYNC.DEFER_BLOCKING 0x0 ;  /* 0x0000000000007b1d */ /* 0x000fec0000010000 */
[----:B---3--:R-:W-:Y:S04]  /*8e4d0*/  STL.64 [R1+0x2ed8], R10 ;  /* 0x002ed80a01007387 */ /* 0x008fe80000100a00 */
[----:B--2---:R2:W-:Y:S04]  /*8e4e0*/  STL.64 [R1+0x2ed0], R8 ;  /* 0x002ed00801007387 */ /* 0x0045e80000100a00 */
[----:B--2---:R-:W2:Y:S04]  /*8e4f0*/  LDL.LU R8, [R1+0x510] ;  /* 0x0005100001087983 */ /* 0x004ea80000300800 */
        /* <DEDUP_REMOVED lines=15> */
[----:B0-----:R0:W-:Y:S04]  /*8e5f0*/  STL.64 [R1+0x430], R12 ;  /* 0x0004300c01007387 */ /* 0x0011e80000100a00 */
[----:B------:R1:W-:Y:S04]  /*8e600*/  STL.64 [R1+0x438], R14 ;  /* 0x0004380e01007387 */ /* 0x0003e80000100a00 */
[----:B0-----:R-:W3:Y:S04]  /*8e610*/  LDL.LU R12, [R1+0x580] ;  /* 0x00058000010c7983 */ /* 0x001ee80000300800 */
[----:B-1----:R0:W-:Y:S04]  /*8e620*/  STL.64 [R1+0x470], R24 ;  /* 0x0004701801007387 */ /* 0x0021e80000100a00 */
[----:B------:R1:W-:Y:S04]  /*8e630*/  STL.64 [R1+0x478], R26 ;  /* 0x0004781a01007387 */ /* 0x0003e80000100a00 */
[----:B------:R-:W3:Y:S04]  /*8e640*/  LDL.LU R13, [R1+0x584] ;  /* 0x00058400010d7983 */ /* 0x000ee80000300800 */
[----:B------:R-:W3:Y:S04]  /*8e650*/  LDL.LU R14, [R1+0x588] ;  /* 0x00058800010e7983 */ /* 0x000ee80000300800 */
[----:B------:R-:W3:Y:S04]  /*8e660*/  LDL.LU R15, [R1+0x58c] ;  /* 0x00058c00010f7983 */ /* 0x000ee80000300800 */
[----:B0-----:R-:W3:Y:S04]  /*8e670*/  LDL.LU R24, [R1+0x570] ;  /* 0x0005700001187983 */ /* 0x001ee80000300800 */
[----:B------:R-:W3:Y:S04]  /*8e680*/  LDL.LU R25, [R1+0x574] ;  /* 0x0005740001197983 */ /* 0x000ee80000300800 */
[----:B-1----:R-:W3:Y:S04]  /*8e690*/  LDL.LU R26, [R1+0x578] ;  /* 0x00057800011a7983 */ /* 0x002ee80000300800 */
        /* <DEDUP_REMOVED lines=22> */
[----:B------:R2:W-:Y:S04]  /*8e800*/  STSM.16.M88.4 [R2+0x200], R16 ;  /* 0x0002001002007844 */ /* 0x0005e80000000200 */
[----:B0-----:R-:W-:Y:S04]  /*8e810*/  STL.64 [R1+0x4d0], R8 ;  /* 0x0004d00801007387 */ /* 0x001fe80000100a00 */
[----:B------:R-:W-:Y:S01]  /*8e820*/  STL.64 [R1+0x4d8], R10 ;  /* 0x0004d80a01007387 */ /* 0x000fe20000100a00 */
[----:B------:R-:W-:Y:S06]  /*8e830*/  BAR.SYNC.DEFER_BLOCKING 0x0 ;  /* 0x0000000000007b1d */ /* 0x000fec0000010000 */
[----:B-1----:R-:W-:Y:S04]  /*8e840*/  STL.64 [R1+0x520], R4 ;  /* 0x0005200401007387 */ /* 0x002fe80000100a00 */
[----:B------:R-:W-:Y:S04]  /*8e850*/  STL.64 [R1+0x528], R6 ;  /* 0x0005280601007387 */ /* 0x000fe80000100a00 */
[----:B--2---:R-:W2:Y:S04]  /*8e860*/  LDL.LU R16, [R1+0x5b0] ;  /* 0x0005b00001107983 */ /* 0x004ea80000300800 */
[----:B------:R-:W2:Y:S04]  /*8e870*/  LDL.LU R17, [R1+0x5b4] ;  /* 0x0005b40001117983 */ /* 0x000ea80000300800 */
[----:B------:R-:W0:Y:S04]  /*8e880*/  LDS.128 R8, [R0] ;  /* 0x0000000000087984 */ /* 0x000e280000000c00 */
[----:B------:R-:W1:Y:S04]  /*8e890*/  LDS.128 R4, [R0+0x400] ;  /* 0x0004000000047984 */ /* 0x000e680000000c00 */
[----:B------:R-:W2:Y:S04]  /*8e8a0*/  LDL.LU R18, [R1+0x5b8] ;  /* 0x0005b80001127983 */ /* 0x000ea80000300800 */
[----:B------:R-:W2:Y:S04]  /*8e8b0*/  LDL.LU R19, [R1+0x5bc] ;  /* 0x0005bc0001137983 */ /* 0x000ea80000300800 */
[----:B------:R-:W3:Y:S04]  /*8e8c0*/  LDL.LU R20, [R1+0x590] ;  /* 0x0005900001147983 */ /* 0x000ee80000300800 */
[----:B------:R-:W3:Y:S04]  /*8e8d0*/  LDL.LU R21, [R1+0x594] ;  /* 0x0005940001157983 */ /* 0x000ee80000300800 */
[----:B------:R-:W3:Y:S04]  /*8e8e0*/  LDL.LU R22, [R1+0x598] ;  /* 0x0005980001167983 */ /* 0x000ee80000300800 */
[----:B------:R-:W3:Y:S01]  /*8e8f0*/  LDL.LU R23, [R1+0x59c] ;  /* 0x00059c0001177983 */ /* 0x000ee20000300800 */
[----:B------:R-:W-:Y:S06]  /*8e900*/  BAR.SYNC.DEFER_BLOCKING 0x0 ;  /* 0x0000000000007b1d */ /* 0x000fec0000010000 */
[----:B0-----:R0:W-:Y:S04]  /*8e910*/  STL.64 [R1+0x4c0], R8 ;  /* 0x0004c00801007387 */ /* 0x0011e80000100a00 */
[----:B------:R0:W-:Y:S04]  /*8e920*/  STL.64 [R1+0x4c8], R10 ;  /* 0x0004c80a01007387 */ /* 0x0001e80000100a00 */
[----:B-1----:R1:W-:Y:S04]  /*8e930*/  STL.64 [R1+0x4f0], R4 ;  /* 0x0004f00401007387 */ /* 0x0023e80000100a00 */
[----:B------:R1:W-:Y:S04]  /*8e940*/  STL.64 [R1+0x4f8], R6 ;  /* 0x0004f80601007387 */ /* 0x0003e80000100a00 */
[----:B0-----:R-:W2:Y:S04]  /*8e950*/  LDL.LU R8, [R1+0x5f0] ;  /* 0x0005f00001087983 */ /* 0x001ea80000300800 */
[----:B------:R-:W2:Y:S04]  /*8e960*/  LDL.LU R9, [R1+0x5f4] ;  /* 0x0005f40001097983 */ /* 0x000ea80000300800 */
[----:B------:R-:W2:Y:S04]  /*8e970*/  LDL.LU R10, [R1+0x5f8] ;  /* 0x0005f800010a7983 */ /* 0x000ea80000300800 */
[----:B------:R-:W2:Y:S04]  /*8e980*/  LDL.LU R11, [R1+0x5fc] ;  /* 0x0005fc00010b7983 */ /* 0x000ea80000300800 */
[----:B------:R0:W-:Y:S04]  /*8e990*/  STSM.16.M88.4 [R2], R24 ;  /* 0x0000001802007844 */ /* 0x0001e80000000200 */
[----:B------:R0:W-:Y:S01]  /*8e9a0*/  STSM.16.M88.4 [R2+0x200], R12 ;  /* 0x0002000c02007844 */ /* 0x0001e20000000200 */
[----:B------:R-:W-:Y:S06]  /*8e9b0*/  BAR.SYNC.DEFER_BLOCKING 0x0 ;  /* 0x0000000000007b1d */ /* 0x000fec0000010000 */
[----:B--2---:R-:W-:Y:S04]  /*8e9c0*/  STL.64 [R1+0x2eb8], R10 ;  /* 0x002eb80a01007387 */ /* 0x004fe80000100a00 */
[----:B------:R-:W-:Y:S04]  /*8e9d0*/  STL.64 [R1+0x2eb0], R8 ;  /* 0x002eb00801007387 */ /* 0x000fe80000100a00 */
[----:B------:R-:W2:Y:S04]  /*8e9e0*/  LDS.128 R8, [R0] ;  /* 0x0000000000087984 */ /* 0x000ea80000000c00 */
[----:B-1----:R-:W4:Y:S04]  /*8e9f0*/  LDL.LU R4, [R1+0x5d0] ;  /* 0x0005d00001047983 */ /* 0x002f280000300800 */
[----:B------:R-:W4:Y:S04]  /*8ea00*/  LDL.LU R5, [R1+0x5d4] ;  /* 0x0005d40001057983 */ /* 0x000f280000300800 */
[----:B------:R-:W4:Y:S04]  /*8ea10*/  LDL.LU R6, [R1+0x5d8] ;  /* 0x0005d80001067983 */ /* 0x000f280000300800 */
[----:B------:R-:W4:Y:S04]  /*8ea20*/  LDL.LU R7, [R1+0x5dc] ;  /* 0x0005dc0001077983 */ /* 0x000f280000300800 */
        /* <DEDUP_REMOVED lines=8> */
[----:B--2---:R-:W-:Y:S04]  /*8eab0*/  STL.64 [R1+0x4e0], R8 ;  /* 0x0004e00801007387 */ /* 0x004fe80000100a00 */
[----:B------:R-:W-:Y:S04]  /*8eac0*/  STL.64 [R1+0x4e8], R10 ;  /* 0x0004e80a01007387 */ /* 0x000fe80000100a00 */
[----:B------:R-:W0:Y:S01]  /*8ead0*/  LDS.128 R8, [R0+0x400] ;  /* 0x0004000000087984 */ /* 0x000e220000000c00 */
[----:B------:R-:W-:Y:S06]  /*8eae0*/  BAR.SYNC.DEFER_BLOCKING 0x0 ;  /* 0x0000000000007b1d */ /* 0x000fec0000010000 */
[----:B---3--:R-:W-:Y:S04]  /*8eaf0*/  STSM.16.M88.4 [R2], R20 ;  /* 0x0000001402007844 */ /* 0x008fe80000000200 */
[----:B------:R1:W-:Y:S04]  /*8eb00*/  STSM.16.M88.4 [R2+0x200], R16 ;  /* 0x0002001002007844 */ /* 0x0003e80000000200 */
[----:B0-----:R-:W-:Y:S04]  /*8eb10*/  STL.64 [R1+0x510], R8 ;  /* 0x0005100801007387 */ /* 0x001fe80000100a00 */
[----:B------:R-:W-:Y:S01]  /*8eb20*/  STL.64 [R1+0x518], R10 ;  /* 0x0005180a01007387 */ /* 0x000fe20000100a00 */
[----:B------:R-:W-:Y:S06]  /*8eb30*/  BAR.SYNC.DEFER_BLOCKING 0x0 ;  /* 0x0000000000007b1d */ /* 0x000fec0000010000 */
[----:B-1----:R-:W2:Y:S04]  /*8eb40*/  LDL.LU R16, [R1+0x630] ;  /* 0x0006300001107983 */ /* 0x002ea80000300800 */
[----:B------:R-:W2:Y:S04]  /*8eb50*/  LDL.LU R17, [R1+0x634] ;  /* 0x0006340001117983 */ /* 0x000ea80000300800 */
[----:B------:R-:W2:Y:S04]  /*8eb60*/  LDL.LU R18, [R1+0x638] ;  /* 0x0006380001127983 */ /* 0x000ea80000300800 */
[----:B------:R-:W2:Y:S04]  /*8eb70*/  LDL.LU R19, [R1+0x63c] ;  /* 0x00063c0001137983 */ /* 0x000ea80000300800 */
[----:B------:R-:W0:Y:S04]  /*8eb80*/  LDS.128 R8, [R0] ;  /* 0x0000000000087984 */ /* 0x000e280000000c00 */
[----:B------:R-:W3:Y:S04]  /*8eb90*/  LDL.LU R20, [R1+0x620] ;  /* 0x0006200001147983 */ /* 0x000ee80000300800 */
[----:B------:R-:W3:Y:S04]  /*8eba0*/  LDL.LU R21, [R1+0x624] ;  /* 0x0006240001157983 */ /* 0x000ee80000300800 */
[----:B------:R-:W3:Y:S04]  /*8ebb0*/  LDL.LU R22, [R1+0x628] ;  /* 0x0006280001167983 */ /* 0x000ee80000300800 */
[----:B------:R-:W3:Y:S04]  /*8ebc0*/  LDL.LU R23, [R1+0x62c] ;  /* 0x00062c0001177983 */ /* 0x000ee80000300800 */
[----:B0-----:R-:W-:Y:S04]  /*8ebd0*/  STL.64 [R1+0x550], R8 ;  /* 0x0005500801007387 */ /* 0x001fe80000100a00 */
[----:B------:R-:W-:Y:S04]  /*8ebe0*/  STL.64 [R1+0x558], R10 ;  /* 0x0005580a01007387 */ /* 0x000fe80000100a00 */
[----:B------:R-:W0:Y:S01]  /*8ebf0*/  LDS.128 R8, [R0+0x400] ;  /* 0x0004000000087984 */ /* 0x000e220000000c00 */
[----:B------:R-:W-:Y:S06]  /*8ec00*/  BAR.SYNC.DEFER_BLOCKING 0x0 ;  /* 0x0000000000007b1d */ /* 0x000fec0000010000 */
[----:B0-----:R-:W-:Y:S01]  /*8ec10*/  STL [R1+0x570], R8 ;  /* 0x0005700801007387 */ /* 0x001fe20000100800 */
[----:B------:R-:W-:-:S03]  /*8ec20*/  IMAD.MOV.U32 R3, RZ, RZ, R9 ;  /* 0x000000ffff037224 */ /* 0x000fc600078e0009 */
[----:B------:R0:W-:Y:S04]  /*8ec30*/  STL.64 [R1+0x578], R10 ;  /* 0x0005780a01007387 */ /* 0x0001e80000100a00 */
[----:B0-----:R-:W2:Y:S04]  /*8ec40*/  LDL.LU.64 R10, [R1+0x2eb8] ;  /* 0x002eb800010a7983 */ /* 0x001ea80000300a00 */
[----:B------:R-:W2:Y:S04]  /*8ec50*/  LDL.LU.64 R8, [R1+0x2eb0] ;  /* 0x002eb00001087983 */ /* 0x000ea80000300a00 */
[----:B------:R-:W-:Y:S04]  /*8ec60*/  STL [R1+0x2e48], R3 ;  /* 0x002e480301007387 */ /* 0x000fe80000100800 */
[----:B----4-:R-:W-:Y:S04]  /*8ec70*/  STSM.16.M88.4 [R2], R4 ;  /* 0x0000000402007844 */ /* 0x010fe80000000200 */
[----:B--2---:R-:W-:Y:S01]  /*8ec80*/  STSM.16.M88.4 [R2+0x200], R8 ;  /* 0x0002000802007844 */ /* 0x004fe20000000200 */
[----:B------:R-:W-:Y:S06]  /*8ec90*/  BAR.SYNC.DEFER_BLOCKING 0x0 ;  /* 0x0000000000007b1d */ /* 0x000fec0000010000 */
[----:B------:R-:W0:Y:S04]  /*8eca0*/  LDS.128 R8, [R0] ;  /* 0x0000000000087984 */ /* 0x000e280000000c00 */
[----:B------:R-:W1:Y:S01]  /*8ecb0*/  LDS.128 R4, [R0+0x400] ;  /* 0x0004000000047984 */ /* 0x000e620000000c00 */
[----:B------:R-:W-:Y:S06]  /*8ecc0*/  BAR.SYNC.DEFER_BLOCKING 0x0 ;  /* 0x0000000000007b1d */ /* 0x000fec0000010000 */
[----:B------:R2:W-:Y:S04]  /*8ecd0*/  STSM.16.M88.4 [R2], R24 ;  /* 0x0000001802007844 */ /* 0x0005e80000000200 */
[----:B------:R4:W-:Y:S04]  /*8ece0*/  STSM.16.M88.4 [R2+0x200], R12 ;  /* 0x0002000c02007844 */ /* 0x0009e80000000200 */
[----:B0-----:R-:W-:Y:S04]  /*8ecf0*/  STL.64 [R1+0x540], R8 ;  /* 0x0005400801007387 */ /* 0x001fe80000100a00 */
[----:B------:R-:W-:Y:S04]  /*8ed00*/  STL.64 [R1+0x548], R10 ;  /* 0x0005480a01007387 */ /* 0x000fe80000100a00 */
[----:B-1----:R-:W-:Y:S04]  /*8ed10*/  STL.64 [R1+0x580], R4 ;  /* 0x0005800401007387 */ /* 0x002fe80000100a00 */
[----:B------:R-:W-:Y:S01]  /*8ed20*/  STL.64 [R1+0x588], R6 ;  /* 0x0005880601007387 */ /* 0x000fe20000100a00 */
[----:B------:R-:W-:Y:S06]  /*8ed30*/  BAR.SYNC.DEFER_BLOCKING 0x0 ;  /* 0x0000000000007b1d */ /* 0x000fec0000010000 */
[----:B--2---:R-:W2:Y:S04]  /*8ed40*/  LDL.LU R24, [R1+0x640] ;  /* 0x0006400001187983 */ /* 0x004ea80000300800 */
[----:B------:R-:W2:Y:S04]  /*8ed50*/  LDL.LU R25, [R1+0x644] ;  /* 0x0006440001197983 */ /* 0x000ea80000300800 */
[----:B------:R-:W2:Y:S04]  /*8ed60*/  LDL.LU R26, [R1+0x648] ;  /* 0x00064800011a7983 */ /* 0x000ea80000300800 */
[----:B------:R-:W2:Y:S04]  /*8ed70*/  LDL.LU R27, [R1+0x64c] ;  /* 0x00064c00011b7983 */ /* 0x000ea80000300800 */
[----:B------:R-:W0:Y:S04]  /*8ed80*/  LDS.128 R4, [R0] ;  /* 0x0000000000047984 */ /* 0x000e280000000c00 */
[----:B----4-:R-:W4:Y:S04]  /*8ed90*/  LDL.LU R12, [R1+0x650] ;  /* 0x00065000010c7983 */ /* 0x010f280000300800 */
[----:B0-----:R-:W-:Y:S04]  /*8eda0*/  STL.64 [R1+0x560], R4 ;  /* 0x0005600401007387 */ /* 0x001fe80000100a00 */
[----:B------:R-:W-:Y:S04]  /*8edb0*/  STL.64 [R1+0x568], R6 ;  /* 0x0005680601007387 */ /* 0x000fe80000100a00 */
[----:B------:R-:W4:Y:S04]  /*8edc0*/  LDL.LU R13, [R1+0x654] ;  /* 0x00065400010d7983 */ /* 0x000f280000300800 */
[----:B------:R-:W4:Y:S04]  /*8edd0*/  LDL.LU R14, [R1+0x658] ;  /* 0x00065800010e7983 */ /* 0x000f280000300800 */
[----:B------:R-:W4:Y:S04]  /*8ede0*/  LDL.LU R15, [R1+0x65c] ;  /* 0x00065c00010f7983 */ /* 0x000f280000300800 */
[----:B------:R-:W0:Y:S01]  /*8edf0*/  LDS.128 R4, [R0+0x400] ;  /* 0x0004000000047984 */ /* 0x000e220000000c00 */
[----:B------:R-:W-:Y:S01]  /*8ee00*/  BAR.SYNC.DEFER_BLOCKING 0x0 ;  /* 0x0000000000007b1d */ /* 0x000fe20000010000 */
[----:B0-----:R-:W-:-:S05]  /*8ee10*/  IMAD.MOV.U32 R3, RZ, RZ, R4 ;  /* 0x000000ffff037224 */ /* 0x001fca00078e0004 */
[----:B------:R-:W-:Y:S04]  /*8ee20*/  STL [R1+0x5b4], R5 ;  /* 0x0005b40501007387 */ /* 0x000fe80000100800 */
[----:B------:R-:W-:Y:S04]  /*8ee30*/  STL.64 [R1+0x5b8], R6 ;  /* 0x0005b80601007387 */ /* 0x000fe80000100a00 */
[----:B------:R-:W-:Y:S04]  /*8ee40*/  STL [R1+0x2e4c], R3 ;  /* 0x002e4c0301007387 */ /* 0x000fe80000100800 */
[----:B------:R-:W4:Y:S04]  /*8ee50*/  LDL.LU R8, [R1+0x660] ;  /* 0x0006600001087983 */ /* 0x000f280000300800 */
[----:B------:R-:W4:Y:S04]  /*8ee60*/  LDL.LU R9, [R1+0x664] ;  /* 0x0006640001097983 */ /* 0x000f280000300800 */
[----:B------:R-:W4:Y:S04]  /*8ee70*/  LDL.LU R10, [R1+0x668] ;  /* 0x00066800010a7983 */ /* 0x000f280000300800 */
[----:B------:R-:W4:Y:S04]  /*8ee80*/  LDL.LU R11, [R1+0x66c] ;  /* 0x00066c00010b7983 */ /* 0x000f280000300800 */
[----:B---3--:R0:W-:Y:S04]  /*8ee90*/  STSM.16.M88.4 [R2], R20 ;  /* 0x0000001402007844 */ /* 0x0081e80000000200 */
[----:B------:R-:W-:Y:S01]  /*8eea0*/  STSM.16.M88.4 [R2+0x200], R16 ;  /* 0x0002001002007844 */ /* 0x000fe20000000200 */
[----:B------:R-:W-:Y:S06]  /*8eeb0*/  BAR.SYNC.DEFER_BLOCKING 0x0 ;  /* 0x0000000000007b1d */ /* 0x000fec0000010000 */
[----:B0-----:R-:W3:Y:S04]  /*8eec0*/  LDL.LU R20, [R1+0x670] ;  /* 0x0006700001147983 */ /* 0x001ee80000300800 */
[----:B------:R-:W3:Y:S04]  /*8eed0*/  LDL.LU R21, [R1+0x674] ;  /* 0x0006740001157983 */ /* 0x000ee80000300800 */
[----:B------:R-:W3:Y:S04]  /*8eee0*/  LDL.LU R22, [R1+0x678] ;  /* 0x0006780001167983 */ /* 0x000ee80000300800 */
[----:B------:R-:W3:Y:S04]  /*8eef0*/  LDL.LU R23, [R1+0x67c] ;  /* 0x00067c0001177983 */ /* 0x000ee80000300800 */
[----:B------:R-:W0:Y:S04]  /*8ef00*/  LDS.128 R4, [R0] ;  /* 0x0000000000047984 */ /* 0x000e280000000c00 */
[----:B0-----:R-:W-:Y:S01]  /*8ef10*/  STL.64 [R1+0x530], R4 ;  /* 0x0005300401007387 */ /* 0x001fe20000100a00 */
[----:B------:R-:W-:-:S03]  /*8ef20*/  IMAD.MOV.U32 R3, RZ, RZ, R7 ;  /* 0x000000ffff037224 */ /* 0x000fc600078e0007 */
[----:B------:R-:W-:Y:S04]  /*8ef30*/  STL [R1+0x538], R6 ;  /* 0x0005380601007387 */ /* 0x000fe80000100800 */
[----:B------:R-:W0:Y:S01]  /*8ef40*/  LDS.128 R4, [R0+0x400] ;  /* 0x0004000000047984 */ /* 0x000e220000000c00 */
[----:B------:R-:W-:Y:S06]  /*8ef50*/  BAR.SYNC.DEFER_BLOCKING 0x0 ;  /* 0x0000000000007b1d */ /* 0x000fec0000010000 */
[----:B------:R-:W-:Y:S04]  /*8ef60*/  STL [R1+0x2e50], R3 ;  /* 0x002e500301007387 */ /* 0x000fe80000100800 */
[----:B------:R-:W3:Y:S04]  /*8ef70*/  LDL.LU R16, [R1+0x680] ;  /* 0x0006800001107983 */ /* 0x000ee80000300800 */
[----:B0-----:R-:W-:Y:S04]  /*8ef80*/  STL.64 [R1+0x590], R4 ;  /* 0x0005900401007387 */ /* 0x001fe80000100a00 */
[----:B------:R-:W-:Y:S04]  /*8ef90*/  STL.64 [R1+0x598], R6 ;  /* 0x0005980601007387 */ /* 0x000fe80000100a00 */
[----:B------:R-:W3:Y:S04]  /*8efa0*/  LDL.LU R17, [R1+0x684] ;  /* 0x0006840001117983 */ /* 0x000ee80000300800 */
[----:B------:R-:W3:Y:S04]  /*8efb0*/  LDL.LU R18, [R1+0x688] ;  /* 0x0006880001127983 */ /* 0x000ee80000300800 */
[----:B------:R-:W3:Y:S04]  /*8efc0*/  LDL.LU R19, [R1+0x68c] ;  /* 0x00068c0001137983 */ /* 0x000ee80000300800 */
[----:B--2---:R0:W-:Y:S04]  /*8efd0*/  STSM.16.M88.4 [R2], R24 ;  /* 0x0000001802007844 */ /* 0x0041e80000000200 */
[----:B0-----:R-:W2:Y:S04]  /*8efe0*/  LDL.LU R24, [R1+0x690] ;  /* 0x0006900001187983 */ /* 0x001ea80000300800 */
[----:B------:R-:W2:Y:S04]  /*8eff0*/  LDL.LU R25, [R1+0x694] ;  /* 0x0006940001197983 */ /* 0x000ea80000300800 */
[----:B------:R-:W2:Y:S04]  /*8f000*/  LDL.LU R26, [R1+0x698] ;  /* 0x00069800011a7983 */ /* 0x000ea80000300800 */
[----:B------:R-:W2:Y:S04]  /*8f010*/  LDL.LU R27, [R1+0x69c] ;  /* 0x00069c00011b7983 */ /* 0x000ea80000300800 */
[----:B----4-:R-:W-:Y:S01]  /*8f020*/  STSM.16.M88.4 [R2+0x200], R12 ;  /* 0x0002000c02007844 */ /* 0x010fe20000000200 */
[----:B------:R-:W-:Y:S06]  /*8f030*/  BAR.SYNC.DEFER_BLOCKING 0x0 ;  /* 0x0000000000007b1d */ /* 0x000fec0000010000 */
[----:B------:R-:W0:Y:S04]  /*8f040*/  LDS.128 R12, [R0] ;  /* 0x00000000000c7984 */ /* 0x000e280000000c00 */
[----:B------:R-:W1:Y:S01]  /*8f050*/  LDS.128 R4, [R0+0x400] ;  /* 0x0004000000047984 */ /* 0x000e620000000c00 */
[----:B------:R-:W-:Y:S06]  /*8f060*/  BAR.SYNC.DEFER_BLOCKING 0x0 ;  /* 0x0000000000007b1d */ /* 0x000fec0000010000 */
[----:B0-----:R0:W-:Y:S04]  /*8f070*/  STL.64 [R1+0x5f0], R12 ;  /* 0x0005f00c01007387 */ /* 0x0011e80000100a00 */
[----:B------:R4:W-:Y:S04]  /*8f080*/  STL.64 [R1+0x5f8], R14 ;  /* 0x0005f80e01007387 */ /* 0x0009e80000100a00 */
[----:B0-----:R-:W2:Y:S04]  /*8f090*/  LDL.LU R12, [R1+0x6a0] ;  /* 0x0006a000010c7983 */ /* 0x001ea80000300800 */
[----:B-1----:R-:W-:Y:S04]  /*8f0a0*/  STL.64 [R1+0x630], R4 ;  /* 0x0006300401007387 */ /* 0x002fe80000100a00 */
[----:B------:R-:W-:Y:S04]  /*8f0b0*/  STL.64 [R1+0x638], R6 ;  /* 0x0006380601007387 */ /* 0x000fe80000100a00 */
[----:B------:R-:W2:Y:S04]  /*8f0c0*/  LDL.LU R13, [R1+0x6a4] ;  /* 0x0006a400010d7983 */ /* 0x000ea80000300800 */
[----:B----4-:R-:W4:Y:S04]  /*8f0d0*/  LDL.LU R14, [R1+0x6a8] ;  /* 0x0006a800010e7983 */ /* 0x010f280000300800 */
[----:B------:R-:W4:Y:S04]  /*8f0e0*/  LDL.LU R15, [R1+0x6ac] ;  /* 0x0006ac00010f7983 */ /* 0x000f280000300800 */
[----:B------:R0:W-:Y:S04]  /*8f0f0*/  STSM.16.M88.4 [R2], R8 ;  /* 0x0000000802007844 */ /* 0x0001e80000000200 */
[----:B0-----:R-:W4:Y:S04]  /*8f100*/  LDL.LU R8, [R1+0x6b0] ;  /* 0x0006b00001087983 */ /* 0x001f280000300800 */
[----:B------:R-:W4:Y:S04]  /*8f110*/  LDL.LU R9, [R1+0x6b4] ;  /* 0x0006b40001097983 */ /* 0x000f280000300800 */
[----:B------:R-:W4:Y:S04]  /*8f120*/  LDL.LU R10, [R1+0x6b8] ;  /* 0x0006b800010a7983 */ /* 0x000f280000300800 */
[----:B------:R-:W4:Y:S04]  /*8f130*/  LDL.LU R11, [R1+0x6bc] ;  /* 0x0006bc00010b7983 */ /* 0x000f280000300800 */
[----:B---3--:R-:W-:Y:S01]  /*8f140*/  STSM.16.M88.4 [R2+0x200], R20 ;  /* 0x0002001402007844 */ /* 0x008fe20000000200 */
[----:B------:R-:W-:Y:S06]  /*8f150*/  BAR.SYNC.DEFER_BLOCKING 0x0 ;  /* 0x0000000000007b1d */ /* 0x000fec0000010000 */
[----:B------:R-:W0:Y:S04]  /*8f160*/  LDS.128 R20, [R0] ;  /* 0x0000000000147984 */ /* 0x000e280000000c00 */
[----:B------:R-:W1:Y:S01]  /*8f170*/  LDS.128 R4, [R0+0x400] ;  /* 0x0004000000047984 */ /* 0x000e620000000c00 */
[----:B------:R-:W-:Y:S06]  /*8f180*/  BAR.SYNC.DEFER_BLOCKING 0x0 ;  /* 0x0000000000007b1d */ /* 0x000fec0000010000 */
[----:B------:R-:W-:Y:S04]  /*8f190*/  STSM.16.M88.4 [R2], R16 ;  /* 0x0000001002007844 */ /* 0x000fe80000000200 */
[----:B0-----:R0:W-:Y:S04]  /*8f1a0*/  STL.64 [R1+0x5d0], R20 ;  /* 0x0005d01401007387 */ /* 0x0011e80000100a00 */
[----:B------:R3:W-:Y:S04]  /*8f1b0*/  STL.64 [R1+0x5d8], R22 ;  /* 0x0005d81601007387 */ /* 0x0007e80000100a00 */
[----:B0-----:R-:W4:Y:S04]  /*8f1c0*/  LDL.LU R20, [R1+0x6c0] ;  /* 0x0006c00001147983 */ /* 0x001f280000300800 */
[----:B-1----:R-:W-:Y:S04]  /*8f1d0*/  STL.64 [R1+0x620], R4 ;  /* 0x0006200401007387 */ /* 0x002fe80000100a00 */
[----:B------:R-:W-:Y:S04]  /*8f1e0*/  STL.64 [R1+0x628], R6 ;  /* 0x0006280601007387 */ /* 0x000fe80000100a00 */
[----:B------:R-:W4:Y:S04]  /*8f1f0*/  LDL.LU R21, [R1+0x6c4] ;  /* 0x0006c40001157983 */ /* 0x000f280000300800 */
[----:B---3--:R-:W3:Y:S04]  /*8f200*/  LDL.LU R22, [R1+0x6c8] ;  /* 0x0006c80001167983 */ /* 0x008ee80000300800 */
[----:B------:R-:W3:Y:S04]  /*8f210*/  LDL.LU R23, [R1+0x6cc] ;  /* 0x0006cc0001177983 */ /* 0x000ee80000300800 */
[----:B------:R-:W3:Y:S04]  /*8f220*/  LDL.LU R16, [R1+0x6d0] ;  /* 0x0006d00001107983 */ /* 0x000ee80000300800 */
[----:B------:R-:W3:Y:S04]  /*8f230*/  LDL.LU R17, [R1+0x6d4] ;  /* 0x0006d40001117983 */ /* 0x000ee80000300800 */
[----:B------:R-:W3:Y:S04]  /*8f240*/  LDL.LU R18, [R1+0x6d8] ;  /* 0x0006d80001127983 */ /* 0x000ee80000300800 */
[----:B------:R-:W3:Y:S04]  /*8f250*/  LDL.LU R19, [R1+0x6dc] ;  /* 0x0006dc0001137983 */ /* 0x000ee80000300800 */
[----:B--2---:R-:W-:Y:S01]  /*8f260*/  STSM.16.M88.4 [R2+0x200], R24 ;  /* 0x0002001802007844 */ /* 0x004fe20000000200 */
[----:B------:R-:W-:Y:S06]  /*8f270*/  BAR.SYNC.DEFER_BLOCKING 0x0 ;  /* 0x0000000000007b1d */ /* 0x000fec0000010000 */
[----:B------:R-:W0:Y:S04]  /*8f280*/  LDS.128 R24, [R0] ;  /* 0x0000000000187984 */ /* 0x000e280000000c00 */
[----:B------:R-:W1:Y:S01]  /*8f290*/  LDS.128 R4, [R0+0x400] ;  /* 0x0004000000047984 */ /* 0x000e620000000c00 */
[----:B------:R-:W-:Y:S06]  /*8f2a0*/  BAR.SYNC.DEFER_BLOCKING 0x0 ;  /* 0x0000000000007b1d */ /* 0x000fec0000010000 */
        /* <DEDUP_REMOVED lines=8> */
[----:B----4-:R0:W-:Y:S04]  /*8f330*/  STSM.16.M88.4 [R2], R12 ;  /* 0x0000000c02007844 */ /* 0x0101e80000000200 */
[----:B0-----:R-:W4:Y:S04]  /*8f340*/  LDL.LU R12, [R1+0x700] ;  /* 0x00070000010c7983 */ /* 0x001f280000300800 */
[----:B------:R-:W4:Y:S04]  /*8f350*/  LDL.LU R13, [R1+0x704] ;  /* 0x00070400010d7983 */ /* 0x000f280000300800 */
[----:B------:R-:W4:Y:S04]  /*8f360*/  LDL.LU R14, [R1+0x708] ;  /* 0x00070800010e7983 */ /* 0x000f280000300800 */
[----:B------:R-:W4:Y:S04]  /*8f370*/  LDL.LU R15, [R1+0x70c] ;  /* 0x00070c00010f7983 */ /* 0x000f280000300800 */
[----:B------:R-:W-:Y:S01]  /*8f380*/  STSM.16.M88.4 [R2+0x200], R8 ;  /* 0x0002000802007844 */ /* 0x000fe20000000200 */
[----:B------:R-:W-:Y:S06]  /*8f390*/  BAR.SYNC.DEFER_BLOCKING 0x0 ;  /* 0x0000000000007b1d */ /* 0x000fec0000010000 */
[----:B------:R-:W0:Y:S04]  /*8f3a0*/  LDS.128 R8, [R0] ;  /* 0x0000000000087984 */ /* 0x000e280000000c00 */
[----:B------:R-:W1:Y:S01]  /*8f3b0*/  LDS.128 R4, [R0+0x400] ;  /* 0x0004000000047984 */ /* 0x000e620000000c00 */
[----:B------:R-:W-:Y:S06]  /*8f3c0*/  BAR.SYNC.DEFER_BLOCKING 0x0 ;  /* 0x0000000000007b1d */ /* 0x000fec0000010000 */
[----:B0-----:R0:W-:Y:S04]  /*8f3d0*/  STL.64 [R1+0x600], R8 ;  /* 0x0006000801007387 */ /* 0x0011e80000100a00 */
[----:B------:R1:W-:Y:S04]  /*8f3e0*/  STL.64 [R1+0x608], R10 ;  /* 0x0006080a01007387 */ /* 0x0003e80000100a00 */
[----:B0-----:R-:W4:Y:S04]  /*8f3f0*/  LDL.LU R8, [R1+0x720] ;  /* 0x0007200001087983 */ /* 0x001f280000300800 */
[----:B-1----:R-:W-:Y:S04]  /*8f400*/  STL.64 [R1+0x640], R4 ;  /* 0x0006400401007387 */ /* 0x002fe80000100a00 */
[----:B------:R-:W-:Y:S04]  /*8f410*/  STL.64 [R1+0x648], R6 ;  /* 0x0006480601007387 */ /* 0x000fe80000100a00 */
        /* <DEDUP_REMOVED lines=11> */
[----:B------:R-:W1:Y:S01]  /*8f4d0*/  LDS.128 R4, [R0+0x400] ;  /* 0x0004000000047984 */ /* 0x000e620000000c00 */
[----:B------:R-:W-:Y:S06]  /*8f4e0*/  BAR.SYNC.DEFER_BLOCKING 0x0 ;  /* 0x0000000000007b1d */ /* 0x000fec0000010000 */
[----:B0-----:R0:W-:Y:S04]  /*8f4f0*/  STL.64 [R1+0x670], R16 ;  /* 0x0006701001007387 */ /* 0x0011e80000100a00 */
[----:B------:R1:W-:Y:S04]  /*8f500*/  STL.64 [R1+0x678], R18 ;  /* 0x0006781201007387 */ /* 0x0003e80000100a00 */
[----:B0-----:R-:W3:Y:S04]  /*8f510*/  LDL.LU R16, [R1+0x750] ;  /* 0x0007500001107983 */ /* 0x001ee80000300800 */
[----:B--2---:R0:W-:Y:S04]  /*8f520*/  STSM.16.M88.4 [R2], R24 ;  /* 0x0000001802007844 */ /* 0x0041e80000000200 */
[----:B-1----:R-:W-:Y:S04]  /*8f530*/  STL.64 [R1+0x6b0], R4 ;  /* 0x0006b00401007387 */ /* 0x002fe80000100a00 */
[----:B------:R-:W-:Y:S04]  /*8f540*/  STL.64 [R1+0x6b8], R6 ;  /* 0x0006b80601007387 */ /* 0x000fe80000100a00 */
[----:B------:R-:W2:Y:S04]  /*8f550*/  LDL.LU R17, [R1+0x754] ;  /* 0x0007540001117983 */ /* 0x000ea80000300800 */
[----:B------:R-:W2:Y:S04]  /*8f560*/  LDL.LU R18, [R1+0x758] ;  /* 0x0007580001127983 */ /* 0x000ea80000300800 */
[----:B------:R-:W2:Y:S04]  /*8f570*/  LDL.LU R19, [R1+0x75c] ;  /* 0x00075c0001137983 */ /* 0x000ea80000300800 */
[----:B0-----:R-:W2:Y:S04]  /*8f580*/  LDL.LU R24, [R1+0x760] ;  /* 0x0007600001187983 */ /* 0x001ea80000300800 */
[----:B------:R-:W2:Y:S04]  /*8f590*/  LDL.LU R25, [R1+0x764] ;  /* 0x0007640001197983 */ /* 0x000ea80000300800 */
[----:B------:R-:W2:Y:S04]  /*8f5a0*/  LDL.LU R26, [R1+0x768] ;  /* 0x00076800011a7983 */ /* 0x000ea80000300800 */
[----:B------:R-:W2:Y:S04]  /*8f5b0*/  LDL.LU R27, [R1+0x76c] ;  /* 0x00076c00011b7983 */ /* 0x000ea80000300800 */
[----:B----4-:R0:W-:Y:S01]  /*8f5c0*/  STSM.16.M88.4 [R2+0x200], R12 ;  /* 0x0002000c02007844 */ /* 0x0101e20000000200 */
[----:B------:R-:W-:Y:S06]  /*8f5d0*/  BAR.SYNC.DEFER_BLOCKING 0x0 ;  /* 0x0000000000007b1d */ /* 0x000fec0000010000 */
[----:B0-----:R-:W4:Y:S04]  /*8f5e0*/  LDL.LU R12, [R1+0x770] ;  /* 0x00077000010c7983 */ /* 0x001f280000300800 */
[----:B------:R-:W4:Y:S04]  /*8f5f0*/  LDL.LU R13, [R1+0x774] ;  /* 0x00077400010d7983 */ /* 0x000f280000300800 */
[----:B------:R-:W4:Y:S04]  /*8f600*/  LDL.LU R14, [R1+0x778] ;  /* 0x00077800010e7983 */ /* 0x000f280000300800 */
[----:B------:R-:W0:Y:S04]  /*8f610*/  LDS.128 R4, [R0] ;  /* 0x0000000000047984 */ /* 0x000e280000000c00 */
[----:B------:R-:W4:Y:S04]  /*8f620*/  LDL.LU R15, [R1+0x77c] ;  /* 0x00077c00010f7983 */ /* 0x000f280000300800 */
[----:B0-----:R-:W-:Y:S04]  /*8f630*/  STL.64 [R1+0x660], R4 ;  /* 0x0006600401007387 */ /* 0x001fe80000100a00 */
[----:B------:R-:W-:Y:S04]  /*8f640*/  STL.64 [R1+0x668], R6 ;  /* 0x0006680601007387 */ /* 0x000fe80000100a00 */
[----:B------:R-:W0:Y:S01]  /*8f650*/  LDS.128 R4, [R0+0x400] ;  /* 0x0004000000047984 */ /* 0x000e220000000c00 */
[----:B------:R-:W-:Y:S06]  /*8f660*/  BAR.SYNC.DEFER_BLOCKING 0x0 ;  /* 0x0000000000007b1d */ /* 0x000fec0000010000 */
[----:B------:R1:W-:Y:S04]  /*8f670*/  STSM.16.M88.4 [R2], R8 ;  /* 0x0000000802007844 */ /* 0x0003e80000000200 */
[----:B0-----:R-:W-:Y:S04]  /*8f680*/  STL.64 [R1+0x6a0], R4 ;  /* 0x0006a00401007387 */ /* 0x001fe80000100a00 */
[----:B------:R-:W-:Y:S04]  /*8f690*/  STL.64 [R1+0x6a8], R6 ;  /* 0x0006a80601007387 */ /* 0x000fe80000100a00 */
[----:B-1----:R-:W4:Y:S04]  /*8f6a0*/  LDL.LU R8, [R1+0x780] ;  /* 0x0007800001087983 */ /* 0x002f280000300800 */
[----:B------:R-:W4:Y:S04]  /*8f6b0*/  LDL.LU R9, [R1+0x784] ;  /* 0x0007840001097983 */ /* 0x000f280000300800 */
[----:B------:R-:W4:Y:S04]  /*8f6c0*/  LDL.LU R10, [R1+0x788] ;  /* 0x00078800010a7983 */ /* 0x000f280000300800 */
[----:B------:R-:W4:Y:S04]  /*8f6d0*/  LDL.LU R11, [R1+0x78c] ;  /* 0x00078c00010b7983 */ /* 0x000f280000300800 */
[----:B---3--:R0:W-:Y:S01]  /*8f6e0*/  STSM.16.M88.4 [R2+0x200], R20 ;  /* 0x0002001402007844 */ /* 0x0081e20000000200 */
[----:B------:R-:W-:Y:S06]  /*8f6f0*/  BAR.SYNC.DEFER_BLOCKING 0x0 ;  /* 0x0000000000007b1d */ /* 0x000fec0000010000 */
[----:B0-----:R-:W3:Y:S04]  /*8f700*/  LDL.LU R20, [R1+0x790] ;  /* 0x0007900001147983 */ /* 0x001ee80000300800 */
[----:B------:R-:W3:Y:S04]  /*8f710*/  LDL.LU R21, [R1+0x794] ;  /* 0x0007940001157983 */ /* 0x000ee80000300800 */
[----:B------:R-:W3:Y:S04]  /*8f720*/  LDL.LU R22, [R1+0x798] ;  /* 0x0007980001167983 */ /* 0x000ee80000300800 */
[----:B------:R-:W0:Y:S04]  /*8f730*/  LDS.128 R4, [R0] ;  /* 0x0000000000047984 */ /* 0x000e280000000c00 */
[----:B------:R-:W3:Y:S04]  /*8f740*/  LDL.LU R23, [R1+0x79c] ;  /* 0x00079c0001177983 */ /* 0x000ee80000300800 */
[----:B0-----:R-:W-:Y:S04]  /*8f750*/  STL.64 [R1+0x690], R4 ;  /* 0x0006900401007387 */ /* 0x001fe80000100a00 */
[----:B------:R-:W-:Y:S04]  /*8f760*/  STL.64 [R1+0x698], R6 ;  /* 0x0006980601007387 */ /* 0x000fe80000100a00 */
[----:B------:R-:W0:Y:S01]  /*8f770*/  LDS.128 R4, [R0+0x400] ;  /* 0x0004000000047984 */ /* 0x000e220000000c00 */
[----:B------:R-:W-:Y:S06]  /*8f780*/  BAR.SYNC.DEFER_BLOCKING 0x0 ;  /* 0x0000000000007b1d */ /* 0x000fec0000010000 */
[----:B--2---:R1:W-:Y:S04]  /*8f790*/  STSM.16.M88.4 [R2], R16 ;  /* 0x0000001002007844 */ /* 0x0043e80000000200 */
[----:B------:R-:W-:Y:S01]  /*8f7a0*/  STSM.16.M88.4 [R2+0x200], R24 ;  /* 0x0002001802007844 */ /* 0x000fe20000000200 */
[----:B------:R-:W-:Y:S06]  /*8f7b0*/  BAR.SYNC.DEFER_BLOCKING 0x0 ;  /* 0x0000000000007b1d */ /* 0x000fec0000010000 */
[----:B0-----:R-:W-:Y:S04]  /*8f7c0*/  STL.64 [R1+0x6d0], R4 ;  /* 0x0006d00401007387 */ /* 0x001fe80000100a00 */
[----:B------:R-:W-:Y:S04]  /*8f7d0*/  STL.64 [R1+0x6d8], R6 ;  /* 0x0006d80601007387 */ /* 0x000fe80000100a00 */
[----:B-1----:R-:W2:Y:S04]  /*8f7e0*/  LDL.LU R16, [R1+0x7a0] ;  /* 0x0007a00001107983 */ /* 0x002ea80000300800 */
[----:B------:R-:W2:Y:S04]  /*8f7f0*/  LDL.LU R17, [R1+0x7a4] ;  /* 0x0007a40001117983 */ /* 0x000ea80000300800 */
[----:B------:R-:W2:Y:S04]  /*8f800*/  LDL.LU R18, [R1+0x7a8] ;  /* 0x0007a80001127983 */ /* 0x000ea80000300800 */
[----:B------:R-:W2:Y:S04]  /*8f810*/  LDL.LU R19, [R1+0x7ac] ;  /* 0x0007ac0001137983 */ /* 0x000ea80000300800 */
[----:B------:R-:W0:Y:S04]  /*8f820*/  LDS.128 R24, [R0] ;  /* 0x0000000000187984 */ /* 0x000e280000000c00 */
[----:B------:R-:W1:Y:S01]  /*8f830*/  LDS.128 R4, [R0+0x400] ;  /* 0x0004000000047984 */ /* 0x000e620000000c00 */
[----:B------:R-:W-:Y:S06]  /*8f840*/  BAR.SYNC.DEFER_BLOCKING 0x0 ;  /* 0x0000000000007b1d */ /* 0x000fec0000010000 */
[----:B----4-:R-:W-:Y:S04]  /*8f850*/  STSM.16.M88.4 [R2], R12 ;  /* 0x0000000c02007844 */ /* 0x010fe80000000200 */
[----:B0-----:R0:W-:Y:S04]  /*8f860*/  STL.64 [R1+0x680], R24 ;  /* 0x0006801801007387 */ /* 0x0011e80000100a00 */
[----:B------:R4:W-:Y:S04]  /*8f870*/  STL.64 [R1+0x688], R26 ;  /* 0x0006881a01007387 */ /* 0x0009e80000100a00 */
[----:B-1----:R-:W-:Y:S04]  /*8f880*/  STL.64 [R1+0x6c0], R4 ;  /* 0x0006c00401007387 */ /* 0x002fe80000100a00 */
[----:B------:R-:W-:Y:S04]  /*8f890*/  STL.64 [R1+0x6c8], R6 ;  /* 0x0006c80601007387 */ /* 0x000fe80000100a00 */
[----:B0-----:R-:W2:Y:S04]  /*8f8a0*/  LDL.LU R24, [R1+0x7b0] ;  /* 0x0007b00001187983 */ /* 0x001ea80000300800 */
[----:B------:R-:W2:Y:S04]  /*8f8b0*/  LDL.LU R25, [R1+0x7b4] ;  /* 0x0007b40001197983 */ /* 0x000ea80000300800 */
[----:B----4-:R-:W4:Y:S04]  /*8f8c0*/  LDL.LU R26, [R1+0x7b8] ;  /* 0x0007b800011a7983 */ /* 0x010f280000300800 */
[----:B------:R-:W4:Y:S04]  /*8f8d0*/  LDL.LU R27, [R1+0x7bc] ;  /* 0x0007bc00011b7983 */ /* 0x000f280000300800 */
[----:B------:R-:W4:Y:S04]  /*8f8e0*/  LDL.LU R12, [R1+0x7c0] ;  /* 0x0007c000010c7983 */ /* 0x000f280000300800 */
        /* <DEDUP_REMOVED lines=8> */
[----:B0-----:R-:W-:Y:S04]  /*8f970*/  STL.64 [R1+0x6f0], R8 ;  /* 0x0006f00801007387 */ /* 0x001fe80000100a00 */
[----:B------:R-:W-:Y:S04]  /*8f980*/  STL.64 [R1+0x6f8], R10 ;  /* 0x0006f80a01007387 */ /* 0x000fe80000100a00 */
[----:B-1----:R0:W-:Y:S04]  /*8f990*/  STL.64 [R1+0x730], R4 ;  /* 0x0007300401007387 */ /* 0x0021e80000100a00 */
[----:B------:R1:W-:Y:S04]  /*8f9a0*/  STL.64 [R1+0x738], R6 ;  /* 0x0007380601007387 */ /* 0x0003e80000100a00 */
[----:B0-----:R-:W4:Y:S04]  /*8f9b0*/  LDL.LU R4, [R1+0x7d0] ;  /* 0x0007d00001047983 */ /* 0x001f280000300800 */
[----:B------:R-:W4:Y:S04]  /*8f9c0*/  LDL.LU R5, [R1+0x7d4] ;  /* 0x0007d40001057983 */ /* 0x000f280000300800 */
[----:B-1----:R-:W4:Y:S04]  /*8f9d0*/  LDL.LU R6, [R1+0x7d8] ;  /* 0x0007d80001067983 */ /* 0x002f280000300800 */
[----:B------:R-:W4:Y:S04]  /*8f9e0*/  LDL.LU R7, [R1+0x7dc] ;  /* 0x0007dc0001077983 */ /* 0x000f280000300800 */
[----:B------:R-:W4:Y:S04]  /*8f9f0*/  LDL.LU R8, [R1+0x7e0] ;  /* 0x0007e00001087983 */ /* 0x000f280000300800 */
[----:B------:R-:W4:Y:S04]  /*8fa00*/  LDL.LU R9, [R1+0x7e4] ;  /* 0x0007e40001097983 */ /* 0x000f280000300800 */
[----:B------:R-:W4:Y:S04]  /*8fa10*/  LDL.LU R10, [R1+0x7e8] ;  /* 0x0007e800010a7983 */ /* 0x000f280000300800 */
[----:B------:R-:W4:Y:S04]  /*8fa20*/  LDL.LU R11, [R1+0x7ec] ;  /* 0x0007ec00010b7983 */ /* 0x000f280000300800 */
[----:B---3--:R-:W-:Y:S04]  /*8fa30*/  STSM.16.M88.4 [R2], R20 ;  /* 0x0000001402007844 */ /* 0x008fe80000000200 */
[----:B--2---:R-:W-:Y:S01]  /*8fa40*/  STSM.16.M88.4 [R2+0x200], R16 ;  /* 0x0002001002007844 */ /* 0x004fe20000000200 */
[----:B------:R-:W-:Y:S06]  /*8fa50*/  BAR.SYNC.DEFER_BLOCKING 0x0 ;  /* 0x0000000000007b1d */ /* 0x000fec0000010000 */
[----:B------:R-:W0:Y:S04]  /*8fa60*/  LDS.128 R20, [R0] ;  /* 0x0000000000147984 */ /* 0x000e280000000c00 */
[----:B------:R-:W1:Y:S01]  /*8fa70*/  LDS.128 R16, [R0+0x400] ;  /* 0x0004000000107984 */ /* 0x000e620000000c00 */
[----:B------:R-:W-:Y:S06]  /*8fa80*/  BAR.SYNC.DEFER_BLOCKING 0x0 ;  /* 0x0000000000007b1d */ /* 0x000fec0000010000 */
[----:B----4-:R-:W-:Y:S04]  /*8fa90*/  STSM.16.M88.4 [R2], R24 ;  /* 0x0000001802007844 */ /* 0x010fe80000000200 */
[----:B------:R-:W-:Y:S01]  /*8faa0*/  STSM.16.M88.4 [R2+0x200], R12 ;  /* 0x0002000c02007844 */ /* 0x000fe20000000200 */
[----:B------:R-:W-:Y:S06]  /*8fab0*/  BAR.SYNC.DEFER_BLOCKING 0x0 ;  /* 0x0000000000007b1d */ /* 0x000fec0000010000 */
[----:B------:R-:W2:Y:S04]  /*8fac0*/  LDS.128 R12, [R0] ;  /* 0x00000000000c7984 */ /* 0x000ea80000000c00 */
[----:B------:R-:W3:Y:S01]  /*8fad0*/  LDS.128 R24, [R0+0x400] ;  /* 0x0004000000187984 */ /* 0x000ee20000000c00 */
[----:B------:R-:W-:Y:S06]  /*8fae0*/  BAR.SYNC.DEFER_BLOCKING 0x0 ;  /* 0x0000000000007b1d */ /* 0x000fec0000010000 */
[----:B0-----:R0:W-:Y:S04]  /*8faf0*/  STL.64 [R1+0x6e0], R20 ;  /* 0x0006e01401007387 */ /* 0x0011e80000100a00 */
[----:B------:R4:W-:Y:S04]  /*8fb00*/  STL.64 [R1+0x6e8], R22 ;  /* 0x0006e81601007387 */ /* 0x0009e80000100a00 */
[----:B0-----:R-:W3:Y:S04]  /*8fb10*/  LDL.LU R20, [R1+0x7f0] ;  /* 0x0007f00001147983 */ /* 0x001ee80000300800 */
[----:B-1----:R0:W-:Y:S04]  /*8fb20*/  STL.64 [R1+0x720], R16 ;  /* 0x0007201001007387 */ /* 0x0021e80000100a00 */
[----:B------:R1:W-:Y:S04]  /*8fb30*/  STL.64 [R1+0x728], R18 ;  /* 0x0007281201007387 */ /* 0x0003e80000100a00 */
[----:B------:R-:W3:Y:S04]  /*8fb40*/  LDL.LU R21, [R1+0x7f4] ;  /* 0x0007f40001157983 */ /* 0x000ee80000300800 */
[----:B----4-:R-:W4:Y:S04]  /*8fb50*/  LDL.LU R22, [R1+0x7f8] ;  /* 0x0007f80001167983 */ /* 0x010f280000300800 */
[----:B------:R-:W4:Y:S04]  /*8fb60*/  LDL.LU R23, [R1+0x7fc] ;  /* 0x0007fc0001177983 */ /* 0x000f280000300800 */
[----:B0-----:R-:W4:Y:S04]  /*8fb70*/  LDL.LU R16, [R1+0x800] ;  /* 0x0008000001107983 */ /* 0x001f280000300800 */
[----:B------:R-:W4:Y:S04]  /*8fb80*/  LDL.LU R17, [R1+0x804] ;  /* 0x0008040001117983 */ /* 0x000f280000300800 */
[----:B-1----:R-:W4:Y:S04]  /*8fb90*/  LDL.LU R18, [R1+0x808] ;  /* 0x0008080001127983 */ /* 0x002f280000300800 */
[----:B------:R-:W4:Y:S04]  /*8fba0*/  LDL.LU R19, [R1+0x80c] ;  /* 0x00080c0001137983 */ /* 0x000f280000300800 */
[----:B------:R-:W-:Y:S04]  /*8fbb0*/  STSM.16.M88.4 [R2], R4 ;  /* 0x0000000402007844 */ /* 0x000fe80000000200 */
[----:B------:R-:W-:Y:S01]  /*8fbc0*/  STSM.16.M88.4 [R2+0x200], R8 ;  /* 0x0002000802007844 */ /* 0x000fe20000000200 */
[----:B------:R-:W-:Y:S06]  /*8fbd0*/  BAR.SYNC.DEFER_BLOCKING 0x0 ;  /* 0x0000000000007b1d */ /* 0x000fec0000010000 */
[----:B------:R-:W0:Y:S04]  /*8fbe0*/  LDS.128 R4, [R0] ;  /* 0x0000000000047984 */ /* 0x000e280000000c00 */
[----:B------:R-:W1:Y:S04]  /*8fbf0*/  LDS.128 R8, [R0+0x400] ;  /* 0x0004000000087984 */ /* 0x000e680000000c00 */
[----:B--2---:R2:W-:Y:S04]  /*8fc00*/  STL.64 [R1+0x710], R12 ;  /* 0x0007100c01007387 */ /* 0x0045e80000100a00 */
[----:B------:R3:W-:Y:S01]  /*8fc10*/  STL.64 [R1+0x718], R14 ;  /* 0x0007180e01007387 */ /* 0x0007e20000100a00 */
[----:B------:R-:W-:Y:S06]  /*8fc20*/  BAR.SYNC.DEFER_BLOCKING 0x0 ;  /* 0x0000000000007b1d */ /* 0x000fec0000010000 */
[----:B--2---:R-:W2:Y:S04]  /*8fc30*/  LDL.LU R12, [R1+0x820] ;  /* 0x00082000010c7983 */ /* 0x004ea80000300800 */
[----:B---3--:R3:W-:Y:S04]  /*8fc40*/  STL.64 [R1+0x750], R24 ;  /* 0x0007501801007387 */ /* 0x0087e80000100a00 */
[----:B------:R0:W-:Y:S04]  /*8fc50*/  STL.64 [R1+0x758], R26 ;  /* 0x0007581a01007387 */ /* 0x0001e80000100a00 */
[----:B------:R-:W2:Y:S04]  /*8fc60*/  LDL.LU R13, [R1+0x824] ;  /* 0x00082400010d7983 */ /* 0x000ea80000300800 */
[----:B------:R-:W2:Y:S04]  /*8fc70*/  LDL.LU R14, [R1+0x828] ;  /* 0x00082800010e7983 */ /* 0x000ea80000300800 */
[----:B------:R-:W2:Y:S04]  /*8fc80*/  LDL.LU R15, [R1+0x82c] ;  /* 0x00082c00010f7983 */ /* 0x000ea80000300800 */
[----:B---3--:R-:W3:Y:S04]  /*8fc90*/  LDL.LU R24, [R1+0x810] ;  /* 0x0008100001187983 */ /* 0x008ee80000300800 */
[----:B------:R-:W3:Y:S04]  /*8fca0*/  LDL.LU R25, [R1+0x814] ;  /* 0x0008140001197983 */ /* 0x000ee80000300800 */
[----:B0-----:R-:W3:Y:S04]  /*8fcb0*/  LDL.LU R26, [R1+0x818] ;  /* 0x00081800011a7983 */ /* 0x001ee80000300800 */
[----:B------:R-:W3:Y:S04]  /*8fcc0*/  LDL.LU R27, [R1+0x81c] ;  /* 0x00081c00011b7983 */ /* 0x000ee80000300800 */
[----:B------:R0:W-:Y:S04]  /*8fcd0*/  STL.64 [R1+0x700], R4 ;  /* 0x0007000401007387 */ /* 0x0001e80000100a00 */
[----:B------:R1:W-:Y:S04]  /*8fce0*/  STL.64 [R1+0x708], R6 ;  /* 0x0007080601007387 */ /* 0x0003e80000100a00 */
[----:B0-----:R-:W2:Y:S04]  /*8fcf0*/  LDL.LU R4, [R1+0x830] ;  /* 0x0008300001047983 */ /* 0x001ea80000300800 */
[----:B-1----:R-:W-:Y:S04]  /*8fd00*/  STL.64 [R1+0x740], R8 ;  /* 0x0007400801007387 */ /* 0x002fe80000100a00 */
[----:B------:R-:W-:Y:S04]  /*8fd10*/  STL.64 [R1+0x748], R10 ;  /* 0x0007480a01007387 */ /* 0x000fe80000100a00 */
[----:B------:R-:W2:Y:S04]  /*8fd20*/  LDL.LU R5, [R1+0x834] ;  /* 0x0008340001057983 */ /* 0x000ea80000300800 */
[----:B------:R-:W2:Y:S04]  /*8fd30*/  LDL.LU R6, [R1+0x838] ;  /* 0x0008380001067983 */ /* 0x000ea80000300800 */
[----:B------:R-:W2:Y:S04]  /*8fd40*/  LDL.LU R7, [R1+0x83c] ;  /* 0x00083c0001077983 */ /* 0x000ea80000300800 */
[----:B----4-:R0:W-:Y:S04]  /*8fd50*/  STSM.16.M88.4 [R2], R20 ;  /* 0x0000001402007844 */ /* 0x0101e80000000200 */
[----:B------:R1:W-:Y:S01]  /*8fd60*/  STSM.16.M88.4 [R2+0x200], R16 ;  /* 0x0002001002007844 */ /* 0x0003e20000000200 */
[----:B------:R-:W-:Y:S06]  /*8fd70*/  BAR.SYNC.DEFER_BLOCKING 0x0 ;  /* 0x0000000000007b1d */ /* 0x000fec0000010000 */
[----:B------:R-:W4:Y:S04]  /*8fd80*/  LDS.128 R8, [R0] ;  /* 0x0000000000087984 */ /* 0x000f280000000c00 */
[----:B--2---:R-:W-:Y:S04]  /*8fd90*/  STL.64 [R1+0x2ea8], R6 ;  /* 0x002ea80601007387 */ /* 0x004fe80000100a00 */
[----:B------:R-:W-:Y:S04]  /*8fda0*/  STL.64 [R1+0x2ea0], R4 ;  /* 0x002ea00401007387 */ /* 0x000fe80000100a00 */
[----:B------:R-:W2:Y:S01]  /*8fdb0*/  LDS.128 R4, [R0+0x400] ;  /* 0x0004000000047984 */ /* 0x000ea20000000c00 */
[----:B------:R-:W-:Y:S06]  /*8fdc0*/  BAR.SYNC.DEFER_BLOCKING 0x0 ;  /* 0x0000000000007b1d */ /* 0x000fec0000010000 */
[----:B0-----:R-:W2:Y:S04]  /*8fdd0*/  LDL.LU R20, [R1+0x840] ;  /* 0x0008400001147983 */ /* 0x001ea80000300800 */
[----:B------:R-:W2:Y:S04]  /*8fde0*/  LDL.LU R21, [R1+0x844] ;  /* 0x0008440001157983 */ /* 0x000ea80000300800 */
[----:B------:R-:W2:Y:S04]  /*8fdf0*/  LDL.LU R22, [R1+0x848] ;  /* 0x0008480001167983 */ /* 0x000ea80000300800 */
[----:B------:R-:W2:Y:S04]  /*8fe00*/  LDL.LU R23, [R1+0x84c] ;  /* 0x00084c0001177983 */ /* 0x000ea80000300800 */
[----:B---3--:R-:W-:Y:S04]  /*8fe10*/  STSM.16.M88.4 [R2], R24 ;  /* 0x0000001802007844 */ /* 0x008fe80000000200 */
[----:B------:R0:W-:Y:S04]  /*8fe20*/  STSM.16.M88.4 [R2+0x200], R12 ;  /* 0x0002000c02007844 */ /* 0x0001e80000000200 */
[----:B------:R-:W3:Y:S04]  /*8fe30*/  LDL R3, [R1+0x1d88] ;  /* 0x001d880001037983 */ /* 0x000ee80000100800 */
[----:B-1----:R-:W3:Y:S04]  /*8fe40*/  LDL.LU R16, [R1+0x850] ;  /* 0x0008500001107983 */ /* 0x002ee80000300800 */
[----:B----4-:R-:W-:Y:S04]  /*8fe50*/  STL.64 [R1+0x770], R8 ;  /* 0x0007700801007387 */ /* 0x010fe80000100a00 */
[----:B------:R-:W-:Y:S01]  /*8fe60*/  STL.64 [R1+0x778], R10 ;  /* 0x0007780a01007387 */ /* 0x000fe20000100a00 */
[----:B0-----:R-:W0:Y:S03]  /*8fe70*/  LDC R15, c[0x0][0x3b4] ;  /* 0x0000ed00ff0f7b82 */ /* 0x001e260000000800 */
[----:B--2---:R-:W-:Y:S04]  /*8fe80*/  STL.64 [R1+0x7b0], R4 ;  /* 0x0007b00401007387 */ /* 0x004fe80000100a00 */
[----:B------:R-:W-:Y:S01]  /*8fe90*/  STL.64 [R1+0x7b8], R6 ;  /* 0x0007b80601007387 */ /* 0x000fe20000100a00 */
[----:B------:R-:W1:Y:S08]  /*8fea0*/  LDC R14, c[0x0][0x3b4] ;  /* 0x0000ed00ff0e7b82 */ /* 0x000e700000000800 */
[----:B------:R-:W-:Y:S06]  /*8feb0*/  BAR.SYNC.DEFER_BLOCKING 0x0 ;  /* 0x0000000000007b1d */ /* 0x000fec0000010000 */
[----:B------:R-:W2:Y:S04]  /*8fec0*/  LDL.LU R17, [R1+0x854] ;  /* 0x0008540001117983 */ /* 0x000ea80000300800 */
[----:B------:R-:W2:Y:S04]  /*8fed0*/  LDL.LU R18, [R1+0x858] ;  /* 0x0008580001127983 */ /* 0x000ea80000300800 */
[----:B------:R-:W2:Y:S04]  /*8fee0*/  LDL.LU R19, [R1+0x85c] ;  /* 0x00085c0001137983 */ /* 0x000ea80000300800 */
[----:B------:R-:W4:Y:S04]  /*8fef0*/  LDL.LU R24, [R1+0x860] ;  /* 0x0008600001187983 */ /* 0x000f280000300800 */
[----:B------:R-:W0:Y:S04]  /*8ff00*/  LDS.128 R4, [R0] ;  /* 0x0000000000047984 */ /* 0x000e280000000c00 */
[----:B------:R-:W4:Y:S04]  /*8ff10*/  LDL.LU R25, [R1+0x864] ;  /* 0x0008640001197983 */ /* 0x000f280000300800 */
[----:B------:R-:W4:Y:S04]  /*8ff20*/  LDL.LU R26, [R1+0x868] ;  /* 0x00086800011a7983 */ /* 0x000f280000300800 */
[----:B------:R-:W4:Y:S04]  /*8ff30*/  LDL.LU R27, [R1+0x86c] ;  /* 0x00086c00011b7983 */ /* 0x000f280000300800 */
[----:B0-----:R-:W-:Y:S04]  /*8ff40*/  STL.64 [R1+0x760], R4 ;  /* 0x0007600401007387 */ /* 0x001fe80000100a00 */
[----:B------:R-:W-:Y:S04]  /*8ff50*/  STL.64 [R1+0x768], R6 ;  /* 0x0007680601007387 */ /* 0x000fe80000100a00 */
[----:B------:R-:W0:Y:S04]  /*8ff60*/  LDS.128 R4, [R0+0x400] ;  /* 0x0004000000047984 */ /* 0x000e280000000c00 */
[----:B0-----:R-:W-:Y:S04]  /*8ff70*/  STL.64 [R1+0x7a0], R4 ;  /* 0x0007a00401007387 */ /* 0x001fe80000100a00 */
[----:B------:R0:W-:Y:S04]  /*8ff80*/  STL.64 [R1+0x7a8], R6 ;  /* 0x0007a80601007387 */ /* 0x0001e80000100a00 */
[----:B0-----:R-:W2:Y:S04]  /*8ff90*/  LDL.LU.64 R6, [R1+0x2ea8] ;  /* 0x002ea80001067983 */ /* 0x001ea80000300a00 */
[----:B------:R-:W2:Y:S01]  /*8ffa0*/  LDL.LU.64 R4, [R1+0x2ea0] ;  /* 0x002ea00001047983 */ /* 0x000ea20000300a00 */
[----:B------:R-:W-:Y:S01]  /*8ffb0*/  BAR.SYNC.DEFER_BLOCKING 0x0 ;  /* 0x0000000000007b1d */ /* 0x000fe20000010000 */
[----:B------:R-:W-:-:S05]  /*8ffc0*/  IMAD.U32 R8, RZ, RZ, UR58 ;  /* 0x0000003aff087e24 */ /* 0x000fca000f8e00ff */
[----:B------:R-:W4:Y:S01]  /*8ffd0*/  LDL.LU R29, [R1+0x240] ;  /* 0x00024000011d7983 */ /* 0x000f220000300800 */
[C---:B---3--:R-:W-:Y:S01]  /*8ffe0*/  IMAD R9, R3.reuse, UR8, RZ ;  /* 0x0000000803097c24 */ /* 0x048fe2000f8e02ff */
[----:B------:R-:W-:Y:S01]  /*8fff0*/  ISETP.GE.AND P2, PT, R3, UR34, PT ;  /* 0x0000002203007c0c */ /* 0x000fe2000bf46270 */
[----:B------:R-:W0:Y:S01]  /*90000*/  LDCU.64 UR8, c[0x0][0x390] ;  /* 0x00007200ff0877ac */ /* 0x000e220008000a00 */
[----:B--2---:R2:W-:Y:S02]  /*90010*/  STSM.16.M88.4 [R2], R4 ;  /* 0x0000000402007844 */ /* 0x0045e40000000200 */
[C---:B------:R-:W-:Y:S01]  /*90020*/  LEA R10, P3, R9.reuse, UR6, 0x1 ;  /* 0x00000006090a7c11 */ /* 0x040fe2000f8608ff */
[----:B------:R-:W-:Y:S01]  /*90030*/  UMOV UR58, UR59 ;  /* 0x0000003b003a7c82 */ /* 0x000fe20008000000 */
[C---:B------:R-:W-:Y:S01]  /*90040*/  ISETP.LT.AND P2, PT, R28.reuse, UR56, !P2 ;  /* 0x000000381c007c0c */ /* 0x040fe2000d741270 */
[----:B------:R-:W-:Y:S01]  /*90050*/  STSM.16.M88.4 [R2+0x200], R20 ;  /* 0x0002001402007844 */ /* 0x000fe20000000200 */
[----:B------:R-:W3:Y:S01]  /*90060*/  LDCU UR34, c[0x0][0x398] ;  /* 0x00007300ff2277ac */ /* 0x000ee20008000800 */
[----:B------:R-:W-:Y:S06]  /*90070*/  BAR.SYNC.DEFER_BLOCKING 0x0 ;  /* 0x0000000000007b1d */ /* 0x000fec0000010000 */
[----:B--2---:R-:W2:Y:S01]  /*90080*/  LDL.LU.64 R6, [R1+0x2e98] ;  /* 0x002e980001067983 */ /* 0x004ea20000300a00 */
[----:B------:R-:W-:Y:S01]  /*90090*/  LEA.HI.X.SX32 R11, R9, UR7, 0x1, P3 ;  /* 0x00000007090b7c11 */ /* 0x000fe200098f0eff */
[----:B------:R-:W0:Y:S02]  /*900a0*/  LDCU UR56, c[0x0][0x398] ;  /* 0x00007300ff3877ac */ /* 0x000e240008000800 */
[----:B------:R-:W2:Y:S01]  /*900b0*/  LDL.LU.64 R4, [R1+0x2e90] ;  /* 0x002e900001047983 */ /* 0x000ea20000300a00 */
[----:B------:R-:W0:Y:S03]  /*900c0*/  LDCU UR59, c[0x0][0x398] ;  /* 0x00007300ff3b77ac */ /* 0x000e260008000800 */
[----:B------:R-:W0:Y:S01]  /*900d0*/  LDS.128 R20, [R0] ;  /* 0x0000000000147984 */ /* 0x000e220000000c00 */
[----:B------:R-:W-:Y:S01]  /*900e0*/  IMAD R9, R15, 0x40, R9 ;  /* 0x000000400f097824 */ /* 0x000fe200078e0209 */
[----:B------:R-:W0:Y:S02]  /*900f0*/  LDCU.64 UR6, c[0x0][0x390] ;  /* 0x00007200ff0677ac */ /* 0x000e240008000a00 */
[----:B------:R-:W-:Y:S04]  /*90100*/  STL [R1+0x7cc], R8 ;  /* 0x0007cc0801007387 */ /* 0x000fe80000100800 */
[----:B0-----:R-:W-:Y:S04]  /*90110*/  STL.64 [R1+0x780], R20 ;  /* 0x0007801401007387 */ /* 0x001fe80000100a00 */
[----:B------:R-:W-:Y:S04]  /*90120*/  STL.64 [R1+0x788], R22 ;  /* 0x0007881601007387 */ /* 0x000fe80000100a00 */
[----:B------:R-:W0:Y:S01]  /*90130*/  LDS.128 R20, [R0+0x400] ;  /* 0x0004000000147984 */ /* 0x000e220000000c00 */
[----:B------:R-:W-:Y:S06]  /*90140*/  BAR.SYNC.DEFER_BLOCKING 0x0 ;  /* 0x0000000000007b1d */ /* 0x000fec0000010000 */
[----:B0-----:R-:W-:Y:S04]  /*90150*/  STL.64 [R1+0x790], R20 ;  /* 0x0007901401007387 */ /* 0x001fe80000100a00 */
[----:B------:R0:W-:Y:S04]  /*90160*/  STL.64 [R1+0x798], R22 ;  /* 0x0007981601007387 */ /* 0x0001e80000100a00 */
[----:B0-----:R-:W2:Y:S04]  /*90170*/  LDL.LU R23, [R1+0x2e8c] ;  /* 0x002e8c0001177983 */ /* 0x001ea80000300800 */
[----:B------:R-:W2:Y:S04]  /*90180*/  LDL.LU R21, [R1+0x2e88] ;  /* 0x002e880001157983 */ /* 0x000ea80000300800 */
[----:B------:R-:W-:Y:S04]  /*90190*/  STL [R1+0x2da8], R0 ;  /* 0x002da80001007387 */ /* 0x000fe80000100800 */
[----:B------:R-:W2:Y:S04]  /*901a0*/  LDL R22, [R1+0x1d8c] ;  /* 0x001d8c0001167983 */ /* 0x000ea80000100800 */
[----:B------:R0:W-:Y:S04]  /*901b0*/  STSM.16.M88.4 [R2], R16 ;  /* 0x0000001002007844 */ /* 0x0001e80000000200 */
[----:B----4-:R4:W-:Y:S01]  /*901c0*/  STSM.16.M88.4 [R2+0x200], R24 ;  /* 0x0002001802007844 */ /* 0x0109e20000000200 */
[----:B------:R-:W-:Y:S01]  /*901d0*/  IMAD R20, R28, UR23, RZ ;  /* 0x000000171c147c24 */ /* 0x000fe2000f8e02ff */
[----:B0-----:R-:W0:Y:S02]  /*901e0*/  LDC R18, c[0x0][0x3b4] ;  /* 0x0000ed00ff127b82 */ /* 0x001e240000000800 */
[----:B----4-:R-:W4:Y:S04]  /*901f0*/  LDL.LU.64 R26, [R1+0x2e80] ;  /* 0x002e8000011a7983 */ /* 0x010f280000300a00 */
[----:B------:R-:W3:Y:S04]  /*90200*/  LDL.LU.64 R24, [R1+0x2e78] ;  /* 0x002e780001187983 */ /* 0x000ee80000300a00 */
[----:B------:R-:W3:Y:S04]  /*90210*/  LDL R3, [R1+0x1d90] ;  /* 0x001d900001037983 */ /* 0x000ee80000100800 */
[----:B------:R-:W4:Y:S04]  /*90220*/  LDL R8, [R1+0x1d94] ;  /* 0x001d940001087983 */ /* 0x000f280000100800 */
[----:B------:R-:W4:Y:S01]  /*90230*/  LDL R0, [R1+0x1d88] ;  /* 0x001d880001007983 */ /* 0x000f220000100800 */
[----:B------:R-:W-:Y:S01]  /*90240*/  IMAD.WIDE R12, R20, 0x2, R10 ;  /* 0x00000002140c7825 */ /* 0x000fe200078e020a */
[----:B------:R-:W-:Y:S01]  /*90250*/  BAR.SYNC.DEFER_BLOCKING 0x0 ;  /* 0x0000000000007b1d */ /* 0x000fe20000010000 */
[----:B------:R-:W-:-:S02]  /*90260*/  ISETP.GE.AND P3, PT, R28, UR58, PT ;  /* 0x0000003a1c007c0c */ /* 0x000fc4000bf66270 */
[--C-:B-1----:R-:W-:Y:S01]  /*90270*/  IMAD R2, R14, 0x40, R9.reuse ;  /* 0x000000400e027824 */ /* 0x102fe200078e0209 */
[C---:B------:R-:W-:Y:S02]  /*90280*/  LEA R16, P5, R9.reuse, UR10, 0x1 ;  /* 0x0000000a09107c11 */ /* 0x040fe4000f8a08ff */
[----:B------:R-:W1:Y:S02]  /*90290*/  LDCU UR58, c[0x0][0x398] ;  /* 0x00007300ff3a77ac */ /* 0x000e640008000800 */
[----:B------:R-:W-:Y:S02]  /*902a0*/  LEA.HI.X.SX32 R17, R9, UR11, 0x1, P5 ;  /* 0x0000000b09117c11 */ /* 0x000fe4000a8f0eff */
[C---:B------:R-:W-:Y:S01]  /*902b0*/  LEA R14, P6, R2.reuse, UR8, 0x1 ;  /* 0x00000008020e7c11 */ /* 0x040fe2000f8c08ff */
[----:B------:R-:W1:Y:S01]  /*902c0*/  LDCU.64 UR10, c[0x0][0x398] ;  /* 0x00007300ff0a77ac */ /* 0x000e620008000a00 */
[----:B------:R-:W-:Y:S02]  /*902d0*/  PRMT R9, R29, 0x7632, R9 ;  /* 0x000076321d097816 */ /* 0x000fe40000000009 */
[----:B------:R-:W-:Y:S01]  /*902e0*/  LEA.HI.X.SX32 R15, R2, UR9, 0x1, P6 ;  /* 0x00000009020f7c11 */ /* 0x000fe2000b0f0eff */
[----:B0-----:R-:W-:Y:S01]  /*902f0*/  IMAD R2, R18, 0x40, R2 ;  /* 0x0000004012027824 */ /* 0x001fe200078e0202 */
[----:B------:R0:W-:Y:S02]  /*90300*/  @P2 STG.E.U16 desc[UR60][R12.64], R29 ;  /* 0x0000001d0c002986 */ /* 0x0001e4000c10153c */
[----:B0-----:R-:W-:-:S04]  /*90310*/  IMAD.WIDE R12, R20, 0x2, R16 ;  /* 0x00000002140c7825 */ /* 0x001fc800078e0210 */
[----:B------:R-:W-:Y:S01]  /*90320*/  IMAD.WIDE R18, R20, 0x2, R14 ;  /* 0x0000000214127825 */ /* 0x000fe200078e020e */
[----:B------:R-:W-:Y:S01]  /*90330*/  UMOV UR8, UR65 ;  /* 0x0000004100087c82 */ /* 0x000fe20008000000 */
[----:B------:R-:W0:Y:S01]  /*90340*/  LDCU UR65, c[0x0][0x3b8] ;  /* 0x00007700ff4177ac */ /* 0x000e220008000800 */
[----:B--2---:R-:W-:-:S13]  /*90350*/  ISETP.LT.AND P2, PT, R22, UR4, !P3 ;  /* 0x0000000416007c0c */ /* 0x004fda000df41270 */
[----:B------:R2:W-:Y:S02]  /*90360*/  @P2 STG.E.U16 desc[UR60][R12.64], R9 ;  /* 0x000000090c002986 */ /* 0x0005e4000c10153c */
[----:B--2---:R-:W-:-:S04]  /*90370*/  LEA R12, P2, R2, UR6, 0x1 ;  /* 0x00000006020c7c11 */ /* 0x004fc8000f8408ff */
[----:B------:R-:W-:Y:S01]  /*90380*/  LEA.HI.X.SX32 R13, R2, UR7, 0x1, P2 ;  /* 0x00000007020d7c11 */ /* 0x000fe200090f0eff */
[----:B------:R-:W2:Y:S01]  /*90390*/  LDCU.64 UR6, c[0x0][0x398] ;  /* 0x00007300ff0677ac */ /* 0x000ea20008000a00 */
[----:B---3--:R-:W-:Y:S02]  /*903a0*/  ISETP.LT.AND P5, PT, R3, UR33, !P3 ;  /* 0x0000002103007c0c */ /* 0x008fe4000dfa1270 */
[----:B----4-:R-:W-:Y:S01]  /*903b0*/  ISETP.LT.AND P3, PT, R8, UR32, !P3 ;  /* 0x0000002008007c0c */ /* 0x010fe2000df61270 */
[----:B------:R-:W-:Y:S01]  /*903c0*/  UMOV UR4, UR64 ;  /* 0x0000004000047c82 */ /* 0x000fe20008000000 */
[----:B------:R-:W-:Y:S02]  /*903d0*/  PRMT R21, R23, 0x7632, R21 ;  /* 0x0000763217157816 */ /* 0x000fe40000000015 */
[----:B------:R-:W-:Y:S01]  /*903e0*/  ISETP.LT.AND P6, PT, R0, UR29, !P1 ;  /* 0x0000001d00007c0c */ /* 0x000fe2000cfc1270 */
[----:B------:R-:W-:Y:S01]  /*903f0*/  VIADD R2, R20, UR26 ;  /* 0x0000001a14027c36 */ /* 0x000fe20008000000 */
[----:B------:R-:W-:Y:S01]  /*90400*/  MOV.SPILL R29, UR4 ;  /* 0x00000004001d7c02 */ /* 0x000fe20009000f00 */
[----:B------:R-:W-:Y:S01]  /*90410*/  VIADD R9, R28, 0x4 ;  /* 0x000000041c097836 */ /* 0x000fe20000000000 */
[----:B------:R-:W-:-:S03]  /*90420*/  ISETP.LT.AND P2, PT, R22, UR28, !P1 ;  /* 0x0000001c16007c0c */ /* 0x000fc6000cf41270 */
[----:B------:R3:W-:Y:S01]  /*90430*/  @P5 STG.E.U16 desc[UR60][R18.64], R23 ;  /* 0x0000001712005986 */ /* 0x0007e2000c10153c */
[----:B------:R-:W4:Y:S01]  /*90440*/  LDCU.64 UR32, c[0x0][0x398] ;  /* 0x00007300ff2077ac */ /* 0x000f220008000a00 */
[----:B--2---:R-:W-:Y:S01]  /*90450*/  IMAD.U32 R22, RZ, RZ, UR6 ;  /* 0x00000006ff167e24 */ /* 0x004fe2000f8e00ff */
[----:B------:R-:W-:Y:S01]  /*90460*/  UMOV UR4, UR7 ;  /* 0x0000000700047c82 */ /* 0x000fe20008000000 */
[----:B------:R-:W2:Y:S01]  /*90470*/  LDCU.64 UR6, c[0x0][0x398] ;  /* 0x00007300ff0677ac */ /* 0x000ea20008000a00 */
[----:B------:R0:W-:Y:S01]  /*90480*/  STL [R1+0x7c8], R29 ;  /* 0x0007c81d01007387 */ /* 0x0001e20000100800 */
[----:B------:R-:W1:Y:S01]  /*90490*/  LDCU.64 UR28, c[0x0][0x398] ;  /* 0x00007300ff1c77ac */ /* 0x000e620008000a00 */
[----:B---3--:R-:W-:Y:S01]  /*904a0*/  IMAD.WIDE R18, R20, 0x2, R12 ;  /* 0x0000000214127825 */ /* 0x008fe200078e020c */
[----:B------:R-:W3:Y:S04]  /*904b0*/  LDCU UR64, c[0x0][0x398] ;  /* 0x00007300ff4077ac */ /* 0x000ee80008000800 */
[----:B------:R1:W-:Y:S01]  /*904c0*/  @P3 STG.E.U16 desc[UR60][R18.64], R21 ;  /* 0x0000001512003986 */ /* 0x0003e2000c10153c */
[----:B------:R-:W-:Y:S01]  /*904d0*/  ISETP.GE.AND P3, PT, R9, UR8, PT ;  /* 0x0000000809007c0c */ /* 0x000fe2000bf66270 */
[----:B------:R-:W2:Y:S01]  /*904e0*/  LDCU.64 UR8, c[0x0][0x398] ;  /* 0x00007300ff0877ac */ /* 0x000ea20008000a00 */
[----:B------:R-:W-:Y:S01]  /*904f0*/  ISETP.LT.AND P5, PT, R3, UR27, !P1 ;  /* 0x0000001b03007c0c */ /* 0x000fe2000cfa1270 */
[----:B0-----:R-:W3:Y:S01]  /*90500*/  LDL.LU R29, [R1+0x244] ;  /* 0x00024400011d7983 */ /* 0x001ee20000300800 */
[----:B------:R-:W-:Y:S01]  /*90510*/  PRMT R9, R24, 0x7632, R9 ;  /* 0x0000763218097816 */ /* 0x000fe20000000009 */
[----:B------:R-:W0:Y:S01]  /*90520*/  LDCU.64 UR26, c[0x0][0x398] ;  /* 0x00007300ff1a77ac */ /* 0x000e220008000a00 */
[----:B-1----:R-:W-:Y:S01]  /*90530*/  IMAD.WIDE R18, R2, 0x2, R10 ;  /* 0x0000000202127825 */ /* 0x002fe200078e020a */
[----:B------:R-:W-:Y:S01]  /*90540*/  STL [R1+0x7c4], R22 ;  /* 0x0007c41601007387 */ /* 0x000fe20000100800 */
[----:B------:R-:W-:Y:S01]  /*90550*/  ISETP.LT.AND P1, PT, R8, UR22, !P1 ;  /* 0x0000001608007c0c */ /* 0x000fe2000cf21270 */
[----:B------:R-:W1:Y:S02]  /*90560*/  LDCU.64 UR22, c[0x0][0x398] ;  /* 0x00007300ff1677ac */ /* 0x000e640008000a00 */
[----:B------:R0:W-:Y:S01]  /*90570*/  @P6 STG.E.U16 desc[UR60][R18.64], R24 ;  /* 0x0000001812006986 */ /* 0x0001e2000c10153c */
[----:B------:R-:W-:-:S03]  /*90580*/  IMAD.WIDE R20, R2, 0x2, R16 ;  /* 0x0000000202147825 */ /* 0x000fc600078e0210 */
[----:B0-----:R-:W4:Y:S01]  /*90590*/  LDL R24, [R1+0x1d8c] ;  /* 0x001d8c0001187983 */ /* 0x001f220000100800 */
[----:B------:R-:W-:-:S03]  /*905a0*/  IMAD.WIDE R22, R2, 0x2, R14 ;  /* 0x0000000202167825 */ /* 0x000fc600078e020e */
[----:B------:R0:W-:Y:S01]  /*905b0*/  @P2 STG.E.U16 desc[UR60][R20.64], R9 ;  /* 0x0000000914002986 */ /* 0x0001e2000c10153c */
[----:B------:R-:W-:-:S03]  /*905c0*/  IMAD.WIDE R18, R2, 0x2, R12 ;  /* 0x0000000202127825 */ /* 0x000fc600078e020c */
[----:B------:R-:W-:Y:S01]  /*905d0*/  @P5 STG.E.U16 desc[UR60][R22.64], R4 ;  /* 0x0000000416005986 */ /* 0x000fe2000c10153c */
[----:B0-----:R-:W-:Y:S02]  /*905e0*/  PRMT R9, R4, 0x7632, R9 ;  /* 0x0000763204097816 */ /* 0x001fe40000000009 */
[----:B--2---:R-:W-:-:S03]  /*905f0*/  MOV.SPILL R20, UR7 ;  /* 0x0000000700147c02 */ /* 0x004fc60009000f00 */
[----:B------:R0:W-:Y:S04]  /*90600*/  @P1 STG.E.U16 desc[UR60][R18.64], R9 ;  /* 0x0000000912001986 */ /* 0x0001e8000c10153c */
[----:B------:R2:W-:Y:S04]  /*90610*/  STL [R1+0x834], R20 ;  /* 0x0008341401007387 */ /* 0x0005e80000100800 */
[----:B0-----:R-:W4:Y:S01]  /*90620*/  LDL.LU R9, [R1+0x234] ;  /* 0x0002340001097983 */ /* 0x001f220000300800 */
[----:B------:R-:W-:Y:S01]  /*90630*/  VIADD R4, R28, 0x5 ;  /* 0x000000051c047836 */ /* 0x000fe20000000000 */
[----:B------:R-:W-:-:S04]  /*90640*/  UMOV UR7, UR9 ;  /* 0x0000000900077c82 */ /* 0x000fc80008000000 */
[----:B------:R-:W-:Y:S01]  /*90650*/  ISETP.GE.AND P1, PT, R4, UR4, PT ;  /* 0x0000000404007c0c */ /* 0x000fe2000bf26270 */
[----:B------:R-:W-:Y:S01]  /*90660*/  UMOV UR4, UR8 ;  /* 0x0000000800047c82 */ /* 0x000fe20008000000 */
[----:B------:R-:W0:Y:S01]  /*90670*/  LDCU.64 UR8, c[0x0][0x398] ;  /* 0x00007300ff0877ac */ /* 0x000e220008000a00 */
[----:B------:R-:W-:Y:S01]  /*90680*/  ISETP.LT.AND P6, PT, R0, UR19, !P0 ;  /* 0x0000001300007c0c */ /* 0x000fe2000c7c1270 */
[----:B------:R-:W-:Y:S01]  /*90690*/  VIADD R2, R2, UR16 ;  /* 0x0000001002027c36 */ /* 0x000fe20008000000 */
[----:B------:R-:W-:Y:S01]  /*906a0*/  ISETP.LT.AND P5, PT, R3, UR17, !P0 ;  /* 0x0000001103007c0c */ /* 0x000fe2000c7a1270 */
[----:B------:R-:W0:Y:S01]  /*906b0*/  LDCU.64 UR16, c[0x0][0x398] ;  /* 0x00007300ff1077ac */ /* 0x000e220008000a00 */
[----:B------:R-:W-:Y:S01]  /*906c0*/  MOV.SPILL R22, UR4 ;  /* 0x0000000400167c02 */ /* 0x000fe20009000f00 */
[----:B------:R-:W-:-:S04]  /*906d0*/  IMAD.WIDE R18, R2, 0x2, R10 ;  /* 0x0000000202127825 */ /* 0x000fc800078e020a */
[C---:B--2---:R-:W-:Y:S01]  /*906e0*/  IMAD.WIDE R20, R2.reuse, 0x2, R16 ;  /* 0x0000000202147825 */ /* 0x044fe200078e0210 */
[----:B------:R2:W-:Y:S03]  /*906f0*/  STL [R1+0x7c0], R22 ;  /* 0x0007c01601007387 */ /* 0x0005e60000100800 */
[----:B--2---:R-:W-:Y:S01]  /*90700*/  IMAD.WIDE R22, R2, 0x2, R14 ;  /* 0x0000000202167825 */ /* 0x004fe200078e020e */
[----:B---3--:R0:W-:Y:S01]  /*90710*/  @P6 STG.E.U16 desc[UR60][R18.64], R29 ;  /* 0x0000001d12006986 */ /* 0x0081e2000c10153c */
[----:B------:R-:W-:Y:S02]  /*90720*/  PRMT R4, R29, 0x7632, R4 ;  /* 0x000076321d047816 */ /* 0x000fe40000000004 */
[----:B0-----:R-:W-:Y:S01]  /*90730*/  MOV.SPILL R18, UR9 ;  /* 0x0000000900127c02 */ /* 0x001fe20009000f00 */
[----:B------:R-:W2:Y:S01]  /*90740*/  LDL.LU R29, [R1+0x2e70] ;  /* 0x002e7000011d7983 */ /* 0x000ea20000300800 */
[----:B----4-:R-:W-:-:S03]  /*90750*/  ISETP.LT.AND P2, PT, R24, UR18, !P0 ;  /* 0x0000001218007c0c */ /* 0x010fc6000c741270 */
[----:B------:R0:W-:Y:S01]  /*90760*/  STL [R1+0x830], R18 ;  /* 0x0008301201007387 */ /* 0x0001e20000100800 */
[----:B------:R-:W-:Y:S01]  /*90770*/  ISETP.LT.AND P0, PT, R8, UR15, !P0 ;  /* 0x0000000f08007c0c */ /* 0x000fe2000c701270 */
[----:B------:R-:W3:Y:S01]  /*90780*/  LDCU.64 UR18, c[0x0][0x398] ;  /* 0x00007300ff1277ac */ /* 0x000ee20008000a00 */
[----:B0-----:R-:W-:-:S07]  /*90790*/  IMAD.WIDE R18, R2, 0x2, R12 ;  /* 0x0000000202127825 */ /* 0x001fce00078e020c */
[----:B------:R0:W-:Y:S01]  /*907a0*/  @P2 STG.E.U16 desc[UR60][R20.64], R4 ;  /* 0x0000000414002986 */ /* 0x0001e2000c10153c */
[----:B------:R-:W-:Y:S01]  /*907b0*/  ISETP.LT.AND P2, PT, R24, UR13, !P4 ;  /* 0x0000000d18007c0c */ /* 0x000fe2000e741270 */
[----:B------:R-:W-:Y:S01]  /*907c0*/  VIADD R2, R2, UR12 ;  /* 0x0000000c02027c36 */ /* 0x000fe20008000000 */
[----:B------:R-:W4:Y:S01]  /*907d0*/  LDCU.64 UR12, c[0x0][0x398] ;  /* 0x00007300ff0c77ac */ /* 0x000f220008000a00 */
[----:B------:R-:W-:Y:S01]  /*907e0*/  ISETP.LT.AND P6, PT, R0, UR14, !P4 ;  /* 0x0000000e00007c0c */ /* 0x000fe2000e7c1270 */
[----:B------:R-:W1:Y:S01]  /*907f0*/  LDCU.64 UR14, c[0x0][0x398] ;  /* 0x00007300ff0e77ac */ /* 0x000e620008000a00 */
[----:B------:R1:W-:Y:S01]  /*90800*/  @P5 STG.E.U16 desc[UR60][R22.64], R9 ;  /* 0x0000000916005986 */ /* 0x0003e2000c10153c */
[----:B0-----:R-:W-:Y:S02]  /*90810*/  PRMT R4, R9, 0x7632, R4 ;  /* 0x0000763209047816 */ /* 0x001fe40000000004 */
[----:B------:R-:W-:-:S03]  /*90820*/  ISETP.LT.AND P5, PT, R3, UR6, !P4 ;  /* 0x0000000603007c0c */ /* 0x000fc6000e7a1270 */
[----:B------:R0:W-:Y:S01]  /*90830*/  @P0 STG.E.U16 desc[UR60][R18.64], R4 ;  /* 0x0000000412000986 */ /* 0x0001e2000c10153c */
[----:B-1----:R-:W-:-:S05]  /*90840*/  VIADD R9, R28, 0x6 ;  /* 0x000000061c097836 */ /* 0x002fca0000000000 */
[----:B------:R-:W-:Y:S01]  /*90850*/  ISETP.GE.AND P0, PT, R9, UR7, PT ;  /* 0x0000000709007c0c */ /* 0x000fe2000bf06270 */
[----:B------:R-:W1:Y:S01]  /*90860*/  LDCU.64 UR6, c[0x0][0x398] ;  /* 0x00007300ff0677ac */ /* 0x000e620008000a00 */
[----:B------:R-:W-:Y:S01]  /*90870*/  MOV.SPILL R20, UR11 ;  /* 0x0000000b00147c02 */ /* 0x000fe20009000f00 */
[----:B0-----:R-:W-:-:S04]  /*90880*/  IMAD.WIDE R18, R2, 0x2, R10 ;  /* 0x0000000202127825 */ /* 0x001fc800078e020a */
[----:B------:R4:W-:Y:S01]  /*90890*/  STL [R1+0x82c], R20 ;  /* 0x00082c1401007387 */ /* 0x0009e20000100800 */
[----:B------:R-:W-:-:S03]  /*908a0*/  PRMT R4, R25, 0x7632, R4 ;  /* 0x0000763219047816 */ /* 0x000fc60000000004 */
[----:B------:R0:W-:Y:S01]  /*908b0*/  @P6 STG.E.U16 desc[UR60][R18.64], R25 ;  /* 0x0000001912006986 */ /* 0x0001e2000c10153c */
[----:B----4-:R-:W-:Y:S01]  /*908c0*/  MOV.SPILL R20, UR13 ;  /* 0x0000000d00147c02 */ /* 0x010fe20009000f00 */
[----:B-1----:R-:W-:-:S04]  /*908d0*/  IMAD.U32 R22, RZ, RZ, UR6 ;  /* 0x00000006ff167e24 */ /* 0x002fc8000f8e00ff */
[----:B------:R1:W-:Y:S01]  /*908e0*/  STL [R1+0x828], R20 ;  /* 0x0008281401007387 */ /* 0x0003e20000100800 */
[----:B0-----:R-:W-:-:S03]  /*908f0*/  MOV.SPILL R18, UR15 ;  /* 0x0000000f00127c02 */ /* 0x001fc60009000f00 */
[----:B------:R0:W-:Y:S04]  /*90900*/  STL [R1+0x244], R22 ;  /* 0x0002441601007387 */ /* 0x0001e80000100800 */
[----:B------:R-:W4:Y:S01]  /*90910*/  LDL.LU R25, [R1+0x238] ;  /* 0x0002380001197983 */ /* 0x000f220000300800 */
[----:B-1----:R-:W-:-:S04]  /*90920*/  IMAD.WIDE R20, R2, 0x2, R16 ;  /* 0x0000000202147825 */ /* 0x002fc800078e0210 */
[----:B0-----:R-:W-:Y:S01]  /*90930*/  IMAD.WIDE R22, R2, 0x2, R14 ;  /* 0x0000000202167825 */ /* 0x001fe200078e020e */
[----:B------:R-:W-:Y:S04]  /*90940*/  @P2 STG.E.U16 desc[UR60][R20.64], R4 ;  /* 0x0000000414002986 */ /* 0x000fe8000c10153c */
[----:B------:R0:W-:Y:S04]  /*90950*/  @P5 STG.E.U16 desc[UR60][R22.64], R5 ;  /* 0x0000000516005986 */ /* 0x0001e8000c10153c */
[----:B------:R1:W-:Y:S04]  /*90960*/  STL [R1+0x824], R18 ;  /* 0x0008241201007387 */ /* 0x0003e80000100800 */
[----:B0-----:R-:W2:Y:S01]  /*90970*/  LDL.LU R23, [R1+0x248] ;  /* 0x0002480001177983 */ /* 0x001ea20000300800 */
[----:B---3--:R-:W-:-:S02]  /*90980*/  MOV.SPILL R4, UR19 ;  /* 0x0000001300047c02 */ /* 0x008fc40009000f00 */
[----:B------:R-:W-:Y:S01]  /*90990*/  ISETP.LT.AND P4, PT, R8, UR8, !P4 ;  /* 0x0000000808007c0c */ /* 0x000fe2000e781270 */
[----:B------:R-:W0:Y:S01]  /*909a0*/  LDCU.64 UR8, c[0x0][0x398] ;  /* 0x00007300ff0877ac */ /* 0x000e220008000a00 */
[----:B------:R-:W-:Y:S01]  /*909b0*/  PRMT R9, R5, 0x7632, R9 ;  /* 0x0000763205097816 */ /* 0x000fe20000000009 */
[----:B------:R3:W-:Y:S01]  /*909c0*/  STL [R1+0x81c], R4 ;  /* 0x00081c0401007387 */ /* 0x0007e20000100800 */
[----:B------:R-:W-:Y:S02]  /*909d0*/  ISETP.LT.AND P2, PT, R24, UR21, !P3 ;  /* 0x0000001518007c0c */ /* 0x000fe4000df41270 */
[----:B------:R-:W-:Y:S01]  /*909e0*/  ISETP.LT.AND P6, PT, R0, UR10, !P3 ;  /* 0x0000000a00007c0c */ /* 0x000fe2000dfc1270 */
[----:B-1----:R-:W-:Y:S01]  /*909f0*/  VIADD R18, R28, 0x7 ;  /* 0x000000071c127836 */ /* 0x002fe20000000000 */
[----:B------:R-:W-:Y:S01]  /*90a00*/  UMOV UR4, UR7 ;  /* 0x0000000700047c82 */ /* 0x000fe20008000000 */
[----:B------:R-:W-:Y:S01]  /*90a10*/  MOV.SPILL R19, UR17 ;  /* 0x0000001100137c02 */ /* 0x000fe20009000f00 */
[----:B------:R-:W1:Y:S01]  /*90a20*/  LDCU.64 UR10, c[0x0][0x398] ;  /* 0x00007300ff0a77ac */ /* 0x000e620008000a00 */
[----:B---3--:R-:W-:-:S04]  /*90a30*/  IMAD.WIDE R4, R2, 0x2, R12 ;  /* 0x0000000202047825 */ /* 0x008fc800078e020c */
[----:B------:R-:W-:Y:S01]  /*90a40*/  VIADD R2, R2, UR20 ;  /* 0x0000001402027c36 */ /* 0x000fe20008000000 */
[----:B------:R-:W3:Y:S01]  /*90a50*/  LDCU.64 UR20, c[0x0][0x398] ;  /* 0x00007300ff1477ac */ /* 0x000ee20008000a00 */
[----:B------:R1:W-:Y:S01]  /*90a60*/  @P4 STG.E.U16 desc[UR60][R4.64], R9 ;  /* 0x0000000904004986 */ /* 0x0003e2000c10153c */
[----:B------:R-:W-:Y:S01]  /*90a70*/  ISETP.GE.AND P4, PT, R18, UR4, PT ;  /* 0x0000000412007c0c */ /* 0x000fe2000bf86270 */
[----:B0-----:R-:W-:Y:S02]  /*90a80*/  UMOV UR4, UR8 ;  /* 0x0000000800047c82 */ /* 0x001fe40008000000 */
[----:B------:R0:W-:Y:S01]  /*90a90*/  STL [R1+0x820], R19 ;  /* 0x0008201301007387 */ /* 0x0001e20000100800 */
[----:B------:R-:W-:Y:S02]  /*90aa0*/  MOV.SPILL R20, UR4 ;  /* 0x0000000400147c02 */ /* 0x000fe40009000f00 */
[----:B------:R-:W-:Y:S01]  /*90ab0*/  ISETP.LT.AND P5, PT, R3, UR12, !P3 ;  /* 0x0000000c03007c0c */ /* 0x000fe2000dfa1270 */
[----:B------:R-:W-:Y:S01]  /*90ac0*/  UMOV UR6, UR9 ;  /* 0x0000000900067c82 */ /* 0x000fe20008000000 */
[----:B------:R-:W2:Y:S01]  /*90ad0*/  LDCU UR8, c[0x0][0x398] ;  /* 0x00007300ff0877ac */ /* 0x000ea20008000800 */
[C---:B-1----:R-:W-:Y:S01]  /*90ae0*/  IMAD.WIDE R4, R2.reuse, 0x2, R10 ;  /* 0x0000000202047825 */ /* 0x042fe200078e020a */
[----:B------:R1:W-:Y:S03]  /*90af0*/  STL [R1+0x240], R20 ;  /* 0x0002401401007387 */ /* 0x0003e60000100800 */
[----:B0-----:R-:W-:-:S04]  /*90b00*/  IMAD.WIDE R18, R2, 0x2, R16 ;  /* 0x0000000202127825 */ /* 0x001fc800078e0210 */
[----:B-1----:R-:W-:Y:S01]  /*90b10*/  IMAD.WIDE R20, R2, 0x2, R14 ;  /* 0x0000000202147825 */ /* 0x002fe200078e020e */
[----:B------:R-:W-:Y:S01]  /*90b20*/  ISETP.LT.AND P3, PT, R8, UR14, !P3 ;  /* 0x0000000e08007c0c */ /* 0x000fe2000df61270 */
[----:B------:R-:W0:Y:S01]  /*90b30*/  LDCU.64 UR14, c[0x0][0x398] ;  /* 0x00007300ff0e77ac */ /* 0x000e220008000a00 */
[----:B--2---:R3:W-:Y:S01]  /*90b40*/  @P6 STG.E.U16 desc[UR60][R4.64], R23 ;  /* 0x0000001704006986 */ /* 0x0047e2000c10153c */
[----:B------:R-:W-:-:S05]  /*90b50*/  PRMT R9, R23, 0x7632, R9 ;  /* 0x0000763217097816 */ /* 0x000fca0000000009 */
[----:B------:R-:W-:Y:S01]  /*90b60*/  @P2 STG.E.U16 desc[UR60][R18.64], R9 ;  /* 0x0000000912002986 */ /* 0x000fe2000c10153c */
[----:B---3--:R-:W-:Y:S02]  /*90b70*/  MOV.SPILL R4, UR21 ;  /* 0x0000001500047c02 */ /* 0x008fe40009000f00 */
[----:B------:R-:W-:-:S03]  /*90b80*/  ISETP.LT.AND P2, PT, R24, UR24, !P1 ;  /* 0x0000001818007c0c */ /* 0x000fc6000cf41270 */
[----:B------:R1:W-:Y:S02]  /*90b90*/  STL [R1+0x818], R4 ;  /* 0x0008180401007387 */ /* 0x0003e40000100800 */
[----:B-1----:R-:W-:-:S04]  /*90ba0*/  IMAD.WIDE R4, R2, 0x2, R12 ;  /* 0x0000000202047825 */ /* 0x002fc800078e020c */
[----:B------:R-:W-:Y:S01]  /*90bb0*/  VIADD R2, R2, UR25 ;  /* 0x0000001902027c36 */ /* 0x000fe20008000000 */
[----:B------:R-:W1:Y:S01]  /*90bc0*/  LDCU.64 UR24, c[0x0][0x398] ;  /* 0x00007300ff1877ac */ /* 0x000e620008000a00 */
[----:B------:R-:W-:-:S05]  /*90bd0*/  MOV.SPILL R19, UR23 ;  /* 0x0000001700137c02 */ /* 0x000fca0009000f00 */
[----:B------:R1:W-:Y:S01]  /*90be0*/  STL [R1+0x814], R19 ;  /* 0x0008141301007387 */ /* 0x0003e20000100800 */
[----:B----4-:R-:W-:Y:S02]  /*90bf0*/  PRMT R9, R25, 0x7632, R9 ;  /* 0x0000763219097816 */ /* 0x010fe40000000009 */
[----:B-1----:R-:W-:-:S05]  /*90c00*/  MOV.SPILL R19, UR25 ;  /* 0x0000001900137c02 */ /* 0x002fca0009000f00 */
[----:B------:R-:W-:Y:S04]  /*90c10*/  STL [R1+0x810], R19 ;  /* 0x0008101301007387 */ /* 0x000fe80000100800 */
[----:B------:R-:W2:Y:S04]  /*90c20*/  LDL.LU R23, [R1+0x24c] ;  /* 0x00024c0001177983 */ /* 0x000ea80000300800 */
[----:B------:R1:W-:Y:S04]  /*90c30*/  @P5 STG.E.U16 desc[UR60][R20.64], R25 ;  /* 0x0000001914005986 */ /* 0x0003e8000c10153c */
[----:B-1----:R-:W3:Y:S01]  /*90c40*/  LDL.LU R25, [R1+0x23c] ;  /* 0x00023c0001197983 */ /* 0x002ee20000300800 */
[----:B------:R-:W-:-:S03]  /*90c50*/  VIADD R18, R28, 0x8 ;  /* 0x000000081c127836 */ /* 0x000fc60000000000 */
[----:B------:R1:W-:Y:S02]  /*90c60*/  @P3 STG.E.U16 desc[UR60][R4.64], R9 ;  /* 0x0000000904003986 */ /* 0x0003e4000c10153c */
[----:B------:R-:W-:Y:S01]  /*90c70*/  ISETP.GE.AND P3, PT, R18, UR6, PT ;  /* 0x0000000612007c0c */ /* 0x000fe2000bf66270 */
[----:B------:R-:W4:Y:S01]  /*90c80*/  LDCU.64 UR6, c[0x0][0x398] ;  /* 0x00007300ff0677ac */ /* 0x000f220008000a00 */
[----:B------:R-:W-:Y:S02]  /*90c90*/  ISETP.LT.AND P6, PT, R0, UR16, !P1 ;  /* 0x0000001000007c0c */ /* 0x000fe4000cfc1270 */
[----:B------:R-:W-:Y:S02]  /*90ca0*/  ISETP.LT.AND P5, PT, R3, UR18, !P1 ;  /* 0x0000001203007c0c */ /* 0x000fe4000cfa1270 */
[----:B------:R-:W-:Y:S01]  /*90cb0*/  ISETP.LT.AND P1, PT, R8, UR20, !P1 ;  /* 0x0000001408007c0c */ /* 0x000fe2000cf21270 */
[----:B-1----:R-:W-:Y:S01]  /*90cc0*/  IMAD.WIDE R4, R2, 0x2, R10 ;  /* 0x0000000202047825 */ /* 0x002fe200078e020a */
[----:B------:R-:W-:-:S03]  /*90cd0*/  PRMT R9, R26, 0x7632, R9 ;  /* 0x000076321a097816 */ /* 0x000fc60000000009 */
[----:B----4-:R-:W-:-:S04]  /*90ce0*/  IMAD.U32 R18, RZ, RZ, UR6 ;  /* 0x00000006ff127e24 */ /* 0x010fc8000f8e00ff */
[----:B------:R1:W-:Y:S01]  /*90cf0*/  @P6 STG.E.U16 desc[UR60][R4.64], R26 ;  /* 0x0000001a04006986 */ /* 0x0003e2000c10153c */
[----:B------:R-:W-:-:S03]  /*90d00*/  IMAD.WIDE R20, R2, 0x2, R14 ;  /* 0x0000000202147825 */ /* 0x000fc600078e020e */
[----:B------:R4:W-:Y:S01]  /*90d10*/  STL [R1+0x238], R18 ;  /* 0x0002381201007387 */ /* 0x0009e20000100800 */
[----:B-1----:R-:W-:Y:S01]  /*90d20*/  MOV.SPILL R4, UR27 ;  /* 0x0000001b00047c02 */ /* 0x002fe20009000f00 */
[----:B----4-:R-:W-:-:S04]  /*90d30*/  IMAD.WIDE R18, R2, 0x2, R16 ;  /* 0x0000000202127825 */ /* 0x010fc800078e0210 */
[----:B------:R1:W-:Y:S04]  /*90d40*/  STL [R1+0x80c], R4 ;  /* 0x00080c0401007387 */ /* 0x0003e80000100800 */
[----:B------:R4:W-:Y:S04]  /*90d50*/  @P2 STG.E.U16 desc[UR60][R18.64], R9 ;  /* 0x0000000912002986 */ /* 0x0009e8000c10153c */
[----:B------:R0:W-:Y:S01]  /*90d60*/  @P5 STG.E.U16 desc[UR60][R20.64], R6 ;  /* 0x0000000614005986 */ /* 0x0001e2000c10153c */
[----:B-1----:R-:W-:Y:S01]  /*90d70*/  IMAD.WIDE R4, R2, 0x2, R12 ;  /* 0x0000000202047825 */ /* 0x002fe200078e020c */
[----:B------:R-:W-:Y:S01]  /*90d80*/  UMOV UR4, UR7 ;  /* 0x0000000700047c82 */ /* 0x000fe20008000000 */
[----:B----4-:R-:W-:-:S02]  /*90d90*/  PRMT R9, R6, 0x7632, R9 ;  /* 0x0000763206097816 */ /* 0x010fc40000000009 */
[----:B0-----:R-:W-:-:S03]  /*90da0*/  VIADD R6, R28, 0x9 ;  /* 0x000000091c067836 */ /* 0x001fc60000000000 */
[----:B------:R0:W-:Y:S01]  /*90db0*/  @P1 STG.E.U16 desc[UR60][R4.64], R9 ;  /* 0x0000000904001986 */ /* 0x0001e2000c10153c */
[----:B------:R-:W-:Y:S01]  /*90dc0*/  UMOV UR6, UR11 ;  /* 0x0000000b00067c82 */ /* 0x000fe20008000000 */
[----:B------:R-:W-:Y:S01]  /*90dd0*/  ISETP.GE.AND P1, PT, R6, UR4, PT ;  /* 0x0000000406007c0c */ /* 0x000fe2000bf26270 */
[----:B------:R-:W-:Y:S01]  /*90de0*/  UMOV UR4, UR10 ;  /* 0x0000000a00047c82 */ /* 0x000fe20008000000 */
[----:B------:R-:W1:Y:S01]  /*90df0*/  LDCU.64 UR10, c[0x0][0x398] ;  /* 0x00007300ff0a77ac */ /* 0x000e620008000a00 */
[----:B------:R-:W-:Y:S01]  /*90e00*/  VIADD R2, R2, UR31 ;  /* 0x0000001f02027c36 */ /* 0x000fe20008000000 */
[----:B------:R-:W-:Y:S01]  /*90e10*/  ISETP.LT.AND P2, PT, R24, UR30, !P0 ;  /* 0x0000001e18007c0c */ /* 0x000fe2000c741270 */
[----:B------:R-:W4:Y:S01]  /*90e20*/  LDCU.64 UR30, c[0x0][0x398] ;  /* 0x00007300ff1e77ac */ /* 0x000f220008000a00 */
[----:B------:R-:W-:Y:S02]  /*90e30*/  ISETP.LT.AND P6, PT, R0, UR22, !P0 ;  /* 0x0000001600007c0c */ /* 0x000fe4000c7c1270 */
[----:B------:R-:W-:-:S02]  /*90e40*/  MOV.SPILL R18, UR29 ;  /* 0x0000001d00127c02 */ /* 0x000fc40009000f00 */
[----:B------:R-:W-:Y:S01]  /*90e50*/  ISETP.LT.AND P5, PT, R3, UR24, !P0 ;  /* 0x0000001803007c0c */ /* 0x000fe2000c7a1270 */
[----:B0-----:R-:W-:Y:S02]  /*90e60*/  IMAD.WIDE R4, R2, 0x2, R10 ;  /* 0x0000000202047825 */ /* 0x001fe400078e020a */
[----:B------:R4:W-:Y:S01]  /*90e70*/  STL [R1+0x808], R18 ;  /* 0x0008081201007387 */ /* 0x0009e20000100800 */
[----:B-1----:R-:W-:Y:S01]  /*90e80*/  UMOV UR12, UR10 ;  /* 0x0000000a000c7c82 */ /* 0x002fe20008000000 */
[----:B------:R-:W-:Y:S01]  /*90e90*/  UMOV UR9, UR11 ;  /* 0x0000000b00097c82 */ /* 0x000fe20008000000 */
[----:B------:R-:W0:Y:S01]  /*90ea0*/  LDCU.64 UR10, c[0x0][0x398] ;  /* 0x00007300ff0a77ac */ /* 0x000e220008000a00 */
[----:B----4-:R-:W-:-:S05]  /*90eb0*/  MOV.SPILL R18, UR31 ;  /* 0x0000001f00127c02 */ /* 0x010fca0009000f00 */
[----:B------:R1:W-:Y:S01]  /*90ec0*/  STL [R1+0x804], R18 ;  /* 0x0008041201007387 */ /* 0x0003e20000100800 */
[----:B------:R-:W-:Y:S01]  /*90ed0*/  MOV.SPILL R9, UR4 ;  /* 0x0000000400097c02 */ /* 0x000fe20009000f00 */
[----:B-1----:R-:W-:-:S04]  /*90ee0*/  IMAD.WIDE R18, R2, 0x2, R16 ;  /* 0x0000000202127825 */ /* 0x002fc800078e0210 */
[----:B------:R1:W-:Y:S01]  /*90ef0*/  STL [R1+0x234], R9 ;  /* 0x0002340901007387 */ /* 0x0003e20000100800 */
[----:B------:R-:W-:Y:S01]  /*90f00*/  ISETP.LT.AND P0, PT, R8, UR26, !P0 ;  /* 0x0000001a08007c0c */ /* 0x000fe2000c701270 */
[----:B0-----:R-:W-:Y:S01]  /*90f10*/  UMOV UR7, UR11 ;  /* 0x0000000b00077c82 */ /* 0x001fe20008000000 */
[----:B-1----:R-:W-:-:S05]  /*90f20*/  MOV.SPILL R9, UR33 ;  /* 0x0000002100097c02 */ /* 0x002fca0009000f00 */
[----:B------:R0:W-:Y:S01]  /*90f30*/  STL [R1+0x800], R9 ;  /* 0x0008000901007387 */ /* 0x0001e20000100800 */
[----:B------:R-:W-:Y:S01]  /*90f40*/  UMOV UR4, UR14 ;  /* 0x0000000e00047c82 */ /* 0x000fe20008000000 */
[----:B0-----:R-:W-:Y:S01]  /*90f50*/  VIADD R9, R28, 0xa ;  /* 0x0000000a1c097836 */ /* 0x001fe20000000000 */
[----:B--2---:R-:W-:Y:S01]  /*90f60*/  PRMT R6, R23, 0x7632, R6 ;  /* 0x0000763217067816 */ /* 0x004fe20000000006 */
[----:B------:R0:W-:Y:S04]  /*90f70*/  @P6 STG.E.U16 desc[UR60][R4.64], R23 ;  /* 0x0000001704006986 */ /* 0x0001e8000c10153c */
[----:B------:R1:W-:Y:S01]  /*90f80*/  @P2 STG.E.U16 desc[UR60][R18.64], R6 ;  /* 0x0000000612002986 */ /* 0x0003e2000c10153c */
[----:B0-----:R-:W-:-:S05]  /*90f90*/  IMAD.WIDE R4, R2, 0x2, R14 ;  /* 0x0000000202047825 */ /* 0x001fca00078e020e */
[----:B---3--:R0:W-:Y:S01]  /*90fa0*/  @P5 STG.E.U16 desc[UR60][R4.64], R25 ;  /* 0x0000001904005986 */ /* 0x0081e2000c10153c */
[----:B-1----:R-:W-:Y:S02]  /*90fb0*/  PRMT R6, R25, 0x7632, R6 ;  /* 0x0000763219067816 */ /* 0x002fe40000000006 */
[----:B0-----:R-:W-:Y:S01]  /*90fc0*/  MOV.SPILL R4, UR9 ;  /* 0x0000000900047c02 */ /* 0x001fe20009000f00 */
[----:B------:R-:W-:Y:S01]  /*90fd0*/  UMOV UR9, UR10 ;  /* 0x0000000a00097c82 */ /* 0x000fe20008000000 */
[----:B------:R-:W0:Y:S03]  /*90fe0*/  LDCU.64 UR10, c[0x0][0x398] ;  /* 0x00007300ff0a77ac */ /* 0x000e260008000a00 */
[----:B------:R1:W-:Y:S02]  /*90ff0*/  STL [R1+0x7f8], R4 ;  /* 0x0007f80401007387 */ /* 0x0003e40000100800 */
[----:B-1----:R-:W-:-:S05]  /*91000*/  IMAD.WIDE R4, R2, 0x2, R12 ;  /* 0x0000000202047825 */ /* 0x002fca00078e020c */
[----:B------:R1:W-:Y:S01]  /*91010*/  @P0 STG.E.U16 desc[UR60][R4.64], R6 ;  /* 0x0000000604000986 */ /* 0x0003e2000c10153c */
[----:B------:R-:W-:Y:S01]  /*91020*/  ISETP.GE.AND P0, PT, R9, UR6, PT ;  /* 0x0000000609007c0c */ /* 0x000fe2000bf06270 */
[----:B------:R-:W-:Y:S01]  /*91030*/  UMOV UR6, UR15 ;  /* 0x0000000f00067c82 */ /* 0x000fe20008000000 */
[----:B------:R-:W2:Y:S01]  /*91040*/  LDCU.64 UR14, c[0x0][0x398] ;  /* 0x00007300ff0e77ac */ /* 0x000ea20008000a00 */
[----:B------:R-:W-:Y:S02]  /*91050*/  MOV.SPILL R18, UR7 ;  /* 0x0000000700127c02 */ /* 0x000fe40009000f00 */
[----:B0-----:R-:W-:Y:S02]  /*91060*/  MOV.SPILL R9, UR11 ;  /* 0x0000000b00097c02 */ /* 0x001fe40009000f00 */
[----:B------:R-:W-:Y:S02]  /*91070*/  ISETP.LT.AND P2, PT, R0, UR28, !P4 ;  /* 0x0000001c00007c0c */ /* 0x000fe4000e741270 */
[----:B------:R-:W-:Y:S01]  /*91080*/  ISETP.LT.AND P5, PT, R24, UR52, !P4 ;  /* 0x0000003418007c0c */ /* 0x000fe2000e7a1270 */
[----:B------:R0:W-:Y:S01]  /*91090*/  STL [R1+0x7fc], R18 ;  /* 0x0007fc1201007387 */ /* 0x0001e20000100800 */
[----:B------:R-:W-:Y:S01]  /*910a0*/  ISETP.LT.AND P6, PT, R3, UR30, !P4 ;  /* 0x0000001e03007c0c */ /* 0x000fe2000e7c1270 */
[----:B------:R-:W-:-:S02]  /*910b0*/  VIADD R2, R2, UR51 ;  /* 0x0000003302027c36 */ /* 0x000fc40008000000 */
[----:B------:R-:W-:Y:S04]  /*910c0*/  STL [R1+0x7f4], R9 ;  /* 0x0007f40901007387 */ /* 0x000fe80000100800 */
[----:B------:R-:W3:Y:S01]  /*910d0*/  LDL.LU R25, [R1+0x340] ;  /* 0x0003400001197983 */ /* 0x000ee20000300800 */
[----:B-1----:R-:W-:Y:S01]  /*910e0*/  IMAD.WIDE R4, R2, 0x2, R10 ;  /* 0x0000000202047825 */ /* 0x002fe200078e020a */
[----:B------:R-:W-:-:S03]  /*910f0*/  PRMT R6, R27, 0x7632, R6 ;  /* 0x000076321b067816 */ /* 0x000fc60000000006 */
[C---:B0-----:R-:W-:Y:S01]  /*91100*/  IMAD.WIDE R18, R2.reuse, 0x2, R16 ;  /* 0x0000000202127825 */ /* 0x041fe200078e0210 */
[----:B------:R0:W-:Y:S03]  /*91110*/  @P2 STG.E.U16 desc[UR60][R4.64], R27 ;  /* 0x0000001b04002986 */ /* 0x0001e6000c10153c */
[----:B------:R-:W-:Y:S01]  /*91120*/  IMAD.WIDE R20, R2, 0x2, R14 ;  /* 0x0000000202147825 */ /* 0x000fe200078e020e */
[----:B------:R1:W-:Y:S01]  /*91130*/  @P5 STG.E.U16 desc[UR60][R18.64], R6 ;  /* 0x0000000612005986 */ /* 0x0003e2000c10153c */
[----:B--2---:R-:W-:-:S03]  /*91140*/  UMOV UR13, UR15 ;  /* 0x0000000f000d7c82 */ /* 0x004fc60008000000 */
[----:B------:R2:W-:Y:S01]  /*91150*/  @P6 STG.E.U16 desc[UR60][R20.64], R7 ;  /* 0x0000000714006986 */ /* 0x0005e2000c10153c */
[----:B0-----:R-:W-:Y:S02]  /*91160*/  MOV.SPILL R4, UR4 ;  /* 0x0000000400047c02 */ /* 0x001fe40009000f00 */
[----:B-1----:R-:W-:Y:S02]  /*91170*/  PRMT R6, R7, 0x7632, R6 ;  /* 0x0000763207067816 */ /* 0x002fe40000000006 */
[----:B--2---:R-:W-:Y:S01]  /*91180*/  MOV.SPILL R7, UR13 ;  /* 0x0000000d00077c02 */ /* 0x004fe20009000f00 */
[----:B------:R0:W-:Y:S01]  /*91190*/  STL [R1+0x230], R4 ;  /* 0x0002300401007387 */ /* 0x0001e20000100800 */
[----:B------:R-:W-:Y:S01]  /*911a0*/  ISETP.LT.AND P5, PT, R3, UR12, !P3 ;  /* 0x0000000c03007c0c */ /* 0x000fe2000dfa1270 */
[----:B------:R-:W1:Y:S02]  /*911b0*/  LDCU.64 UR12, c[0x0][0x398] ;  /* 0x00007300ff0c77ac */ /* 0x000e640008000a00 */
[----:B------:R-:W-:Y:S04]  /*911c0*/  STL [R1+0x7f0], R7 ;  /* 0x0007f00701007387 */ /* 0x000fe80000100800 */
[----:B------:R-:W2:Y:S01]  /*911d0*/  LDL.LU R3, [R1+0x360] ;  /* 0x0003600001037983 */ /* 0x000ea20000300800 */
[----:B------:R-:W-:Y:S01]  /*911e0*/  ISETP.LT.AND P2, PT, R0, UR9, !P3 ;  /* 0x0000000900007c0c */ /* 0x000fe2000df41270 */
[----:B-1----:R-:W-:Y:S01]  /*911f0*/  UMOV UR9, UR12 ;  /* 0x0000000c00097c82 */ /* 0x002fe20008000000 */
[----:B------:R-:W-:Y:S01]  /*91200*/  UMOV UR15, UR13 ;  /* 0x0000000d000f7c82 */ /* 0x000fe20008000000 */
[----:B------:R-:W1:Y:S01]  /*91210*/  LDCU.64 UR12, c[0x0][0x398] ;  /* 0x00007300ff0c77ac */ /* 0x000e620008000a00 */
[----:B------:R-:W-:Y:S01]  /*91220*/  ISETP.LT.AND P6, PT, R24, UR45, !P3 ;  /* 0x0000002d18007c0c */ /* 0x000fe2000dfc1270 */
[----:B------:R-:W-:-:S02]  /*91230*/  UMOV UR7, UR10 ;  /* 0x0000000a00077c82 */ /* 0x000fc40008000000 */
[C---:B------:R-:W-:Y:S02]  /*91240*/  ISETP.LT.AND P3, PT, R8.reuse, UR7, !P3 ;  /* 0x0000000708007c0c */ /* 0x040fe4000df61270 */
[----:B------:R-:W-:Y:S01]  /*91250*/  ISETP.LT.AND P4, PT, R8, UR32, !P4 ;  /* 0x0000002008007c0c */ /* 0x000fe2000e781270 */
[----:B-1----:R-:W-:Y:S01]  /*91260*/  UMOV UR7, UR13 ;  /* 0x0000000d00077c82 */ /* 0x002fe20008000000 */
[----:B------:R-:W-:Y:S01]  /*91270*/  UMOV UR4, UR12 ;  /* 0x0000000c00047c82 */ /* 0x000fe20008000000 */
[----:B------:R-:W1:Y:S01]  /*91280*/  LDCU.64 UR12, c[0x0][0x398] ;  /* 0x00007300ff0c77ac */ /* 0x000e620008000a00 */
[----:B0-----:R-:W-:-:S04]  /*91290*/  IMAD.WIDE R4, R2, 0x2, R12 ;  /* 0x0000000202047825 */ /* 0x001fc800078e020c */
[----:B------:R-:W-:-:S05]  /*912a0*/  VIADD R9, R28, 0xb ;  /* 0x0000000b1c097836 */ /* 0x000fca0000000000 */
[----:B------:R0:W-:Y:S01]  /*912b0*/  @P4 STG.E.U16 desc[UR60][R4.64], R6 ;  /* 0x0000000604004986 */ /* 0x0001e2000c10153c */
[----:B------:R-:W-:Y:S01]  /*912c0*/  VIADD R2, R2, UR46 ;  /* 0x0000002e02027c36 */ /* 0x000fe20008000000 */
[----:B------:R-:W-:Y:S02]  /*912d0*/  ISETP.GE.AND P4, PT, R9, UR6, PT ;  /* 0x0000000609007c0c */ /* 0x000fe4000bf86270 */
[----:B0-----:R-:W-:Y:S01]  /*912e0*/  MOV.SPILL R4, UR15 ;  /* 0x0000000f00047c02 */ /* 0x001fe20009000f00 */
[----:B-1----:R-:W-:Y:S01]  /*912f0*/  UMOV UR6, UR12 ;  /* 0x0000000c00067c82 */ /* 0x002fe20008000000 */
[----:B------:R-:W-:Y:S01]  /*91300*/  UMOV UR19, UR13 ;  /* 0x0000000d00137c82 */ /* 0x000fe20008000000 */
[----:B------:R-:W0:Y:S02]  /*91310*/  LDCU.64 UR12, c[0x0][0x398] ;  /* 0x00007300ff0c77ac */ /* 0x000e240008000a00 */
[----:B------:R1:W-:Y:S01]  /*91320*/  STL [R1+0x7ec], R4 ;  /* 0x0007ec0401007387 */ /* 0x0003e20000100800 */
[----:B------:R-:W-:Y:S01]  /*91330*/  PRMT R20, R29, 0x7632, R20 ;  /* 0x000076321d147816 */ /* 0x000fe20000000014 */
[----:B-1----:R-:W-:-:S05]  /*91340*/  IMAD.WIDE R4, R2, 0x2, R10 ;  /* 0x0000000202047825 */ /* 0x002fca00078e020a */
[----:B------:R1:W-:Y:S01]  /*91350*/  @P2 STG.E.U16 desc[UR60][R4.64], R29 ;  /* 0x0000001d04002986 */ /* 0x0003e2000c10153c */
[----:B------:R-:W-:Y:S01]  /*91360*/  UMOV UR10, UR14 ;  /* 0x0000000e000a7c82 */ /* 0x000fe20008000000 */
[----:B0-----:R-:W-:Y:S01]  /*91370*/  UMOV UR17, UR13 ;  /* 0x0000000d00117c82 */ /* 0x001fe20008000000 */
[----:B------:R-:W-:Y:S01]  /*91380*/  ISETP.LT.AND P2, PT, R0, UR10, !P1 ;  /* 0x0000000a00007c0c */ /* 0x000fe2000cf41270 */
[----:B------:R-:W-:Y:S01]  /*91390*/  UMOV UR10, UR12 ;  /* 0x0000000c000a7c82 */ /* 0x000fe20008000000 */
[C---:B------:R-:W-:Y:S01]  /*913a0*/  IMAD.WIDE R6, R2.reuse, 0x2, R16 ;  /* 0x0000000202067825 */ /* 0x040fe200078e0210 */
[----:B------:R-:W0:Y:S01]  /*913b0*/  LDCU.64 UR12, c[0x0][0x398] ;  /* 0x00007300ff0c77ac */ /* 0x000e220008000a00 */
[----:B-1----:R-:W-:Y:S02]  /*913c0*/  MOV.SPILL R29, UR4 ;  /* 0x00000004001d7c02 */ /* 0x002fe40009000f00 */
[C---:B------:R-:W-:Y:S01]  /*913d0*/  IMAD.WIDE R18, R2.reuse, 0x2, R14 ;  /* 0x0000000202127825 */ /* 0x040fe200078e020e */
[----:B------:R-:W1:Y:S02]  /*913e0*/  LDCU.64 UR14, c[0x0][0x398] ;  /* 0x00007300ff0e77ac */ /* 0x000e640008000a00 */
[----:B------:R4:W-:Y:S01]  /*913f0*/  STL [R1+0x2e5c], R29 ;  /* 0x002e5c1d01007387 */ /* 0x0009e20000100800 */
[----:B------:R-:W-:-:S03]  /*91400*/  IMAD.WIDE R4, R2, 0x2, R12 ;  /* 0x0000000202047825 */ /* 0x000fc600078e020c */
[----:B----4-:R-:W4:Y:S04]  /*91410*/  LDL R29, [R1+0x1d90] ;  /* 0x001d9000011d7983 */ /* 0x010f280000100800 */
[----:B------:R1:W-:Y:S01]  /*91420*/  @P6 STG.E.U16 desc[UR60][R6.64], R20 ;  /* 0x0000001406006986 */ /* 0x0003e2000c10153c */
[----:B------:R-:W-:Y:S01]  /*91430*/  VIADD R2, R2, UR40 ;  /* 0x0000002802027c36 */ /* 0x000fe20008000000 */
[----:B------:R-:W-:Y:S01]  /*91440*/  ISETP.LT.AND P6, PT, R24, UR38, !P1 ;  /* 0x0000002618007c0c */ /* 0x000fe2000cfc1270 */
[----:B0-----:R-:W-:Y:S01]  /*91450*/  UMOV UR4, UR12 ;  /* 0x0000000c00047c82 */ /* 0x001fe20008000000 */
[----:B-1----:R-:W-:Y:S02]  /*91460*/  MOV.SPILL R7, UR19 ;  /* 0x0000001300077c02 */ /* 0x002fe40009000f00 */
[----:B------:R-:W-:-:S02]  /*91470*/  MOV.SPILL R27, UR4 ;  /* 0x00000004001b7c02 */ /* 0x000fc40009000f00 */
[----:B---3--:R-:W-:Y:S01]  /*91480*/  PRMT R6, R25, 0x7632, R6 ;  /* 0x0000763219067816 */ /* 0x008fe20000000006 */
[----:B------:R0:W-:Y:S04]  /*91490*/  @P5 STG.E.U16 desc[UR60][R18.64], R25 ;  /* 0x0000001912005986 */ /* 0x0001e8000c10153c */
[----:B------:R1:W-:Y:S04]  /*914a0*/  @P3 STG.E.U16 desc[UR60][R4.64], R6 ;  /* 0x0000000604003986 */ /* 0x0003e8000c10153c */
[----:B0-----:R-:W3:Y:S01]  /*914b0*/  LDL.LU R25, [R1] ;  /* 0x0000000001197983 */ /* 0x001ee20000300800 */
[----:B-1----:R-:W-:-:S03]  /*914c0*/  MOV.SPILL R4, UR17 ;  /* 0x0000001100047c02 */ /* 0x002fc60009000f00 */
[----:B------:R-:W-:Y:S04]  /*914d0*/  STL [R1+0x7e8], R7 ;  /* 0x0007e80701007387 */ /* 0x000fe80000100800 */
[----:B------:R-:W3:Y:S04]  /*914e0*/  LDL.LU R24, [R1+0x384] ;  /* 0x0003840001187983 */ /* 0x000ee80000300800 */
[----:B------:R0:W-:Y:S02]  /*914f0*/  STL [R1+0x7e4], R4 ;  /* 0x0007e40401007387 */ /* 0x0001e40000100800 */
[----:B0-----:R-:W-:Y:S01]  /*91500*/  IMAD.WIDE R4, R2, 0x2, R10 ;  /* 0x0000000202047825 */ /* 0x001fe200078e020a */
[----:B--2---:R-:W-:-:S04]  /*91510*/  PRMT R20, R3, 0x7632, R20 ;  /* 0x0000763203147816 */ /* 0x004fc80000000014 */
[----:B------:R0:W-:Y:S04]  /*91520*/  @P2 STG.E.U16 desc[UR60][R4.64], R3 ;  /* 0x0000000304002986 */ /* 0x0001e8000c10153c */
[----:B0-----:R-:W2:Y:S04]  /*91530*/  LDL.LU R3, [R1+0x344] ;  /* 0x0003440001037983 */ /* 0x001ea80000300800 */
[----:B------:R0:W-:Y:S04]  /*91540*/  STL [R1+0x2e60], R27 ;  /* 0x002e601b01007387 */ /* 0x0001e80000100800 */
[----:B0-----:R-:W2:Y:S01]  /*91550*/  LDL R27, [R1+0x1d8c] ;  /* 0x001d8c00011b7983 */ /* 0x001ea20000100800 */
[----:B------:R-:W-:-:S02]  /*91560*/  VIADD R9, R28, 0xc ;  /* 0x0000000c1c097836 */ /* 0x000fc40000000000 */
[----:B------:R-:W-:-:S03]  /*91570*/  IMAD.WIDE R6, R2, 0x2, R16 ;  /* 0x0000000202067825 */ /* 0x000fc600078e0210 */
[----:B------:R-:W-:Y:S01]  /*91580*/  ISETP.GE.AND P3, PT, R9, UR7, PT ;  /* 0x0000000709007c0c */ /* 0x000fe2000bf66270 */
[----:B------:R-:W-:Y:S01]  /*91590*/  IMAD.WIDE R18, R2, 0x2, R14 ;  /* 0x0000000202127825 */ /* 0x000fe200078e020e */
[----:B------:R0:W-:Y:S01]  /*915a0*/  @P6 STG.E.U16 desc[UR60][R6.64], R20 ;  /* 0x0000001406006986 */ /* 0x0001e2000c10153c */
[----:B------:R-:W-:Y:S02]  /*915b0*/  ISETP.LT.AND P2, PT, R0, UR6, !P0 ;  /* 0x0000000600007c0c */ /* 0x000fe4000c741270 */
[----:B------:R-:W-:-:S04]  /*915c0*/  IMAD.WIDE R4, R2, 0x2, R12 ;  /* 0x0000000202047825 */ /* 0x000fc800078e020c */
[----:B------:R-:W-:Y:S01]  /*915d0*/  VIADD R2, R2, UR37 ;  /* 0x0000002502027c36 */ /* 0x000fe20008000000 */
[----:B----4-:R-:W-:Y:S01]  /*915e0*/  ISETP.LT.AND P5, PT, R29, UR39, !P1 ;  /* 0x000000271d007c0c */ /* 0x010fe2000cfa1270 */
[----:B------:R-:W-:Y:S01]  /*915f0*/  VIADD R9, R28, 0xd ;  /* 0x0000000d1c097836 */ /* 0x000fe20000000000 */
[----:B------:R-:W-:Y:S01]  /*91600*/  ISETP.LT.AND P1, PT, R8, UR9, !P1 ;  /* 0x0000000908007c0c */ /* 0x000fe2000cf21270 */
[----:B------:R-:W-:Y:S01]  /*91610*/  UMOV UR9, UR13 ;  /* 0x0000000d00097c82 */ /* 0x000fe20008000000 */
[----:B------:R-:W1:Y:S01]  /*91620*/  LDCU.64 UR12, c[0x0][0x398] ;  /* 0x00007300ff0c77ac */ /* 0x000e620008000a00 */
[----:B------:R-:W4:Y:S01]  /*91630*/  LDCU.64 UR38, c[0x0][0x398] ;  /* 0x00007300ff2677ac */ /* 0x000f220008000a00 */
[----:B-1----:R-:W-:Y:S01]  /*91640*/  UMOV UR7, UR12 ;  /* 0x0000000c00077c82 */ /* 0x002fe20008000000 */
[----:B------:R-:W-:Y:S01]  /*91650*/  UMOV UR21, UR13 ;  /* 0x0000000d00157c82 */ /* 0x000fe20008000000 */
[----:B------:R-:W1:Y:S01]  /*91660*/  LDCU.64 UR12, c[0x0][0x398] ;  /* 0x00007300ff0c77ac */ /* 0x000e620008000a00 */
[----:B0-----:R-:W-:-:S05]  /*91670*/  MOV.SPILL R7, UR21 ;  /* 0x0000001500077c02 */ /* 0x001fca0009000f00 */
[----:B------:R-:W-:Y:S01]  /*91680*/  STL [R1+0x7e0], R7 ;  /* 0x0007e00701007387 */ /* 0x000fe20000100800 */
[----:B-1----:R-:W-:-:S03]  /*91690*/  UMOV UR23, UR13 ;  /* 0x0000000d00177c82 */ /* 0x002fc60008000000 */
[----:B---3--:R0:W-:Y:S01]  /*916a0*/  @P5 STG.E.U16 desc[UR60][R18.64], R25 ;  /* 0x0000001912005986 */ /* 0x0081e2000c10153c */
[----:B------:R-:W-:Y:S02]  /*916b0*/  ISETP.LT.AND P5, PT, R29, UR36, !P0 ;  /* 0x000000241d007c0c */ /* 0x000fe4000c7a1270 */
[----:B------:R-:W-:Y:S02]  /*916c0*/  PRMT R6, R25, 0x7632, R6 ;  /* 0x0000763219067816 */ /* 0x000fe40000000006 */
[----:B------:R-:W-:-:S03]  /*916d0*/  PRMT R20, R24, 0x7632, R20 ;  /* 0x0000763218147816 */ /* 0x000fc60000000014 */
[----:B------:R1:W-:Y:S01]  /*916e0*/  @P1 STG.E.U16 desc[UR60][R4.64], R6 ;  /* 0x0000000604001986 */ /* 0x0003e2000c10153c */
[----:B--2---:R-:W-:-:S03]  /*916f0*/  ISETP.LT.AND P6, PT, R27, UR5, !P0 ;  /* 0x000000051b007c0c */ /* 0x004fc6000c7c1270 */
[----:B0-----:R-:W2:Y:S01]  /*91700*/  LDL.LU R25, [R1+0x364] ;  /* 0x0003640001197983 */ /* 0x001ea20000300800 */
[----:B------:R-:W-:Y:S01]  /*91710*/  ISETP.LT.AND P0, PT, R8, UR10, !P0 ;  /* 0x0000000a08007c0c */ /* 0x000fe2000c701270 */
[----:B------:R-:W0:Y:S01]  /*91720*/  LDCU.64 UR10, c[0x0][0x398] ;  /* 0x00007300ff0a77ac */ /* 0x000e220008000a00 */
[----:B-1----:R-:W-:Y:S01]  /*91730*/  MOV.SPILL R4, UR23 ;  /* 0x0000001700047c02 */ /* 0x002fe20009000f00 */
[----:B------:R-:W-:Y:S01]  /*91740*/  IMAD.WIDE R6, R2, 0x2, R16 ;  /* 0x0000000202067825 */ /* 0x000fe200078e0210 */
[----:B------:R-:W-:-:S03]  /*91750*/  UMOV UR6, UR12 ;  /* 0x0000000c00067c82 */ /* 0x000fc60008000000 */
[C---:B------:R-:W-:Y:S01]  /*91760*/  IMAD.WIDE R18, R2.reuse, 0x2, R14 ;  /* 0x0000000202127825 */ /* 0x040fe200078e020e */
[----:B------:R1:W-:Y:S01]  /*91770*/  STL [R1+0x7dc], R4 ;  /* 0x0007dc0401007387 */ /* 0x0003e20000100800 */
[----:B------:R-:W-:Y:S01]  /*91780*/  ISETP.GE.AND P1, PT, R9, UR9, PT ;  /* 0x0000000909007c0c */ /* 0x000fe2000bf26270 */
[----:B------:R-:W3:Y:S01]  /*91790*/  LDCU.64 UR12, c[0x0][0x398] ;  /* 0x00007300ff0c77ac */ /* 0x000ee20008000a00 */
[----:B------:R-:W2:Y:S01]  /*917a0*/  LDCU.64 UR36, c[0x0][0x398] ;  /* 0x00007300ff2477ac */ /* 0x000ea20008000a00 */
[----:B-1----:R-:W-:Y:S01]  /*917b0*/  IMAD.WIDE R4, R2, 0x2, R10 ;  /* 0x0000000202047825 */ /* 0x002fe200078e020a */
[----:B0-----:R-:W-:Y:S02]  /*917c0*/  UMOV UR4, UR10 ;  /* 0x0000000a00047c82 */ /* 0x001fe40008000000 */
[----:B------:R-:W-:Y:S02]  /*917d0*/  MOV.SPILL R26, UR4 ;  /* 0x00000004001a7c02 */ /* 0x000fe40009000f00 */
[----:B------:R-:W-:Y:S04]  /*917e0*/  @P2 STG.E.U16 desc[UR60][R4.64], R24 ;  /* 0x0000001804002986 */ /* 0x000fe8000c10153c */
[----:B------:R0:W-:Y:S04]  /*917f0*/  @P6 STG.E.U16 desc[UR60][R6.64], R20 ;  /* 0x0000001406006986 */ /* 0x0001e8000c10153c */
[----:B------:R-:W-:Y:S04]  /*91800*/  STL [R1+0x2e64], R26 ;  /* 0x002e641a01007387 */ /* 0x000fe80000100800 */
[----:B------:R1:W-:Y:S01]  /*91810*/  @P5 STG.E.U16 desc[UR60][R18.64], R3 ;  /* 0x0000000312005986 */ /* 0x0003e2000c10153c */
[----:B0-----:R-:W-:-:S03]  /*91820*/  PRMT R6, R3, 0x7632, R6 ;  /* 0x0000763203067816 */ /* 0x001fc60000000006 */
[----:B-1----:R-:W3:Y:S01]  /*91830*/  LDL.LU R3, [R1+0x4] ;  /* 0x0000040001037983 */ /* 0x002ee20000300800 */
[----:B------:R-:W-:Y:S01]  /*91840*/  UMOV UR5, UR11 ;  /* 0x0000000b00057c82 */ /* 0x000fe20008000000 */
[----:B------:R-:W0:Y:S01]  /*91850*/  LDCU.64 UR10, c[0x0][0x398] ;  /* 0x00007300ff0a77ac */ /* 0x000e220008000a00 */
[----:B------:R-:W-:Y:S01]  /*91860*/  IMAD.WIDE R4, R2, 0x2, R12 ;  /* 0x0000000202047825 */ /* 0x000fe200078e020c */
[----:B0-----:R-:W-:Y:S01]  /*91870*/  UMOV UR9, UR10 ;  /* 0x0000000a00097c82 */ /* 0x001fe20008000000 */
[----:B------:R-:W-:Y:S01]  /*91880*/  UMOV UR25, UR11 ;  /* 0x0000000b00197c82 */ /* 0x000fe20008000000 */
[----:B------:R-:W0:Y:S01]  /*91890*/  LDCU.64 UR10, c[0x0][0x398] ;  /* 0x00007300ff0a77ac */ /* 0x000e220008000a00 */
[----:B------:R-:W-:Y:S01]  /*918a0*/  MOV.SPILL R7, UR25 ;  /* 0x0000001900077c02 */ /* 0x000fe20009000f00 */
[----:B------:R-:W-:Y:S01]  /*918b0*/  VIADD R9, R28, 0xe ;  /* 0x0000000e1c097836 */ /* 0x000fe20000000000 */
[----:B------:R-:W-:Y:S01]  /*918c0*/  ISETP.LT.AND P2, PT, R0, UR7, !P4 ;  /* 0x0000000700007c0c */ /* 0x000fe2000e741270 */
[----:B------:R1:W-:Y:S03]  /*918d0*/  @P0 STG.E.U16 desc[UR60][R4.64], R6 ;  /* 0x0000000604000986 */ /* 0x0003e6000c10153c */
[----:B------:R-:W-:Y:S01]  /*918e0*/  ISETP.GE.AND P0, PT, R9, UR5, PT ;  /* 0x0000000509007c0c */ /* 0x000fe2000bf06270 */
[----:B------:R0:W-:Y:S01]  /*918f0*/  STL [R1+0x7d8], R7 ;  /* 0x0007d80701007387 */ /* 0x0001e20000100800 */
[----:B------:R-:W4:Y:S03]  /*91900*/  LDCU.64 UR4, c[0x0][0x398] ;  /* 0x00007300ff0477ac */ /* 0x000f260008000a00 */
[----:B------:R-:W3:Y:S01]  /*91910*/  LDL.LU R24, [R1+0x388] ;  /* 0x0003880001187983 */ /* 0x000ee20000300800 */
[----:B0-----:R-:W-:Y:S01]  /*91920*/  UMOV UR27, UR11 ;  /* 0x0000000b001b7c82 */ /* 0x001fe20008000000 */
[----:B------:R-:W-:Y:S01]  /*91930*/  UMOV UR7, UR10 ;  /* 0x0000000a00077c82 */ /* 0x000fe20008000000 */
[----:B-1----:R-:W-:Y:S01]  /*91940*/  MOV.SPILL R4, UR27 ;  /* 0x0000001b00047c02 */ /* 0x002fe20009000f00 */
[----:B------:R-:W0:Y:S01]  /*91950*/  LDCU.64 UR10, c[0x0][0x398] ;  /* 0x00007300ff0a77ac */ /* 0x000e220008000a00 */
[----:B------:R-:W-:-:S02]  /*91960*/  ISETP.LT.AND P6, PT, R27, UR41, !P4 ;  /* 0x000000291b007c0c */ /* 0x000fc4000e7c1270 */
[----:B------:R-:W-:Y:S01]  /*91970*/  ISETP.LT.AND P5, PT, R29, UR42, !P4 ;  /* 0x0000002a1d007c0c */ /* 0x000fe2000e7a1270 */
[----:B------:R1:W-:Y:S01]  /*91980*/  STL [R1+0x7d4], R4 ;  /* 0x0007d40401007387 */ /* 0x0003e20000100800 */
[----:B------:R-:W-:Y:S01]  /*91990*/  VIADD R2, R2, UR43 ;  /* 0x0000002b02027c36 */ /* 0x000fe20008000000 */
[----:B------:R-:W2:Y:S02]  /*919a0*/  LDCU.64 UR40, c[0x0][0x398] ;  /* 0x00007300ff2877ac */ /* 0x000ea40008000a00 */
[----:B------:R-:W3:Y:S01]  /*919b0*/  LDL.LU R23, [R1+0x348] ;  /* 0x0003480001177983 */ /* 0x000ee20000300800 */
[----:B------:R-:W-:-:S04]  /*919c0*/  IMAD.WIDE R6, R2, 0x2, R16 ;  /* 0x0000000202067825 */ /* 0x000fc800078e0210 */
[----:B-1----:R-:W-:-:S04]  /*919d0*/  IMAD.WIDE R4, R2, 0x2, R10 ;  /* 0x0000000202047825 */ /* 0x002fc800078e020a */
[----:B------:R-:W-:Y:S01]  /*919e0*/  IMAD.WIDE R18, R2, 0x2, R14 ;  /* 0x0000000202127825 */ /* 0x000fe200078e020e */
[----:B0-----:R-:W-:Y:S01]  /*919f0*/  UMOV UR29, UR11 ;  /* 0x0000000b001d7c82 */ /* 0x001fe20008000000 */
[----:B------:R-:W-:Y:S01]  /*91a00*/  ISETP.LT.AND P4, PT, R8, UR6, !P4 ;  /* 0x0000000608007c0c */ /* 0x000fe2000e781270 */
[----:B----4-:R-:W-:Y:S01]  /*91a10*/  UMOV UR6, UR5 ;  /* 0x0000000500067c82 */ /* 0x010fe20008000000 */
[----:B------:R-:W-:Y:S01]  /*91a20*/  UMOV UR5, UR10 ;  /* 0x0000000a00057c82 */ /* 0x000fe20008000000 */
[----:B------:R-:W0:Y:S02]  /*91a30*/  LDCU.64 UR10, c[0x0][0x398] ;  /* 0x00007300ff0a77ac */ /* 0x000e240008000a00 */
[----:B0-----:R-:W-:Y:S01]  /*91a40*/  UMOV UR31, UR11 ;  /* 0x0000000b001f7c82 */ /* 0x001fe20008000000 */
[----:B--2---:R-:W-:Y:S01]  /*91a50*/  PRMT R20, R25, 0x7632, R20 ;  /* 0x0000763219147816 */ /* 0x004fe20000000014 */
[----:B------:R0:W-:Y:S04]  /*91a60*/  @P2 STG.E.U16 desc[UR60][R4.64], R25 ;  /* 0x0000001904002986 */ /* 0x0001e8000c10153c */
[----:B------:R1:W-:Y:S01]  /*91a70*/  @P6 STG.E.U16 desc[UR60][R6.64], R20 ;  /* 0x0000001406006986 */ /* 0x0003e2000c10153c */
[----:B0-----:R-:W-:-:S05]  /*91a80*/  MOV.SPILL R25, UR4 ;  /* 0x0000000400197c02 */ /* 0x001fca0009000f00 */
[----:B------:R-:W-:Y:S04]  /*91a90*/  STL [R1+0x2e68], R25 ;  /* 0x002e681901007387 */ /* 0x000fe80000100800 */
[----:B---3--:R0:W-:Y:S01]  /*91aa0*/  @P5 STG.E.U16 desc[UR60][R18.64], R3 ;  /* 0x0000000312005986 */ /* 0x0081e2000c10153c */
[----:B-1----:R-:W-:Y:S02]  /*91ab0*/  PRMT R6, R3, 0x7632, R6 ;  /* 0x0000763203067816 */ /* 0x002fe40000000006 */
[----:B0-----:R-:W-:-:S05]  /*91ac0*/  MOV.SPILL R3, UR29 ;  /* 0x0000001d00037c02 */ /* 0x001fca0009000f00 */
[----:B------:R0:W-:Y:S04]  /*91ad0*/  STL [R1+0x7d0], R3 ;  /* 0x0007d00301007387 */ /* 0x0001e80000100800 */
[----:B0-----:R-:W2:Y:S01]  /*91ae0*/  LDL.LU R3, [R1+0x368] ;  /* 0x0003680001037983 */ /* 0x001ea20000300800 */
[----:B------:R-:W-:-:S05]  /*91af0*/  IMAD.WIDE R4, R2, 0x2, R12 ;  /* 0x0000000202047825 */ /* 0x000fca00078e020c */
[----:B------:R0:W-:Y:S02]  /*91b00*/  @P4 STG.E.U16 desc[UR60][R4.64], R6 ;  /* 0x0000000604004986 */ /* 0x0001e4000c10153c */
[----:B0-----:R-:W-:-:S05]  /*91b10*/  MOV.SPILL R4, UR31 ;  /* 0x0000001f00047c02 */ /* 0x001fca0009000f00 */
[----:B------:R0:W-:Y:S04]  /*91b20*/  STL [R1+0x384], R4 ;  /* 0x0003840401007387 */ /* 0x0001e80000100800 */
[----:B------:R-:W3:Y:S04]  /*91b30*/  LDL.LU R26, [R1+0x8] ;  /* 0x00000800011a7983 */ /* 0x000ee80000300800 */
[----:B------:R-:W4:Y:S01]  /*91b40*/  LDL.LU R21, [R1+0x38c] ;  /* 0x00038c0001157983 */ /* 0x000f220000300800 */
[----:B------:R-:W-:Y:S01]  /*91b50*/  ISETP.LT.AND P2, PT, R0, UR9, !P3 ;  /* 0x0000000900007c0c */ /* 0x000fe2000df41270 */
[----:B------:R-:W-:Y:S01]  /*91b60*/  UMOV UR9, UR10 ;  /* 0x0000000a00097c82 */ /* 0x000fe20008000000 */
[----:B------:R-:W1:Y:S01]  /*91b70*/  LDCU.64 UR10, c[0x0][0x398] ;  /* 0x00007300ff0a77ac */ /* 0x000e620008000a00 */
[----:B------:R-:W-:-:S02]  /*91b80*/  ISETP.LT.AND P5, PT, R29, UR47, !P3 ;  /* 0x0000002f1d007c0c */ /* 0x000fc4000dfa1270 */
[----:B------:R-:W-:Y:S02]  /*91b90*/  ISETP.LT.AND P6, PT, R27, UR44, !P3 ;  /* 0x0000002c1b007c0c */ /* 0x000fe4000dfc1270 */
[----:B------:R-:W-:Y:S01]  /*91ba0*/  ISETP.LT.AND P3, PT, R8, UR7, !P3 ;  /* 0x0000000708007c0c */ /* 0x000fe2000df61270 */
[----:B-1----:R-:W-:Y:S01]  /*91bb0*/  UMOV UR7, UR11 ;  /* 0x0000000b00077c82 */ /* 0x002fe20008000000 */
[----:B------:R-:W-:Y:S01]  /*91bc0*/  UMOV UR4, UR10 ;  /* 0x0000000a00047c82 */ /* 0x000fe20008000000 */
[----:B------:R-:W1:Y:S01]  /*91bd0*/  LDCU.64 UR10, c[0x0][0x398] ;  /* 0x00007300ff0a77ac */ /* 0x000e620008000a00 */
[----:B------:R-:W-:-:S05]  /*91be0*/  VIADD R9, R28, 0xf ;  /* 0x0000000f1c097836 */ /* 0x000fca0000000000 */
[----:B------:R-:W-:Y:S01]  /*91bf0*/  ISETP.GE.AND P4, PT, R9, UR6, PT ;  /* 0x0000000609007c0c */ /* 0x000fe2000bf86270 */
[----:B------:R-:W-:Y:S01]  /*91c00*/  VIADD R2, R2, UR48 ;  /* 0x0000003002027c36 */ /* 0x000fe20008000000 */
[----:B-1----:R-:W-:Y:S01]  /*91c10*/  UMOV UR6, UR10 ;  /* 0x0000000a00067c82 */ /* 0x002fe20008000000 */
[----:B------:R-:W-:Y:S01]  /*91c20*/  UMOV UR33, UR11 ;  /* 0x0000000b00217c82 */ /* 0x000fe20008000000 */
[----:B------:R-:W1:Y:S01]  /*91c30*/  LDCU.64 UR10, c[0x0][0x398] ;  /* 0x00007300ff0a77ac */ /* 0x000e620008000a00 */
[----:B0-----:R-:W-:Y:S01]  /*91c40*/  IMAD.WIDE R4, R2, 0x2, R10 ;  /* 0x0000000202047825 */ /* 0x001fe200078e020a */
[----:B------:R-:W-:-:S03]  /*91c50*/  PRMT R20, R24, 0x7632, R20 ;  /* 0x0000763218147816 */ /* 0x000fc60000000014 */
[C---:B------:R-:W-:Y:S01]  /*91c60*/  IMAD.WIDE R6, R2.reuse, 0x2, R16 ;  /* 0x0000000202067825 */ /* 0x040fe200078e0210 */
[----:B------:R0:W-:Y:S03]  /*91c70*/  @P2 STG.E.U16 desc[UR60][R4.64], R24 ;  /* 0x0000001804002986 */ /* 0x0001e6000c10153c */
[----:B------:R-:W-:Y:S01]  /*91c80*/  IMAD.WIDE R18, R2, 0x2, R14 ;  /* 0x0000000202127825 */ /* 0x000fe200078e020e */
[----:B------:R1:W-:Y:S01]  /*91c90*/  @P6 STG.E.U16 desc[UR60][R6.64], R20 ;  /* 0x0000001406006986 */ /* 0x0003e2000c10153c */
[----:B------:R-:W-:Y:S02]  /*91ca0*/  ISETP.LT.AND P2, PT, R0, UR5, !P1 ;  /* 0x0000000500007c0c */ /* 0x000fe4000cf41270 */
[----:B------:R-:W-:Y:S01]  /*91cb0*/  ISETP.LT.AND P6, PT, R27, UR49, !P1 ;  /* 0x000000311b007c0c */ /* 0x000fe2000cfc1270 */
[----:B------:R1:W-:Y:S01]  /*91cc0*/  @P5 STG.E.U16 desc[UR60][R18.64], R23 ;  /* 0x0000001712005986 */ /* 0x0003e2000c10153c */
[----:B------:R-:W-:Y:S01]  /*91cd0*/  ISETP.LT.AND P5, PT, R29, UR50, !P1 ;  /* 0x000000321d007c0c */ /* 0x000fe2000cfa1270 */
[----:B------:R-:W-:Y:S01]  /*91ce0*/  VIADD R9, R28, 0x10 ;  /* 0x000000101c097836 */ /* 0x000fe20000000000 */
[----:B------:R-:W-:-:S02]  /*91cf0*/  ISETP.LT.AND P1, PT, R8, UR9, !P1 ;  /* 0x0000000908007c0c */ /* 0x000fc4000cf21270 */
[----:B0-----:R-:W-:Y:S01]  /*91d00*/  MOV.SPILL R24, UR4 ;  /* 0x0000000400187c02 */ /* 0x001fe20009000f00 */
[----:B-1----:R-:W-:Y:S01]  /*91d10*/  UMOV UR4, UR10 ;  /* 0x0000000a00047c82 */ /* 0x002fe20008000000 */
[----:B------:R-:W-:Y:S01]  /*91d20*/  UMOV UR10, UR12 ;  /* 0x0000000c000a7c82 */ /* 0x000fe20008000000 */
[----:B------:R-:W-:Y:S01]  /*91d30*/  UMOV UR9, UR13 ;  /* 0x0000000d00097c82 */ /* 0x000fe20008000000 */
[----:B------:R-:W0:Y:S01]  /*91d40*/  LDCU.64 UR12, c[0x0][0x398] ;  /* 0x00007300ff0c77ac */ /* 0x000e220008000a00 */
[----:B------:R-:W-:Y:S01]  /*91d50*/  PRMT R6, R23, 0x7632, R6 ;  /* 0x0000763217067816 */ /* 0x000fe20000000006 */
[C---:B------:R-:W-:Y:S01]  /*91d60*/  IMAD.WIDE R4, R2.reuse, 0x2, R12 ;  /* 0x0000000202047825 */ /* 0x040fe200078e020c */
[----:B------:R-:W-:Y:S01]  /*91d70*/  MOV.SPILL R7, UR33 ;  /* 0x0000002100077c02 */ /* 0x000fe20009000f00 */
[----:B------:R-:W-:Y:S01]  /*91d80*/  UMOV UR5, UR11 ;  /* 0x0000000b00057c82 */ /* 0x000fe20008000000 */
[----:B------:R-:W1:Y:S01]  /*91d90*/  LDCU.64 UR48, c[0x0][0x398] ;  /* 0x00007300ff3077ac */ /* 0x000e620008000a00 */
[----:B------:R-:W-:Y:S01]  /*91da0*/  VIADD R2, R2, UR53 ;  /* 0x0000003502027c36 */ /* 0x000fe20008000000 */
[----:B------:R0:W-:Y:S01]  /*91db0*/  @P3 STG.E.U16 desc[UR60][R4.64], R6 ;  /* 0x0000000604003986 */ /* 0x0001e2000c10153c */
[----:B------:R-:W-:Y:S01]  /*91dc0*/  ISETP.GE.AND P3, PT, R9, UR7, PT ;  /* 0x0000000709007c0c */ /* 0x000fe2000bf66270 */
[----:B------:R-:W1:Y:S02]  /*91dd0*/  LDCU.64 UR50, c[0x0][0x398] ;  /* 0x00007300ff3277ac */ /* 0x000e640008000a00 */
[----:B------:R0:W-:Y:S01]  /*91de0*/  STL [R1+0x380], R7 ;  /* 0x0003800701007387 */ /* 0x0001e20000100800 */
[----:B------:R-:W-:Y:S01]  /*91df0*/  MOV.SPILL R23, UR4 ;  /* 0x0000000400177c02 */ /* 0x000fe20009000f00 */
[----:B------:R-:W1:Y:S01]  /*91e00*/  LDCU.64 UR52, c[0x0][0x398] ;  /* 0x00007300ff3477ac */ /* 0x000e620008000a00 */
[----:B0-----:R-:W-:Y:S01]  /*91e10*/  IMAD.WIDE R4, R2, 0x2, R10 ;  /* 0x0000000202047825 */ /* 0x001fe200078e020a */
[----:B------:R-:W-:-:S03]  /*91e20*/  UMOV UR7, UR13 ;  /* 0x0000000d00077c82 */ /* 0x000fc60008000000 */
[----:B------:R-:W-:-:S04]  /*91e30*/  IMAD.WIDE R6, R2, 0x2, R16 ;  /* 0x0000000202067825 */ /* 0x000fc800078e0210 */
[----:B------:R-:W-:-:S04]  /*91e40*/  IMAD.WIDE R18, R2, 0x2, R14 ;  /* 0x0000000202127825 */ /* 0x000fc800078e020e */
[----:B------:R-:W-:Y:S01]  /*91e50*/  VIADD R9, R28, 0x11 ;  /* 0x000000111c097836 */ /* 0x000fe20000000000 */
[----:B--2---:R0:W-:Y:S02]  /*91e60*/  @P2 STG.E.U16 desc[UR60][R4.64], R3 ;  /* 0x0000000304002986 */ /* 0x0041e4000c10153c */
[----:B0-----:R-:W-:Y:S01]  /*91e70*/  MOV.SPILL R4, UR9 ;  /* 0x0000000900047c02 */ /* 0x001fe20009000f00 */
[----:B------:R-:W-:Y:S01]  /*91e80*/  UMOV UR9, UR12 ;  /* 0x0000000c00097c82 */ /* 0x000fe20008000000 */
[----:B------:R-:W0:Y:S01]  /*91e90*/  LDCU.64 UR12, c[0x0][0x398] ;  /* 0x00007300ff0c77ac */ /* 0x000e220008000a00 */
[----:B------:R-:W-:Y:S02]  /*91ea0*/  PRMT R20, R3, 0x7632, R20 ;  /* 0x0000763203147816 */ /* 0x000fe40000000014 */
[----:B------:R-:W2:Y:S04]  /*91eb0*/  LDL.LU R3, [R1+0x34c] ;  /* 0x00034c0001037983 */ /* 0x000ea80000300800 */
[----:B------:R1:W-:Y:S01]  /*91ec0*/  @P6 STG.E.U16 desc[UR60][R6.64], R20 ;  /* 0x0000001406006986 */ /* 0x0003e2000c10153c */
[----:B0-----:R-:W-:Y:S01]  /*91ed0*/  UMOV UR4, UR12 ;  /* 0x0000000c00047c82 */ /* 0x001fe20008000000 */
[----:B-1----:R-:W-:Y:S01]  /*91ee0*/  MOV.SPILL R7, UR7 ;  /* 0x0000000700077c02 */ /* 0x002fe20009000f00 */
[----:B------:R-:W-:Y:S01]  /*91ef0*/  UMOV UR7, UR13 ;  /* 0x0000000d00077c82 */ /* 0x000fe20008000000 */
[----:B------:R-:W0:Y:S01]  /*91f00*/  LDCU.64 UR12, c[0x0][0x398] ;  /* 0x00007300ff0c77ac */ /* 0x000e220008000a00 */
[----:B------:R-:W-:Y:S01]  /*91f10*/  ISETP.LT.AND P2, PT, R0, UR6, !P0 ;  /* 0x0000000600007c0c */ /* 0x000fe2000c741270 */
[----:B------:R1:W-:Y:S01]  /*91f20*/  STL [R1+0x364], R4 ;  /* 0x0003640401007387 */ /* 0x0003e20000100800 */
[----:B---3--:R-:W-:-:S03]  /*91f30*/  PRMT R6, R26, 0x7632, R6 ;  /* 0x000076321a067816 */ /* 0x008fc60000000006 */
[----:B------:R-:W-:Y:S01]  /*91f40*/  @P5 STG.E.U16 desc[UR60][R18.64], R26 ;  /* 0x0000001a12005986 */ /* 0x000fe2000c10153c */
[----:B-1----:R-:W-:-:S04]  /*91f50*/  IMAD.WIDE R4, R2, 0x2, R12 ;  /* 0x0000000202047825 */ /* 0x002fc800078e020c */
[----:B------:R-:W-:Y:S01]  /*91f60*/  VIADD R2, R2, UR55 ;  /* 0x0000003702027c36 */ /* 0x000fe20008000000 */
[----:B------:R1:W-:Y:S01]  /*91f70*/  @P1 STG.E.U16 desc[UR60][R4.64], R6 ;  /* 0x0000000604001986 */ /* 0x0003e2000c10153c */
[----:B0-----:R-:W-:Y:S01]  /*91f80*/  UMOV UR11, UR13 ;  /* 0x0000000d000b7c82 */ /* 0x001fe20008000000 */
[----:B------:R-:W-:Y:S02]  /*91f90*/  ISETP.GE.AND P1, PT, R9, UR5, PT ;  /* 0x0000000509007c0c */ /* 0x000fe4000bf26270 */
[----:B------:R-:W-:Y:S01]  /*91fa0*/  MOV.SPILL R9, UR11 ;  /* 0x0000000b00097c02 */ /* 0x000fe20009000f00 */
[----:B------:R0:W-:Y:S01]  /*91fb0*/  STL [R1+0x360], R7 ;  /* 0x0003600701007387 */ /* 0x0001e20000100800 */
[----:B-1----:R-:W-:-:S03]  /*91fc0*/  IMAD.WIDE R4, R2, 0x2, R10 ;  /* 0x0000000202047825 */ /* 0x002fc600078e020a */
[----:B------:R-:W-:Y:S04]  /*91fd0*/  STL [R1+0x348], R9 ;  /* 0x0003480901007387 */ /* 0x000fe80000100800 */
[----:B----4-:R1:W-:Y:S01]  /*91fe0*/  @P2 STG.E.U16 desc[UR60][R4.64], R21 ;  /* 0x0000001504002986 */ /* 0x0103e2000c10153c */
[----:B------:R-:W-:Y:S01]  /*91ff0*/  ISETP.LT.AND P2, PT, R8, UR10, !P0 ;  /* 0x0000000a08007c0c */ /* 0x000fe2000c741270 */
[----:B------:R-:W-:Y:S01]  /*92000*/  UMOV UR6, UR12 ;  /* 0x0000000c00067c82 */ /* 0x000fe20008000000 */
[----:B------:R-:W1:Y:S01]  /*92010*/  LDCU.64 UR12, c[0x0][0x398] ;  /* 0x00007300ff0c77ac */ /* 0x000e620008000a00 */
[----:B------:R-:W3:Y:S01]  /*92020*/  LDL.LU R8, [R1+0x2e6c] ;  /* 0x002e6c0001087983 */ /* 0x000ee20000300800 */
[----:B------:R-:W-:Y:S02]  /*92030*/  ISETP.LT.AND P5, PT, R27, UR34, !P0 ;  /* 0x000000221b007c0c */ /* 0x000fe4000c7a1270 */
[----:B------:R-:W-:Y:S01]  /*92040*/  ISETP.LT.AND P6, PT, R29, UR54, !P0 ;  /* 0x000000361d007c0c */ /* 0x000fe2000c7c1270 */
[C---:B0-----:R-:W-:Y:S01]  /*92050*/  IMAD.WIDE R6, R2.reuse, 0x2, R16 ;  /* 0x0000000202067825 */ /* 0x041fe200078e0210 */
[----:B------:R-:W-:Y:S01]  /*92060*/  PRMT R20, R21, 0x7632, R20 ;  /* 0x0000763215147816 */ /* 0x000fe20000000014 */
[----:B------:R-:W0:Y:S02]  /*92070*/  LDCU.64 UR10, c[0x0][0x398] ;  /* 0x00007300ff0a77ac */ /* 0x000e240008000a00 */
[----:B------:R-:W-:-:S06]  /*92080*/  IMAD.WIDE R18, R2, 0x2, R14 ;  /* 0x0000000202127825 */ /* 0x000fcc00078e020e */
[----:B------:R4:W-:Y:S01]  /*92090*/  @P5 STG.E.U16 desc[UR60][R6.64], R20 ;  /* 0x0000001406005986 */ /* 0x0009e2000c10153c */
[----:B-1----:R-:W-:Y:S01]  /*920a0*/  MOV.SPILL R4, UR13 ;  /* 0x0000000d00047c02 */ /* 0x002fe20009000f00 */
[----:B------:R-:W-:-:S04]  /*920b0*/  VIADD R9, R2, UR57 ;  /* 0x0000003902097c36 */ /* 0x000fc80008000000 */
[----:B------:R1:W-:Y:S01]  /*920c0*/  STL [R1+0x344], R4 ;  /* 0x0003440401007387 */ /* 0x0003e20000100800 */
[----:B----4-:R-:W-:-:S03]  /*920d0*/  IMAD.WIDE R6, R9, 0x2, R10 ;  /* 0x0000000209067825 */ /* 0x010fc600078e020a */
[----:B------:R-:W4:Y:S01]  /*920e0*/  LDL.LU R21, [R1+0xc] ;  /* 0x00000c0001157983 */ /* 0x000f220000300800 */
[----:B-1----:R-:W-:-:S05]  /*920f0*/  VIADD R4, R28, 0x12 ;  /* 0x000000121c047836 */ /* 0x002fca0000000000 */
[----:B------:R-:W-:Y:S01]  /*92100*/  ISETP.GE.AND P0, PT, R4, UR7, PT ;  /* 0x0000000704007c0c */ /* 0x000fe2000bf06270 */
[----:B------:R-:W-:Y:S01]  /*92110*/  IMAD.WIDE R4, R2, 0x2, R12 ;  /* 0x0000000202047825 */ /* 0x000fe200078e020c */
[----:B--2---:R1:W-:Y:S01]  /*92120*/  @P6 STG.E.U16 desc[UR60][R18.64], R3 ;  /* 0x0000000312006986 */ /* 0x0043e2000c10153c */
[----:B------:R-:W-:Y:S02]  /*92130*/  ISETP.LT.AND P6, PT, R0, UR9, !P4 ;  /* 0x0000000900007c0c */ /* 0x000fe4000e7c1270 */
[----:B------:R-:W-:-:S05]  /*92140*/  PRMT R20, R3, 0x7632, R20 ;  /* 0x0000763203147816 */ /* 0x000fca0000000014 */
[----:B------:R-:W-:Y:S04]  /*92150*/  @P2 STG.E.U16 desc[UR60][R4.64], R20 ;  /* 0x0000001404002986 */ /* 0x000fe8000c10153c */
[----:B-1----:R-:W2:Y:S01]  /*92160*/  LDL.LU R3, [R1+0x390] ;  /* 0x0003900001037983 */ /* 0x002ea20000300800 */
[----:B---3--:R-:W-:-:S03]  /*92170*/  PRMT R2, R8, 0x7632, R2 ;  /* 0x0000763208027816 */ /* 0x008fc60000000002 */
[----:B------:R1:W-:Y:S02]  /*92180*/  @P6 STG.E.U16 desc[UR60][R6.64], R8 ;  /* 0x0000000806006986 */ /* 0x0003e4000c10153c */
[----:B-1----:R-:W-:-:S05]  /*92190*/  MOV.SPILL R8, UR15 ;  /* 0x0000000f00087c02 */ /* 0x002fca0009000f00 */
[----:B------:R1:W-:Y:S04]  /*921a0*/  STL [R1+0x2e38], R8 ;  /* 0x002e380801007387 */ /* 0x0003e80000100800 */
[----:B-1----:R-:W3:Y:S01]  /*921b0*/  LDL R8, [R1+0x1d94] ;  /* 0x001d940001087983 */ /* 0x002ee20000100800 */
[----:B------:R-:W-:Y:S01]  /*921c0*/  UMOV UR9, UR14 ;  /* 0x0000000e00097c82 */ /* 0x000fe20008000000 */
[----:B------:R-:W1:Y:S01]  /*921d0*/  LDCU.64 UR14, c[0x0][0x398] ;  /* 0x00007300ff0e77ac */ /* 0x000e620008000a00 */
[----:B------:R-:W-:Y:S01]  /*921e0*/  ISETP.LT.AND P5, PT, R27, UR56, !P4 ;  /* 0x000000381b007c0c */ /* 0x000fe2000e7a1270 */
[----:B------:R-:W-:Y:S01]  /*921f0*/  IMAD.WIDE R18, R9, 0x2, R16 ;  /* 0x0000000209127825 */ /* 0x000fe200078e0210 */
[----:B------:R-:W-:Y:S01]  /*92200*/  UMOV UR5, UR12 ;  /* 0x0000000c00057c82 */ /* 0x000fe20008000000 */
[----:B0-----:R-:W-:Y:S01]  /*92210*/  UMOV UR7, UR11 ;  /* 0x0000000b00077c82 */ /* 0x001fe20008000000 */
[----:B------:R-:W-:Y:S01]  /*92220*/  ISETP.LT.AND P2, PT, R29, UR58, !P4 ;  /* 0x0000003a1d007c0c */ /* 0x000fe2000e741270 */
[C---:B------:R-:W-:Y:S01]  /*92230*/  IMAD.WIDE R4, R9.reuse, 0x2, R14 ;  /* 0x0000000209047825 */ /* 0x040fe200078e020e */
[----:B------:R-:W2:Y:S03]  /*92240*/  LDL.LU R25, [R1+0x30] ;  /* 0x0000300001197983 */ /* 0x000ea60000300800 */
[----:B------:R-:W-:Y:S01]  /*92250*/  IMAD.WIDE R6, R9, 0x2, R12 ;  /* 0x0000000209067825 */ /* 0x000fe200078e020c */
[----:B------:R-:W-:Y:S01]  /*92260*/  ISETP.LT.AND P6, PT, R27, UR59, !P3 ;  /* 0x0000003b1b007c0c */ /* 0x000fe2000dfc1270 */
[----:B------:R-:W0:Y:S02]  /*92270*/  LDCU UR12, c[0x0][0x3b8] ;  /* 0x00007700ff0c77ac */ /* 0x000e240008000800 */
[----:B------:R4:W-:Y:S01]  /*92280*/  @P5 STG.E.U16 desc[UR60][R18.64], R2 ;  /* 0x0000000212005986 */ /* 0x0009e2000c10153c */
[----:B------:R-:W-:Y:S01]  /*92290*/  ISETP.LT.AND P5, PT, R0, UR5, !P3 ;  /* 0x0000000500007c0c */ /* 0x000fe2000dfa1270 */
[----:B-1----:R-:W-:Y:S01]  /*922a0*/  UMOV UR5, UR14 ;  /* 0x0000000e00057c82 */ /* 0x002fe20008000000 */
[----:B------:R-:W-:Y:S01]  /*922b0*/  UMOV UR19, UR15 ;  /* 0x0000000f00137c82 */ /* 0x000fe20008000000 */
[----:B------:R-:W1:Y:S01]  /*922c0*/  LDCU.64 UR14, c[0x0][0x398] ;  /* 0x00007300ff0e77ac */ /* 0x000e620008000a00 */
[----:B------:R-:W-:Y:S01]  /*922d0*/  MOV.SPILL R0, UR19 ;  /* 0x0000001300007c02 */ /* 0x000fe20009000f00 */
[----:B----4-:R-:W-:Y:S01]  /*922e0*/  VIADD R2, R9, UR62 ;  /* 0x0000003e09027c36 */ /* 0x010fe20008000000 */
[----:B-1----:R-:W-:Y:S01]  /*922f0*/  UMOV UR11, UR14 ;  /* 0x0000000e000b7c82 */ /* 0x002fe20008000000 */
[----:B------:R-:W-:Y:S01]  /*92300*/  UMOV UR17, UR15 ;  /* 0x0000000f00117c82 */ /* 0x000fe20008000000 */
[----:B------:R-:W1:Y:S01]  /*92310*/  LDCU.64 UR14, c[0x0][0x398] ;  /* 0x00007300ff0e77ac */ /* 0x000e620008000a00 */
[----:B------:R-:W-:Y:S01]  /*92320*/  PRMT R9, R21, 0x7632, R9 ;  /* 0x0000763215097816 */ /* 0x000fe20000000009 */
[----:B------:R-:W-:Y:S01]  /*92330*/  IMAD.WIDE R18, R2, 0x2, R10 ;  /* 0x0000000202127825 */ /* 0x000fe200078e020a */
[----:B------:R4:W-:Y:S04]  /*92340*/  STL [R1+0x2e3c], R0 ;  /* 0x002e3c0001007387 */ /* 0x0009e80000100800 */
[----:B------:R0:W-:Y:S04]  /*92350*/  @P2 STG.E.U16 desc[UR60][R4.64], R21 ;  /* 0x0000001504002986 */ /* 0x0001e8000c10153c */
[----:B------:R-:W2:Y:S01]  /*92360*/  LDL.LU R26, [R1+0x20] ;  /* 0x00002000011a7983 */ /* 0x000ea20000300800 */
[----:B----4-:R-:W-:Y:S01]  /*92370*/  MOV.SPILL R0, UR17 ;  /* 0x0000001100007c02 */ /* 0x010fe20009000f00 */
[----:B-1----:R-:W-:Y:S01]  /*92380*/  UMOV UR21, UR15 ;  /* 0x0000000f00157c82 */ /* 0x002fe20008000000 */
[----:B---3--:R-:W-:Y:S01]  /*92390*/  ISETP.LT.AND P4, PT, R8, UR6, !P4 ;  /* 0x0000000608007c0c */ /* 0x008fe2000e781270 */
[----:B------:R-:W-:Y:S01]  /*923a0*/  VIADD R20, R28, 0x13 ;  /* 0x000000131c147836 */ /* 0x000fe20000000000 */
[----:B------:R-:W-:Y:S01]  /*923b0*/  UMOV UR55, UR10 ;  /* 0x0000000a00377c82 */ /* 0x000fe20008000000 */
[----:B0-----:R-:W-:Y:S01]  /*923c0*/  IMAD.WIDE R4, R2, 0x2, R16 ;  /* 0x0000000202047825 */ /* 0x001fe200078e0210 */
[----:B------:R-:W0:Y:S09]  /*923d0*/  LDCU UR6, c[0x0][0x398] ;  /* 0x00007300ff0677ac */ /* 0x000e320008000800 */
[----:B------:R1:W-:Y:S01]  /*923e0*/  @P4 STG.E.U16 desc[UR60][R6.64], R9 ;  /* 0x0000000906004986 */ /* 0x0003e2000c10153c */
[----:B------:R-:W-:Y:S01]  /*923f0*/  ISETP.GE.AND P2, PT, R20, UR7, PT ;  /* 0x0000000714007c0c */ /* 0x000fe2000bf46270 */
[----:B------:R-:W3:Y:S02]  /*92400*/  LDCU UR10, c[0x0][0x398] ;  /* 0x00007300ff0a77ac */ /* 0x000ee40008000800 */
[----:B--2---:R2:W-:Y:S01]  /*92410*/  @P5 STG.E.U16 desc[UR60][R18.64], R3 ;  /* 0x0000000312005986 */ /* 0x0045e2000c10153c */
[----:B-1----:R-:W-:-:S03]  /*92420*/  PRMT R6, R3, 0x7632, R6 ;  /* 0x0000763203067816 */ /* 0x002fc60000000006 */
[----:B--2---:R-:W2:Y:S04]  /*92430*/  LDL.LU R3, [R1+0x10] ;  /* 0x0000100001037983 */ /* 0x004ea80000300800 */
[----:B------:R1:W-:Y:S02]  /*92440*/  STL [R1+0x248], R0 ;  /* 0x0002480001007387 */ /* 0x0003e40000100800 */
[----:B-1----:R-:W-:-:S05]  /*92450*/  MOV.SPILL R0, UR21 ;  /* 0x0000001500007c02 */ /* 0x002fca0009000f00 */
[----:B------:R1:W-:Y:S04]  /*92460*/  STL [R1+0x2e40], R0 ;  /* 0x002e400001007387 */ /* 0x0003e80000100800 */
[----:B-1----:R-:W4:Y:S01]  /*92470*/  LDL R0, [R1+0x1d88] ;  /* 0x001d880001007983 */ /* 0x002f220000100800 */
[----:B------:R-:W-:Y:S01]  /*92480*/  ISETP.LT.AND P4, PT, R29, UR63, !P3 ;  /* 0x0000003f1d007c0c */ /* 0x000fe2000df81270 */
[----:B------:R-:W-:Y:S01]  /*92490*/  UMOV UR7, UR14 ;  /* 0x0000000e00077c82 */ /* 0x000fe20008000000 */
[----:B------:R-:W-:Y:S01]  /*924a0*/  ISETP.LT.AND P3, PT, R8, UR9, !P3 ;  /* 0x0000000908007c0c */ /* 0x000fe2000df61270 */
[----:B------:R-:W-:Y:S01]  /*924b0*/  VIADD R9, R2, UR65 ;  /* 0x0000004102097c36 */ /* 0x000fe20008000000 */
[----:B------:R-:W1:Y:S01]  /*924c0*/  LDCU.64 UR14, c[0x0][0x398] ;  /* 0x00007300ff0e77ac */ /* 0x000e620008000a00 */
[----:B------:R0:W-:Y:S02]  /*924d0*/  @P6 STG.E.U16 desc[UR60][R4.64], R6 ;  /* 0x0000000604006986 */ /* 0x0001e4000c10153c */
[----:B------:R-:W-:Y:S01]  /*924e0*/  IMAD.WIDE R18, R9, 0x2, R10 ;  /* 0x0000000209127825 */ /* 0x000fe200078e020a */
[----:B------:R-:W-:Y:S01]  /*924f0*/  PRMT R22, R26, 0x7632, R22 ;  /* 0x000076321a167816 */ /* 0x000fe20000000016 */
[----:B------:R-:W1:Y:S02]  /*92500*/  LDCU.64 UR62, c[0x0][0x398] ;  /* 0x00007300ff3e77ac */ /* 0x000e640008000a00 */
[----:B0-----:R-:W-:-:S04]  /*92510*/  IMAD.WIDE R4, R2, 0x2, R14 ;  /* 0x0000000202047825 */ /* 0x001fc800078e020e */
[----:B------:R-:W-:Y:S01]  /*92520*/  IMAD.WIDE R6, R2, 0x2, R12 ;  /* 0x0000000202067825 */ /* 0x000fe200078e020c */
[----:B------:R-:W-:Y:S01]  /*92530*/  PRMT R2, R25, 0x7632, R2 ;  /* 0x0000763219027816 */ /* 0x000fe20000000002 */
[----:B------:R0:W-:Y:S04]  /*92540*/  @P4 STG.E.U16 desc[UR60][R4.64], R25 ;  /* 0x0000001904004986 */ /* 0x0001e8000c10153c */
[----:B------:R3:W-:Y:S04]  /*92550*/  @P3 STG.E.U16 desc[UR60][R6.64], R2 ;  /* 0x0000000206003986 */ /* 0x0007e8000c10153c */
[----:B0-----:R-:W2:Y:S01]  /*92560*/  LDL.LU R25, [R1+0x2e68] ;  /* 0x002e680001197983 */ /* 0x001ea20000300800 */
[----:B-1----:R-:W-:Y:S01]  /*92570*/  UMOV UR58, UR14 ;  /* 0x0000000e003a7c82 */ /* 0x002fe20008000000 */
[----:B------:R-:W-:Y:S01]  /*92580*/  ISETP.LT.AND P6, PT, R27, UR64, !P1 ;  /* 0x000000401b007c0c */ /* 0x000fe2000cfc1270 */
[----:B------:R-:W-:Y:S01]  /*92590*/  IMAD.WIDE R20, R9, 0x2, R16 ;  /* 0x0000000209147825 */ /* 0x000fe200078e0210 */
[----:B------:R-:W-:Y:S01]  /*925a0*/  ISETP.LT.AND P4, PT, R29, UR67, !P1 ;  /* 0x000000431d007c0c */ /* 0x000fe2000cf81270 */
[----:B------:R-:W0:Y:S02]  /*925b0*/  LDCU.64 UR64, c[0x0][0x398] ;  /* 0x00007300ff4077ac */ /* 0x000e240008000a00 */
[----:B---3--:R-:W-:Y:S01]  /*925c0*/  IMAD.WIDE R6, R9, 0x2, R12 ;  /* 0x0000000209067825 */ /* 0x008fe200078e020c */
[----:B----4-:R-:W-:Y:S01]  /*925d0*/  ISETP.LT.AND P5, PT, R0, UR5, !P1 ;  /* 0x0000000500007c0c */ /* 0x010fe2000cfa1270 */
[----:B------:R-:W-:Y:S01]  /*925e0*/  UMOV UR5, UR15 ;  /* 0x0000000f00057c82 */ /* 0x000fe20008000000 */
[----:B------:R-:W1:Y:S11]  /*925f0*/  LDCU.64 UR14, c[0x0][0x398] ;  /* 0x00007300ff0e77ac */ /* 0x000e760008000a00 */
[----:B------:R3:W-:Y:S04]  /*92600*/  @P5 STG.E.U16 desc[UR60][R18.64], R26 ;  /* 0x0000001a12005986 */ /* 0x0007e8000c10153c */
[----:B---3--:R-:W3:Y:S04]  /*92610*/  LDL.LU R26, [R1+0x2e64] ;  /* 0x002e6400011a7983 */ /* 0x008ee80000300800 */
[----:B------:R-:W4:Y:S01]  /*92620*/  LDL.LU R19, [R1+0x394] ;  /* 0x0003940001137983 */ /* 0x000f220000300800 */
[----:B-1----:R-:W-:Y:S01]  /*92630*/  UMOV UR9, UR14 ;  /* 0x0000000e00097c82 */ /* 0x002fe20008000000 */
[----:B------:R-:W-:Y:S01]  /*92640*/  UMOV UR23, UR15 ;  /* 0x0000000f00177c82 */ /* 0x000fe20008000000 */
[----:B------:R-:W1:Y:S01]  /*92650*/  LDCU.64 UR14, c[0x0][0x398] ;  /* 0x00007300ff0e77ac */ /* 0x000e620008000a00 */
[----:B------:R-:W-:-:S02]  /*92660*/  ISETP.LT.AND P1, PT, R8, UR11, !P1 ;  /* 0x0000000b08007c0c */ /* 0x000fc4000cf21270 */
[----:B------:R-:W-:Y:S01]  /*92670*/  MOV.SPILL R2, UR23 ;  /* 0x0000001700027c02 */ /* 0x000fe20009000f00 */
[----:B-1----:R-:W-:Y:S01]  /*92680*/  UMOV UR11, UR14 ;  /* 0x0000000e000b7c82 */ /* 0x002fe20008000000 */
[----:B------:R-:W-:Y:S01]  /*92690*/  UMOV UR27, UR15 ;  /* 0x0000000f001b7c82 */ /* 0x000fe20008000000 */
[----:B------:R-:W1:Y:S02]  /*926a0*/  LDCU.64 UR14, c[0x0][0x398] ;  /* 0x00007300ff0e77ac */ /* 0x000e640008000a00 */
[----:B------:R0:W-:Y:S04]  /*926b0*/  STL [R1+0x30], R2 ;  /* 0x0000300201007387 */ /* 0x0001e80000100800 */
[----:B------:R1:W-:Y:S01]  /*926c0*/  @P6 STG.E.U16 desc[UR60][R20.64], R22 ;  /* 0x0000001614006986 */ /* 0x0003e2000c10153c */
[----:B0-----:R-:W-:Y:S01]  /*926d0*/  MOV.SPILL R2, UR27 ;  /* 0x0000001b00027c02 */ /* 0x001fe20009000f00 */
[----:B-1----:R-:W-:-:S02]  /*926e0*/  UMOV UR25, UR15 ;  /* 0x0000000f00197c82 */ /* 0x002fc40008000000 */
[----:B------:R-:W-:Y:S02]  /*926f0*/  MOV.SPILL R4, UR25 ;  /* 0x0000001900047c02 */ /* 0x000fe40009000f00 */
[----:B------:R0:W-:Y:S01]  /*92700*/  STL [R1+0x20], R2 ;  /* 0x0000200201007387 */ /* 0x0001e20000100800 */
[----:B------:R-:W-:Y:S01]  /*92710*/  ISETP.LT.AND P5, PT, R0, UR7, !P0 ;  /* 0x0000000700007c0c */ /* 0x000fe2000c7a1270 */
[----:B------:R-:W-:Y:S01]  /*92720*/  VIADD R18, R28, 0x14 ;  /* 0x000000141c127836 */ /* 0x000fe20000000000 */
[----:B------:R-:W-:Y:S01]  /*92730*/  ISETP.LT.AND P6, PT, R27, UR8, !P0 ;  /* 0x000000081b007c0c */ /* 0x000fe2000c7c1270 */
[----:B------:R-:W3:Y:S01]  /*92740*/  LDL.LU R20, [R1+0x34] ;  /* 0x0000340001147983 */ /* 0x000ee20000300800 */
[----:B------:R-:W1:Y:S03]  /*92750*/  LDCU.64 UR24, c[0x0][0x398] ;  /* 0x00007300ff1877ac */ /* 0x000e660008000a00 */
[----:B------:R2:W-:Y:S01]  /*92760*/  STL [R1+0xc], R4 ;  /* 0x00000c0401007387 */ /* 0x0005e20000100800 */
[C---:B0-----:R-:W-:Y:S01]  /*92770*/  VIADD R2, R9.reuse, UR68 ;  /* 0x0000004409027c36 */ /* 0x041fe20008000000 */
[----:B------:R-:W-:Y:S01]  /*92780*/  UMOV UR7, UR14 ;  /* 0x0000000e00077c82 */ /* 0x000fe20008000000 */
[----:B------:R-:W0:Y:S01]  /*92790*/  LDCU.64 UR14, c[0x0][0x398] ;  /* 0x00007300ff0e77ac */ /* 0x000e220008000a00 */
[----:B------:R-:W-:Y:S01]  /*927a0*/  ISETP.GE.AND P3, PT, R18, UR5, PT ;  /* 0x0000000512007c0c */ /* 0x000fe2000bf66270 */
[----:B------:R-:W0:Y:S01]  /*927b0*/  LDCU UR8, c[0x0][0x3b8] ;  /* 0x00007700ff0877ac */ /* 0x000e220008000800 */
[----:B--2---:R-:W-:Y:S01]  /*927c0*/  IMAD.WIDE R4, R9, 0x2, R14 ;  /* 0x0000000209047825 */ /* 0x004fe200078e020e */
[----:B------:R-:W-:Y:S01]  /*927d0*/  PRMT R9, R3, 0x7632, R9 ;  /* 0x0000763203097816 */ /* 0x000fe20000000009 */
[----:B------:R-:W2:Y:S03]  /*927e0*/  LDCU UR5, c[0x0][0x398] ;  /* 0x00007300ff0577ac */ /* 0x000ea60008000800 */
[----:B------:R0:W-:Y:S04]  /*927f0*/  @P4 STG.E.U16 desc[UR60][R4.64], R3 ;  /* 0x0000000304004986 */ /* 0x0001e8000c10153c */
[----:B0-----:R-:W2:Y:S01]  /*92800*/  LDL.LU R3, [R1+0x24] ;  /* 0x0000240001037983 */ /* 0x001ea20000300800 */
[----:B------:R-:W-:Y:S01]  /*92810*/  IMAD.WIDE R4, R2, 0x2, R10 ;  /* 0x0000000202047825 */ /* 0x000fe200078e020a */
[----:B------:R-:W-:-:S02]  /*92820*/  UMOV UR31, UR15 ;  /* 0x0000000f001f7c82 */ /* 0x000fc40008000000 */
[----:B------:R0:W-:Y:S01]  /*92830*/  @P1 STG.E.U16 desc[UR60][R6.64], R9 ;  /* 0x0000000906001986 */ /* 0x0001e2000c10153c */
[----:B------:R-:W-:Y:S01]  /*92840*/  ISETP.LT.AND P4, PT, R29, UR66, !P0 ;  /* 0x000000421d007c0c */ /* 0x000fe2000c781270 */
[----:B------:R-:W1:Y:S01]  /*92850*/  LDCU.64 UR66, c[0x0][0x398] ;  /* 0x00007300ff4277ac */ /* 0x000e620008000a00 */
[----:B0-----:R-:W-:Y:S01]  /*92860*/  IMAD.WIDE R6, R2, 0x2, R16 ;  /* 0x0000000202067825 */ /* 0x001fe200078e0210 */
[----:B----4-:R0:W-:Y:S02]  /*92870*/  @P5 STG.E.U16 desc[UR60][R4.64], R19 ;  /* 0x0000001304005986 */ /* 0x0101e4000c10153c */
[----:B0-----:R-:W-:Y:S01]  /*92880*/  MOV.SPILL R4, UR31 ;  /* 0x0000001f00047c02 */ /* 0x001fe20009000f00 */
[----:B------:R-:W0:Y:S04]  /*92890*/  LDCU.64 UR30, c[0x0][0x398] ;  /* 0x00007300ff1e77ac */ /* 0x000e280008000a00 */
[----:B------:R4:W-:Y:S04]  /*928a0*/  STL [R1+0x8], R4 ;  /* 0x0000080401007387 */ /* 0x0009e80000100800 */
[----:B------:R-:W2:Y:S01]  /*928b0*/  LDL.LU R21, [R1+0x14] ;  /* 0x0000140001157983 */ /* 0x000ea20000300800 */
[----:B------:R-:W-:Y:S01]  /*928c0*/  ISETP.LT.AND P5, PT, R8, UR9, !P0 ;  /* 0x0000000908007c0c */ /* 0x000fe2000c7a1270 */
[----:B------:R-:W-:Y:S01]  /*928d0*/  UMOV UR9, UR14 ;  /* 0x0000000e00097c82 */ /* 0x000fe20008000000 */
[----:B------:R-:W0:Y:S01]  /*928e0*/  LDCU.64 UR14, c[0x0][0x398] ;  /* 0x00007300ff0e77ac */ /* 0x000e220008000a00 */
[----:B------:R-:W-:-:S05]  /*928f0*/  PRMT R9, R19, 0x7632, R9 ;  /* 0x0000763213097816 */ /* 0x000fca0000000009 */
[----:B------:R0:W-:Y:S01]  /*92900*/  @P6 STG.E.U16 desc[UR60][R6.64], R9 ;  /* 0x0000000906006986 */ /* 0x0001e2000c10153c */
[----:B------:R-:W-:Y:S01]  /*92910*/  ISETP.LT.AND P6, PT, R0, UR7, !P2 ;  /* 0x0000000700007c0c */ /* 0x000fe2000d7c1270 */
[----:B0-----:R-:W-:Y:S02]  /*92920*/  UMOV UR29, UR15 ;  /* 0x0000000f001d7c82 */ /* 0x001fe40008000000 */
[----:B----4-:R-:W-:Y:S01]  /*92930*/  MOV.SPILL R4, UR29 ;  /* 0x0000001d00047c02 */ /* 0x010fe20009000f00 */
[C---:B------:R-:W-:Y:S01]  /*92940*/  VIADD R9, R2.reuse, UR12 ;  /* 0x0000000c02097c36 */ /* 0x040fe20008000000 */
[----:B------:R-:W0:Y:S01]  /*92950*/  LDCU.64 UR12, c[0x0][0x398] ;  /* 0x00007300ff0c77ac */ /* 0x000e220008000a00 */
[----:B------:R-:W-:Y:S02]  /*92960*/  IMAD.WIDE R6, R2, 0x2, R12 ;  /* 0x0000000202067825 */ /* 0x000fe400078e020c */
[----:B------:R4:W-:Y:S02]  /*92970*/  STL [R1+0x4], R4 ;  /* 0x0000040401007387 */ /* 0x0009e40000100800 */
[----:B------:R-:W-:-:S04]  /*92980*/  IMAD.WIDE R18, R9, 0x2, R10 ;  /* 0x0000000209127825 */ /* 0x000fc800078e020a */
[----:B----4-:R-:W-:Y:S01]  /*92990*/  IMAD.WIDE R4, R2, 0x2, R14 ;  /* 0x0000000202047825 */ /* 0x010fe200078e020e */
[----:B---3--:R-:W-:-:S04]  /*929a0*/  PRMT R2, R20, 0x7632, R2 ;  /* 0x0000763214027816 */ /* 0x008fc80000000002 */
[----:B------:R-:W-:Y:S04]  /*929b0*/  @P4 STG.E.U16 desc[UR60][R4.64], R20 ;  /* 0x0000001404004986 */ /* 0x000fe8000c10153c */
[----:B------:R-:W-:Y:S04]  /*929c0*/  @P5 STG.E.U16 desc[UR60][R6.64], R2 ;  /* 0x0000000206005986 */ /* 0x000fe8000c10153c */
[----:B--2---:R2:W-:Y:S02]  /*929d0*/  @P6 STG.E.U16 desc[UR60][R18.64], R3 ;  /* 0x0000000312006986 */ /* 0x0045e4000c10153c */
[----:B--2---:R-:W-:-:S02]  /*929e0*/  PRMT R18, R3, 0x7632, R18 ;  /* 0x0000763203127816 */ /* 0x004fc40000000012 */
[----:B------:R-:W2:Y:S04]  /*929f0*/  LDL.LU R3, [R1+0x398] ;  /* 0x0003980001037983 */ /* 0x000ea80000300800 */
[----:B------:R-:W3:Y:S01]  /*92a00*/  LDL.LU R20, [R1+0x38] ;  /* 0x0000380001147983 */ /* 0x000ee20000300800 */
[C---:B------:R-:W-:Y:S01]  /*92a10*/  ISETP.LT.AND P6, PT, R8.reuse, UR9, !P3 ;  /* 0x0000000908007c0c */ /* 0x040fe2000dfc1270 */
[----:B0-----:R-:W-:Y:S01]  /*92a20*/  UMOV UR9, UR13 ;  /* 0x0000000d00097c82 */ /* 0x001fe20008000000 */
[----:B------:R-:W-:Y:S01]  /*92a30*/  UMOV UR68, UR12 ;  /* 0x0000000c00447c82 */ /* 0x000fe20008000000 */
[----:B------:R-:W0:Y:S01]  /*92a40*/  LDCU.64 UR12, c[0x0][0x398] ;  /* 0x00007300ff0c77ac */ /* 0x000e220008000a00 */
[----:B------:R-:W-:Y:S02]  /*92a50*/  ISETP.LT.AND P4, PT, R27, UR6, !P2 ;  /* 0x000000061b007c0c */ /* 0x000fe4000d781270 */
[----:B------:R-:W-:Y:S01]  /*92a60*/  ISETP.LT.AND P1, PT, R29, UR10, !P2 ;  /* 0x0000000a1d007c0c */ /* 0x000fe2000d721270 */
[C---:B------:R-:W-:Y:S01]  /*92a70*/  IMAD.WIDE R4, R9.reuse, 0x2, R16 ;  /* 0x0000000209047825 */ /* 0x040fe200078e0210 */
[----:B------:R-:W-:Y:S01]  /*92a80*/  UMOV UR7, UR14 ;  /* 0x0000000e00077c82 */ /* 0x000fe20008000000 */
[----:B------:R-:W-:Y:S01]  /*92a90*/  ISETP.LT.AND P0, PT, R8, UR11, !P2 ;  /* 0x0000000b08007c0c */ /* 0x000fe2000d701270 */
[----:B------:R-:W4:Y:S01]  /*92aa0*/  LDCU UR6, c[0x0][0x398] ;  /* 0x00007300ff0677ac */ /* 0x000f220008000800 */
[----:B------:R-:W-:-:S02]  /*92ab0*/  VIADD R2, R9, UR8 ;  /* 0x0000000809027c36 */ /* 0x000fc40008000000 */
[----:B------:R-:W-:Y:S01]  /*92ac0*/  VIADD R19, R28, 0x15 ;  /* 0x000000151c137836 */ /* 0x000fe20000000000 */
[----:B------:R-:W1:Y:S01]  /*92ad0*/  LDCU UR10, c[0x0][0x398] ;  /* 0x00007300ff0a77ac */ /* 0x000e620008000800 */
[----:B0-----:R-:W-:Y:S02]  /*92ae0*/  UMOV UR33, UR13 ;  /* 0x0000000d00217c82 */ /* 0x001fe40008000000 */
[----:B------:R-:W-:Y:S01]  /*92af0*/  @P4 STG.E.U16 desc[UR60][R4.64], R18 ;  /* 0x0000001204004986 */ /* 0x000fe2000c10153c */
[----:B------:R-:W-:Y:S01]  /*92b00*/  MOV.SPILL R7, UR33 ;  /* 0x0000002100077c02 */ /* 0x000fe20009000f00 */
[----:B------:R-:W0:Y:S04]  /*92b10*/  LDCU.64 UR14, c[0x0][0x398] ;  /* 0x00007300ff0e77ac */ /* 0x000e280008000a00 */
[----:B------:R1:W-:Y:S02]  /*92b20*/  STL [R1], R7 ;  /* 0x0000000701007387 */ /* 0x0003e40000100800 */
[----:B-1----:R-:W-:Y:S01]  /*92b30*/  IMAD.WIDE R6, R9, 0x2, R14 ;  /* 0x0000000209067825 */ /* 0x002fe200078e020e */
[----:B------:R-:W-:-:S03]  /*92b40*/  ISETP.LT.AND P5, PT, R0, UR7, !P3 ;  /* 0x0000000700007c0c */ /* 0x000fc6000dfa1270 */
[----:B------:R-:W-:Y:S01]  /*92b50*/  IMAD.WIDE R4, R9, 0x2, R12 ;  /* 0x0000000209047825 */ /* 0x000fe200078e020c */
[----:B------:R1:W-:Y:S01]  /*92b60*/  @P1 STG.E.U16 desc[UR60][R6.64], R21 ;  /* 0x0000001506001986 */ /* 0x0003e2000c10153c */
[----:B------:R-:W-:-:S03]  /*92b70*/  PRMT R18, R21, 0x7632, R18 ;  /* 0x0000763215127816 */ /* 0x000fc60000000012 */
[----:B-1----:R-:W3:Y:S01]  /*92b80*/  LDL.LU R21, [R1+0x28] ;  /* 0x0000280001157983 */ /* 0x002ee20000300800 */
[----:B------:R-:W-:-:S03]  /*92b90*/  IMAD.WIDE R6, R2, 0x2, R10 ;  /* 0x0000000202067825 */ /* 0x000fc600078e020a */
[----:B------:R-:W-:Y:S04]  /*92ba0*/  @P0 STG.E.U16 desc[UR60][R4.64], R18 ;  /* 0x0000001204000986 */ /* 0x000fe8000c10153c */
[----:B--2---:R1:W-:Y:S02]  /*92bb0*/  @P5 STG.E.U16 desc[UR60][R6.64], R3 ;  /* 0x0000000306005986 */ /* 0x0043e4000c10153c */
[----:B-1----:R-:W-:Y:S02]  /*92bc0*/  PRMT R7, R3, 0x7632, R7 ;  /* 0x0000763203077816 */ /* 0x002fe40000000007 */
[----:B------:R-:W2:Y:S01]  /*92bd0*/  LDL.LU R3, [R1+0x18] ;  /* 0x0000180001037983 */ /* 0x000ea20000300800 */
[----:B------:R-:W-:Y:S01]  /*92be0*/  ISETP.LT.AND P2, PT, R29, UR5, !P3 ;  /* 0x000000051d007c0c */ /* 0x000fe2000df41270 */
[----:B------:R-:W-:Y:S01]  /*92bf0*/  IMAD.WIDE R4, R2, 0x2, R16 ;  /* 0x0000000202047825 */ /* 0x000fe200078e0210 */
[----:B----4-:R-:W-:Y:S01]  /*92c00*/  ISETP.LT.AND P3, PT, R27, UR6, !P3 ;  /* 0x000000061b007c0c */ /* 0x010fe2000df61270 */
[----:B------:R-:W-:-:S02]  /*92c10*/  UMOV UR7, UR12 ;  /* 0x0000000c00077c82 */ /* 0x000fc40008000000 */
[----:B------:R-:W-:Y:S01]  /*92c20*/  VIADD R9, R28, 0x16 ;  /* 0x000000161c097836 */ /* 0x000fe20000000000 */
[----:B---3--:R-:W-:Y:S01]  /*92c30*/  PRMT R18, R20, 0x7632, R18 ;  /* 0x0000763214127816 */ /* 0x008fe20000000012 */
[----:B------:R-:W1:Y:S01]  /*92c40*/  LDCU.64 UR12, c[0x0][0x398] ;  /* 0x00007300ff0c77ac */ /* 0x000e620008000a00 */
[----:B0-----:R-:W-:Y:S01]  /*92c50*/  UMOV UR11, UR15 ;  /* 0x0000000f000b7c82 */ /* 0x001fe20008000000 */
[----:B------:R-:W0:Y:S06]  /*92c60*/  LDCU UR5, c[0x0][0x3b8] ;  /* 0x00007700ff0577ac */ /* 0x000e2c0008000800 */
[----:B------:R3:W-:Y:S01]  /*92c70*/  @P3 STG.E.U16 desc[UR60][R4.64], R7 ;  /* 0x0000000704003986 */ /* 0x0007e2000c10153c */
[----:B------:R-:W-:Y:S01]  /*92c80*/  ISETP.GE.AND P0, PT, R9, UR9, PT ;  /* 0x0000000909007c0c */ /* 0x000fe2000bf06270 */
[----:B------:R-:W4:Y:S01]  /*92c90*/  LDCU.64 UR8, c[0x0][0x398] ;  /* 0x00007300ff0877ac */ /* 0x000f220008000a00 */
[----:B---3--:R-:W-:-:S05]  /*92ca0*/  IMAD.WIDE R4, R2, 0x2, R14 ;  /* 0x0000000202047825 */ /* 0x008fca00078e020e */
[----:B------:R3:W-:Y:S04]  /*92cb0*/  @P2 STG.E.U16 desc[UR60][R4.64], R20 ;  /* 0x0000001404002986 */ /* 0x0007e8000c10153c */
[----:B---3--:R-:W3:Y:S01]  /*92cc0*/  LDL.LU R20, [R1+0x39c] ;  /* 0x00039c0001147983 */ /* 0x008ee20000300800 */
[----:B------:R-:W-:Y:S01]  /*92cd0*/  ISETP.GE.AND P4, PT, R19, UR11, PT ;  /* 0x0000000b13007c0c */ /* 0x000fe2000bf86270 */
[----:B----4-:R-:W-:-:S03]  /*92ce0*/  UMOV UR57, UR8 ;  /* 0x0000000800397c82 */ /* 0x010fc60008000000 */
[----:B------:R-:W-:Y:S01]  /*92cf0*/  ISETP.LT.AND P5, PT, R0, UR7, !P4 ;  /* 0x0000000700007c0c */ /* 0x000fe2000e7a1270 */
[----:B------:R-:W-:Y:S01]  /*92d00*/  UMOV UR7, UR9 ;  /* 0x0000000900077c82 */ /* 0x000fe20008000000 */
[----:B------:R-:W4:Y:S01]  /*92d10*/  LDCU.64 UR8, c[0x0][0x398] ;  /* 0x00007300ff0877ac */ /* 0x000f220008000a00 */
[----:B------:R-:W-:Y:S01]  /*92d20*/  VIADD R6, R28, 0x17 ;  /* 0x000000171c067836 */ /* 0x000fe20000000000 */
[----:B-1----:R-:W-:-:S04]  /*92d30*/  UMOV UR6, UR13 ;  /* 0x0000000d00067c82 */ /* 0x002fc80008000000 */
[----:B------:R-:W-:Y:S01]  /*92d40*/  ISETP.GE.AND P3, PT, R6, UR6, PT ;  /* 0x0000000606007c0c */ /* 0x000fe2000bf66270 */
[----:B------:R-:W-:Y:S02]  /*92d50*/  VIADD R6, R28, 0x18 ;  /* 0x000000181c067836 */ /* 0x000fe40000000000 */
[C---:B0-----:R-:W-:Y:S01]  /*92d60*/  VIADD R9, R2.reuse, UR5 ;  /* 0x0000000502097c36 */ /* 0x041fe20008000000 */
[----:B------:R-:W0:Y:S01]  /*92d70*/  LDCU UR5, c[0x0][0x398] ;  /* 0x00007300ff0577ac */ /* 0x000e220008000800 */
[----:B------:R-:W-:Y:S01]  /*92d80*/  IMAD.WIDE R4, R2, 0x2, R12 ;  /* 0x0000000202047825 */ /* 0x000fe200078e020c */
[----:B------:R-:W-:-:S03]  /*92d90*/  ISETP.GE.AND P2, PT, R6, UR7, PT ;  /* 0x0000000706007c0c */ /* 0x000fc6000bf46270 */
[----:B------:R-:W-:Y:S02]  /*92da0*/  VIADD R2, R28, 0x19 ;  /* 0x000000191c027836 */ /* 0x000fe40000000000 */
[----:B------:R-:W-:Y:S01]  /*92db0*/  IMAD.WIDE R6, R9, 0x2, R10 ;  /* 0x0000000209067825 */ /* 0x000fe200078e020a */
[----:B----4-:R-:W-:Y:S01]  /*92dc0*/  UMOV UR6, UR9 ;  /* 0x0000000900067c82 */ /* 0x010fe20008000000 */
[----:B------:R1:W-:Y:S01]  /*92dd0*/  @P6 STG.E.U16 desc[UR60][R4.64], R18 ;  /* 0x0000001204006986 */ /* 0x0003e2000c10153c */
[----:B------:R-:W-:Y:S02]  /*92de0*/  ISETP.GE.AND P6, PT, R2, UR6, PT ;  /* 0x0000000602007c0c */ /* 0x000fe4000bfc6270 */
[----:B------:R-:W4:Y:S01]  /*92df0*/  LDCU.64 UR6, c[0x0][0x398] ;  /* 0x00007300ff0677ac */ /* 0x000f220008000a00 */
[----:B------:R-:W-:Y:S01]  /*92e00*/  ISETP.LT.AND P1, PT, R29, UR10, !P4 ;  /* 0x0000000a1d007c0c */ /* 0x000fe2000e721270 */
[----:B-1----:R-:W-:Y:S01]  /*92e10*/  IMAD.WIDE R4, R9, 0x2, R16 ;  /* 0x0000000209047825 */ /* 0x002fe200078e0210 */
[----:B------:R1:W-:Y:S01]  /*92e20*/  @P5 STG.E.U16 desc[UR60][R6.64], R21 ;  /* 0x0000001506005986 */ /* 0x0003e2000c10153c */
[----:B------:R-:W-:-:S03]  /*92e30*/  PRMT R2, R21, 0x7632, R2 ;  /* 0x0000763215027816 */ /* 0x000fc60000000002 */
[----:B-1----:R-:W3:Y:S01]  /*92e40*/  LDL.LU R21, [R1+0x3c] ;  /* 0x00003c0001157983 */ /* 0x002ee20000300800 */
[----:B0-----:R-:W-:Y:S01]  /*92e50*/  ISETP.LT.AND P5, PT, R27, UR5, !P4 ;  /* 0x000000051b007c0c */ /* 0x001fe2000e7a1270 */
[----:B------:R-:W-:Y:S01]  /*92e60*/  VIADD R6, R28, 0x1a ;  /* 0x0000001a1c067836 */ /* 0x000fe20000000000 */
[----:B----4-:R-:W-:-:S11]  /*92e70*/  UMOV UR5, UR7 ;  /* 0x0000000700057c82 */ /* 0x010fd60008000000 */
[----:B------:R0:W-:Y:S01]  /*92e80*/  @P5 STG.E.U16 desc[UR60][R4.64], R2 ;  /* 0x0000000204005986 */ /* 0x0001e2000c10153c */
[----:B------:R-:W-:Y:S01]  /*92e90*/  ISETP.GE.AND P5, PT, R6, UR5, PT ;  /* 0x0000000506007c0c */ /* 0x000fe2000bfa6270 */
[----:B0-----:R-:W-:-:S05]  /*92ea0*/  IMAD.WIDE R4, R9, 0x2, R14 ;  /* 0x0000000209047825 */ /* 0x001fca00078e020e */
[----:B--2---:R0:W-:Y:S01]  /*92eb0*/  @P1 STG.E.U16 desc[UR60][R4.64], R3 ;  /* 0x0000000304001986 */ /* 0x0041e2000c10153c */
[----:B------:R-:W-:-:S03]  /*92ec0*/  PRMT R6, R3, 0x7632, R6 ;  /* 0x0000763203067816 */ /* 0x000fc60000000006 */
[----:B0-----:R-:W2:Y:S01]  /*92ed0*/  LDL.LU R3, [R1+0x2c] ;  /* 0x00002c0001037983 */ /* 0x001ea20000300800 */
[----:B------:R-:W-:Y:S01]  /*92ee0*/  UMOV UR47, UR6 ;  /* 0x00000006002f7c82 */ /* 0x000fe20008000000 */
[----:B------:R-:W0:Y:S02]  /*92ef0*/  LDCU.64 UR6, c[0x0][0x398] ;  /* 0x00007300ff0677ac */ /* 0x000e240008000a00 */
[----:B0-----:R-:W-:Y:S01]  /*92f00*/  UMOV UR5, UR6 ;  /* 0x0000000600057c82 */ /* 0x001fe20008000000 */
[----:B------:R-:W-:Y:S01]  /*92f10*/  UMOV UR9, UR7 ;  /* 0x0000000700097c82 */ /* 0x000fe20008000000 */
[----:B------:R-:W0:Y:S01]  /*92f20*/  LDCU.64 UR6, c[0x0][0x398] ;  /* 0x00007300ff0677ac */ /* 0x000e220008000a00 */
[----:B------:R-:W-:Y:S01]  /*92f30*/  ISETP.LT.AND P4, PT, R8, UR5, !P4 ;  /* 0x0000000508007c0c */ /* 0x000fe2000e781270 */
[----:B0-----:R-:W-:Y:S02]  /*92f40*/  UMOV UR5, UR6 ;  /* 0x0000000600057c82 */ /* 0x001fe40008000000 */
[----:B------:R-:W-:-:S02]  /*92f50*/  ISETP.LT.AND P1, PT, R0, UR5, !P0 ;  /* 0x0000000500007c0c */ /* 0x000fc4000c721270 */
[----:B------:R-:W0:Y:S01]  /*92f60*/  LDCU UR5, c[0x0][0x3b8] ;  /* 0x00007700ff0577ac */ /* 0x000e220008000800 */
[----:B------:R-:W-:Y:S01]  /*92f70*/  MOV.SPILL R19, UR9 ;  /* 0x0000000900137c02 */ /* 0x000fe20009000f00 */
[C---:B------:R-:W-:Y:S01]  /*92f80*/  IMAD.WIDE R4, R9.reuse, 0x2, R12 ;  /* 0x0000000209047825 */ /* 0x040fe200078e020c */
[----:B------:R-:W-:Y:S01]  /*92f90*/  UMOV UR42, UR8 ;  /* 0x00000008002a7c82 */ /* 0x000fe20008000000 */
[----:B------:R-:W1:Y:S04]  /*92fa0*/  LDCU.64 UR8, c[0x0][0x398] ;  /* 0x00007300ff0877ac */ /* 0x000e680008000a00 */
[----:B------:R4:W-:Y:S01]  /*92fb0*/  @P4 STG.E.U16 desc[UR60][R4.64], R6 ;  /* 0x0000000604004986 */ /* 0x0009e2000c10153c */
[----:B0-----:R-:W-:Y:S01]  /*92fc0*/  VIADD R2, R9, UR5 ;  /* 0x0000000509027c36 */ /* 0x001fe20008000000 */
[----:B------:R-:W0:Y:S03]  /*92fd0*/  LDCU UR5, c[0x0][0x398] ;  /* 0x00007300ff0577ac */ /* 0x000e260008000800 */
[----:B----4-:R-:W-:Y:S01]  /*92fe0*/  IMAD.WIDE R4, R2, 0x2, R10 ;  /* 0x0000000202047825 */ /* 0x010fe200078e020a */
[----:B---3--:R-:W-:-:S04]  /*92ff0*/  PRMT R6, R20, 0x7632, R6 ;  /* 0x0000763214067816 */ /* 0x008fc80000000006 */
[----:B------:R3:W-:Y:S04]  /*93000*/  @P1 STG.E.U16 desc[UR60][R4.64], R20 ;  /* 0x0000001404001986 */ /* 0x0007e8000c10153c */
[----:B---3--:R-:W3:Y:S01]  /*93010*/  LDL.LU R20, [R1+0x1c] ;  /* 0x00001c0001147983 */ /* 0x008ee20000300800 */
[----:B------:R-:W-:Y:S01]  /*93020*/  VIADD R4, R28, 0x1b ;  /* 0x0000001b1c047836 */ /* 0x000fe20000000000 */
[----:B0-----:R-:W-:Y:S01]  /*93030*/  ISETP.LT.AND P4, PT, R27, UR5, !P0 ;  /* 0x000000051b007c0c */ /* 0x001fe2000c781270 */
[----:B-1----:R-:W-:-:S03]  /*93040*/  UMOV UR5, UR9 ;  /* 0x0000000900057c82 */ /* 0x002fc60008000000 */
[----:B------:R-:W-:Y:S01]  /*93050*/  ISETP.GE.AND P1, PT, R4, UR5, PT ;  /* 0x0000000504007c0c */ /* 0x000fe2000bf26270 */
[----:B------:R-:W0:Y:S01]  /*93060*/  LDCU UR5, c[0x0][0x398] ;  /* 0x00007300ff0577ac */ /* 0x000e220008000800 */
[----:B------:R-:W-:-:S07]  /*93070*/  IMAD.WIDE R4, R2, 0x2, R16 ;  /* 0x0000000202047825 */ /* 0x000fce00078e0210 */
[----:B------:R1:W-:Y:S01]  /*93080*/  @P4 STG.E.U16 desc[UR60][R4.64], R6 ;  /* 0x0000000604004986 */ /* 0x0003e2000c10153c */
[----:B------:R-:W-:Y:S01]  /*93090*/  UMOV UR46, UR8 ;  /* 0x00000008002e7c82 */ /* 0x000fe20008000000 */
[----:B------:R-:W4:Y:S01]  /*930a0*/  LDCU.64 UR8, c[0x0][0x398] ;  /* 0x00007300ff0877ac */ /* 0x000f220008000a00 */
[----:B0-----:R-:W-:Y:S01]  /*930b0*/  ISETP.LT.AND P4, PT, R29, UR5, !P0 ;  /* 0x000000051d007c0c */ /* 0x001fe2000c781270 */
[----:B-1----:R-:W-:Y:S01]  /*930c0*/  IMAD.WIDE R4, R2, 0x2, R14 ;  /* 0x0000000202047825 */ /* 0x002fe200078e020e */
[----:B----4-:R-:W-:Y:S01]  /*930d0*/  UMOV UR5, UR8 ;  /* 0x0000000800057c82 */ /* 0x010fe20008000000 */
[----:B------:R-:W-:Y:S01]  /*930e0*/  UMOV UR11, UR9 ;  /* 0x00000009000b7c82 */ /* 0x000fe20008000000 */
[----:B------:R-:W0:Y:S01]  /*930f0*/  LDCU.64 UR8, c[0x0][0x398] ;  /* 0x00007300ff0877ac */ /* 0x000e220008000a00 */
[----:B------:R-:W-:Y:S01]  /*93100*/  ISETP.LT.AND P0, PT, R8, UR5, !P0 ;  /* 0x0000000508007c0c */ /* 0x000fe2000c701270 */
[----:B0-----:R-:W-:Y:S01]  /*93110*/  UMOV UR5, UR8 ;  /* 0x0000000800057c82 */ /* 0x001fe20008000000 */
[----:B------:R-:W-:Y:S01]  /*93120*/  UMOV UR13, UR9 ;  /* 0x00000009000d7c82 */ /* 0x000fe20008000000 */
[----:B------:R-:W0:Y:S05]  /*93130*/  LDCU.64 UR8, c[0x0][0x398] ;  /* 0x00007300ff0877ac */ /* 0x000e2a0008000a00 */
[----:B------:R1:W-:Y:S01]  /*93140*/  @P4 STG.E.U16 desc[UR60][R4.64], R21 ;  /* 0x0000001504004986 */ /* 0x0003e2000c10153c */
[----:B------:R-:W-:-:S03]  /*93150*/  PRMT R7, R21, 0x7632, R7 ;  /* 0x0000763215077816 */ /* 0x000fc60000000007 */
[----:B-1----:R-:W4:Y:S01]  /*93160*/  LDL.LU R21, [R1+0x5a0] ;  /* 0x0005a00001157983 */ /* 0x002f220000300800 */
[----:B------:R-:W-:Y:S01]  /*93170*/  ISETP.LT.AND P4, PT, R0, UR5, !P3 ;  /* 0x0000000500007c0c */ /* 0x000fe2000df81270 */
[----:B------:R-:W1:Y:S01]  /*93180*/  LDCU UR5, c[0x0][0x3b8] ;  /* 0x00007700ff0577ac */ /* 0x000e620008000800 */
[----:B------:R-:W-:-:S04]  /*93190*/  IMAD.WIDE R4, R2, 0x2, R12 ;  /* 0x0000000202047825 */ /* 0x000fc800078e020c */
[----:B-1----:R-:W-:Y:S01]  /*931a0*/  VIADD R6, R2, UR5 ;  /* 0x0000000502067c36 */ /* 0x002fe20008000000 */
[----:B------:R-:W1:Y:S01]  /*931b0*/  LDCU UR5, c[0x0][0x398] ;  /* 0x00007300ff0577ac */ /* 0x000e620008000800 */
[----:B------:R0:W-:Y:S01]  /*931c0*/  @P0 STG.E.U16 desc[UR60][R4.64], R7 ;  /* 0x0000000704000986 */ /* 0x0001e2000c10153c */
[----:B------:R-:W-:Y:S02]  /*931d0*/  VIADD R2, R28, 0x1c ;  /* 0x0000001c1c027836 */ /* 0x000fe40000000000 */
[----:B0-----:R-:W-:Y:S01]  /*931e0*/  IMAD.WIDE R4, R6, 0x2, R10 ;  /* 0x0000000206047825 */ /* 0x001fe200078e020a */
[----:B-1----:R-:W-:Y:S01]  /*931f0*/  ISETP.LT.AND P0, PT, R27, UR5, !P3 ;  /* 0x000000051b007c0c */ /* 0x002fe2000df01270 */
[----:B------:R-:W-:-:S03]  /*93200*/  UMOV UR5, UR9 ;  /* 0x0000000900057c82 */ /* 0x000fc60008000000 */
[----:B--2---:R0:W-:Y:S01]  /*93210*/  @P4 STG.E.U16 desc[UR60][R4.64], R3 ;  /* 0x0000000304004986 */ /* 0x0041e2000c10153c */
[----:B------:R-:W-:Y:S01]  /*93220*/  ISETP.GE.AND P4, PT, R2, UR5, PT ;  /* 0x0000000502007c0c */ /* 0x000fe2000bf86270 */
[----:B------:R-:W1:Y:S01]  /*93230*/  LDCU UR5, c[0x0][0x398] ;  /* 0x00007300ff0577ac */ /* 0x000e620008000800 */
[----:B------:R-:W-:Y:S02]  /*93240*/  PRMT R2, R3, 0x7632, R2 ;  /* 0x0000763203027816 */ /* 0x000fe40000000002 */
[----:B0-----:R-:W2:Y:S01]  /*93250*/  LDL.LU R3, [R1+0x3a0] ;  /* 0x0003a00001037983 */ /* 0x001ea20000300800 */
[----:B------:R-:W-:Y:S01]  /*93260*/  UMOV UR70, UR8 ;  /* 0x0000000800467c82 */ /* 0x000fe20008000000 */
[----:B------:R-:W0:Y:S01]  /*93270*/  LDCU.64 UR8, c[0x0][0x398] ;  /* 0x00007300ff0877ac */ /* 0x000e220008000a00 */
[----:B------:R-:W-:-:S05]  /*93280*/  IMAD.WIDE R4, R6, 0x2, R16 ;  /* 0x0000000206047825 */ /* 0x000fca00078e0210 */
[----:B------:R0:W-:Y:S01]  /*93290*/  @P0 STG.E.U16 desc[UR60][R4.64], R2 ;  /* 0x0000000204000986 */ /* 0x0001e2000c10153c */
[----:B-1----:R-:W-:Y:S01]  /*932a0*/  ISETP.LT.AND P0, PT, R29, UR5, !P3 ;  /* 0x000000051d007c0c */ /* 0x002fe2000df01270 */
[----:B0-----:R-:W-:Y:S01]  /*932b0*/  UMOV UR5, UR8 ;  /* 0x0000000800057c82 */ /* 0x001fe20008000000 */
[----:B------:R-:W-:Y:S01]  /*932c0*/  UMOV UR15, UR9 ;  /* 0x00000009000f7c82 */ /* 0x000fe20008000000 */
[----:B------:R-:W0:Y:S01]  /*932d0*/  LDCU.64 UR8, c[0x0][0x398] ;  /* 0x00007300ff0877ac */ /* 0x000e220008000a00 */
[----:B------:R-:W-:Y:S01]  /*932e0*/  IMAD.WIDE R4, R6, 0x2, R14 ;  /* 0x0000000206047825 */ /* 0x000fe200078e020e */
[----:B------:R-:W-:Y:S01]  /*932f0*/  ISETP.LT.AND P3, PT, R8, UR5, !P3 ;  /* 0x0000000508007c0c */ /* 0x000fe2000df61270 */
[----:B0-----:R-:W-:-:S07]  /*93300*/  UMOV UR5, UR8 ;  /* 0x0000000800057c82 */ /* 0x001fce0008000000 */
[----:B---3--:R0:W-:Y:S01]  /*93310*/  @P0 STG.E.U16 desc[UR60][R4.64], R20 ;  /* 0x0000001404000986 */ /* 0x0081e2000c10153c */
[----:B------:R-:W-:Y:S01]  /*93320*/  ISETP.LT.AND P0, PT, R0, UR5, !P2 ;  /* 0x0000000500007c0c */ /* 0x000fe2000d701270 */
[----:B------:R-:W1:Y:S01]  /*93330*/  LDCU UR5, c[0x0][0x3b8] ;  /* 0x00007700ff0577ac */ /* 0x000e620008000800 */
[----:B0-----:R-:W-:Y:S02]  /*93340*/  PRMT R4, R20, 0x7632, R4 ;  /* 0x0000763214047816 */ /* 0x001fe40000000004 */
[----:B------:R-:W3:Y:S01]  /*93350*/  LDL.LU R20, [R1+0x50] ;  /* 0x0000500001147983 */ /* 0x000ee20000300800 */
[C---:B-1----:R-:W-:Y:S01]  /*93360*/  VIADD R2, R6.reuse, UR5 ;  /* 0x0000000506027c36 */ /* 0x042fe20008000000 */
[----:B------:R-:W-:Y:S01]  /*93370*/  UMOV UR19, UR9 ;  /* 0x0000000900137c82 */ /* 0x000fe20008000000 */
[----:B------:R-:W-:Y:S01]  /*93380*/  IMAD.WIDE R6, R6, 0x2, R12 ;  /* 0x0000000206067825 */ /* 0x000fe200078e020c */
[----:B------:R-:W0:Y:S04]  /*93390*/  LDCU UR5, c[0x0][0x398] ;  /* 0x00007300ff0577ac */ /* 0x000e280008000800 */
[----:B------:R1:W-:Y:S01]  /*933a0*/  @P3 STG.E.U16 desc[UR60][R6.64], R4 ;  /* 0x0000000406003986 */ /* 0x0003e2000c10153c */
[----:B------:R-:W0:Y:S01]  /*933b0*/  LDCU.64 UR8, c[0x0][0x398] ;  /* 0x00007300ff0877ac */ /* 0x000e220008000a00 */
[----:B-1----:R-:W-:Y:S01]  /*933c0*/  IMAD.WIDE R4, R2, 0x2, R10 ;  /* 0x0000000202047825 */ /* 0x002fe200078e020a */
[----:B0-----:R-:W-:Y:S01]  /*933d0*/  ISETP.LT.AND P3, PT, R27, UR5, !P2 ;  /* 0x000000051b007c0c */ /* 0x001fe2000d761270 */
[----:B------:R-:W-:-:S03]  /*933e0*/  UMOV UR5, UR9 ;  /* 0x0000000900057c82 */ /* 0x000fc60008000000 */
[----:B----4-:R0:W-:Y:S01]  /*933f0*/  @P0 STG.E.U16 desc[UR60][R4.64], R21 ;  /* 0x0000001504000986 */ /* 0x0101e2000c10153c */
[----:B------:R-:W-:-:S03]  /*93400*/  PRMT R6, R21, 0x7632, R6 ;  /* 0x0000763215067816 */ /* 0x000fc60000000006 */
[----:B0-----:R-:W4:Y:S01]  /*93410*/  LDL.LU R21, [R1+0x40] ;  /* 0x0000400001157983 */ /* 0x001f220000300800 */
[----:B------:R-:W-:-:S05]  /*93420*/  VIADD R4, R28, 0x1d ;  /* 0x0000001d1c047836 */ /* 0x000fca0000000000 */
[----:B------:R-:W-:Y:S01]  /*93430*/  ISETP.GE.AND P0, PT, R4, UR5, PT ;  /* 0x0000000504007c0c */ /* 0x000fe2000bf06270 */
[----:B------:R-:W0:Y:S01]  /*93440*/  LDCU UR5, c[0x0][0x398] ;  /* 0x00007300ff0577ac */ /* 0x000e220008000800 */
[----:B------:R-:W-:-:S05]  /*93450*/  IMAD.WIDE R4, R2, 0x2, R16 ;  /* 0x0000000202047825 */ /* 0x000fca00078e0210 */
[----:B------:R1:W-:Y:S01]  /*93460*/  @P3 STG.E.U16 desc[UR60][R4.64], R6 ;  /* 0x0000000604003986 */ /* 0x0003e2000c10153c */
[----:B0-----:R-:W-:Y:S01]  /*93470*/  ISETP.LT.AND P3, PT, R29, UR5, !P2 ;  /* 0x000000051d007c0c */ /* 0x001fe2000d761270 */
[----:B-1----:R-:W-:-:S12]  /*93480*/  IMAD.WIDE R4, R2, 0x2, R14 ;  /* 0x0000000202047825 */ /* 0x002fd800078e020e */
[----:B--2---:R0:W-:Y:S02]  /*93490*/  @P3 STG.E.U16 desc[UR60][R4.64], R3 ;  /* 0x0000000304003986 */ /* 0x0041e4000c10153c */
[----:B0-----:R-:W-:Y:S02]  /*934a0*/  PRMT R5, R3, 0x7632, R5 ;  /* 0x0000763203057816 */ /* 0x001fe40000000005 */
[----:B------:R-:W2:Y:S01]  /*934b0*/  LDL.LU R3, [R1+0x5a4] ;  /* 0x0005a40001037983 */ /* 0x000ea20000300800 */
[----:B------:R-:W-:Y:S01]  /*934c0*/  UMOV UR43, UR8 ;  /* 0x00000008002b7c82 */ /* 0x000fe20008000000 */
[----:B------:R-:W0:Y:S02]  /*934d0*/  LDCU.64 UR8, c[0x0][0x398] ;  /* 0x00007300ff0877ac */ /* 0x000e240008000a00 */
[----:B0-----:R-:W-:Y:S01]  /*934e0*/  UMOV UR5, UR8 ;  /* 0x0000000800057c82 */ /* 0x001fe20008000000 */
[----:B------:R-:W-:Y:S01]  /*934f0*/  UMOV UR17, UR9 ;  /* 0x0000000900117c82 */ /* 0x000fe20008000000 */
[----:B------:R-:W0:Y:S01]  /*93500*/  LDCU.64 UR8, c[0x0][0x398] ;  /* 0x00007300ff0877ac */ /* 0x000e220008000a00 */
[----:B------:R-:W-:Y:S01]  /*93510*/  ISETP.LT.AND P2, PT, R8, UR5, !P2 ;  /* 0x0000000508007c0c */ /* 0x000fe2000d741270 */
[----:B0-----:R-:W-:-:S02]  /*93520*/  UMOV UR5, UR8 ;  /* 0x0000000800057c82 */ /* 0x001fc40008000000 */
[----:B------:R-:W-:Y:S02]  /*93530*/  ISETP.LT.AND P3, PT, R0, UR5, !P6 ;  /* 0x0000000500007c0c */ /* 0x000fe4000f761270 */
[----:B------:R-:W0:Y:S01]  /*93540*/  LDCU UR5, c[0x0][0x3b8] ;  /* 0x00007700ff0577ac */ /* 0x000e220008000800 */
[----:B------:R-:W-:Y:S01]  /*93550*/  UMOV UR21, UR9 ;  /* 0x0000000900157c82 */ /* 0x000fe20008000000 */
[----:B------:R-:W1:Y:S01]  /*93560*/  LDCU.64 UR8, c[0x0][0x398] ;  /* 0x00007300ff0877ac */ /* 0x000e620008000a00 */
[----:B------:R-:W-:-:S04]  /*93570*/  IMAD.WIDE R6, R2, 0x2, R12 ;  /* 0x0000000202067825 */ /* 0x000fc800078e020c */
[----:B0-----:R-:W-:Y:S01]  /*93580*/  VIADD R4, R2, UR5 ;  /* 0x0000000502047c36 */ /* 0x001fe20008000000 */
[----:B------:R-:W0:Y:S01]  /*93590*/  LDCU UR5, c[0x0][0x398] ;  /* 0x00007300ff0577ac */ /* 0x000e220008000800 */
[----:B------:R1:W-:Y:S01]  /*935a0*/  @P2 STG.E.U16 desc[UR60][R6.64], R5 ;  /* 0x0000000506002986 */ /* 0x0003e2000c10153c */
[----:B------:R-:W-:Y:S02]  /*935b0*/  VIADD R2, R28, 0x1e ;  /* 0x0000001e1c027836 */ /* 0x000fe40000000000 */
[----:B-1----:R-:W-:Y:S01]  /*935c0*/  IMAD.WIDE R6, R4, 0x2, R10 ;  /* 0x0000000204067825 */ /* 0x002fe200078e020a */
[----:B0-----:R-:W-:Y:S01]  /*935d0*/  ISETP.LT.AND P2, PT, R27, UR5, !P6 ;  /* 0x000000051b007c0c */ /* 0x001fe2000f741270 */
[----:B------:R-:W-:-:S03]  /*935e0*/  UMOV UR5, UR9 ;  /* 0x0000000900057c82 */ /* 0x000fc60008000000 */
[----:B---3--:R0:W-:Y:S01]  /*935f0*/  @P3 STG.E.U16 desc[UR60][R6.64], R20 ;  /* 0x0000001406003986 */ /* 0x0081e2000c10153c */
[----:B------:R-:W-:Y:S02]  /*93600*/  ISETP.GE.AND P3, PT, R2, UR5, PT ;  /* 0x0000000502007c0c */ /* 0x000fe4000bf66270 */
[----:B------:R-:W-:Y:S01]  /*93610*/  PRMT R2, R20, 0x7632, R2 ;  /* 0x0000763214027816 */ /* 0x000fe20000000002 */
[----:B------:R-:W1:Y:S01]  /*93620*/  LDCU UR5, c[0x0][0x398] ;  /* 0x00007300ff0577ac */ /* 0x000e620008000800 */
[----:B0-----:R-:W3:Y:S01]  /*93630*/  LDL.LU R20, [R1+0x3a4] ;  /* 0x0003a40001147983 */ /* 0x001ee20000300800 */
[----:B------:R-:W-:-:S05]  /*93640*/  IMAD.WIDE R6, R4, 0x2, R16 ;  /* 0x0000000204067825 */ /* 0x000fca00078e0210 */
[----:B------:R0:W-:Y:S01]  /*93650*/  @P2 STG.E.U16 desc[UR60][R6.64], R2 ;  /* 0x0000000206002986 */ /* 0x0001e2000c10153c */
[----:B-1----:R-:W-:Y:S01]  /*93660*/  ISETP.LT.AND P2, PT, R29, UR5, !P6 ;  /* 0x000000051d007c0c */ /* 0x002fe2000f741270 */
[----:B0-----:R-:W-:Y:S01]  /*93670*/  IMAD.WIDE R6, R4, 0x2, R14 ;  /* 0x0000000204067825 */ /* 0x001fe200078e020e */
[----:B------:R-:W-:Y:S01]  /*93680*/  UMOV UR59, UR8 ;  /* 0x00000008003b7c82 */ /* 0x000fe20008000000 */
[----:B------:R-:W0:Y:S02]  /*93690*/  LDCU.64 UR8, c[0x0][0x398] ;  /* 0x00007300ff0877ac */ /* 0x000e240008000a00 */
[----:B0-----:R-:W-:Y:S01]  /*936a0*/  UMOV UR5, UR8 ;  /* 0x0000000800057c82 */ /* 0x001fe20008000000 */
[----:B------:R-:W-:Y:S01]  /*936b0*/  UMOV UR23, UR9 ;  /* 0x0000000900177c82 */ /* 0x000fe20008000000 */
[----:B------:R-:W0:Y:S01]  /*936c0*/  LDCU.64 UR8, c[0x0][0x398] ;  /* 0x00007300ff0877ac */ /* 0x000e220008000a00 */
[----:B------:R-:W-:Y:S01]  /*936d0*/  ISETP.LT.AND P6, PT, R8, UR5, !P6 ;  /* 0x0000000508007c0c */ /* 0x000fe2000f7c1270 */
[----:B0-----:R-:W-:-:S04]  /*936e0*/  UMOV UR5, UR8 ;  /* 0x0000000800057c82 */ /* 0x001fc80008000000 */
[----:B----4-:R0:W-:Y:S02]  /*936f0*/  @P2 STG.E.U16 desc[UR60][R6.64], R21 ;  /* 0x0000001506002986 */ /* 0x0101e4000c10153c */
[----:B0-----:R-:W-:Y:S02]  /*93700*/  PRMT R6, R21, 0x7632, R6 ;  /* 0x0000763215067816 */ /* 0x001fe40000000006 */
[----:B------:R-:W4:Y:S01]  /*93710*/  LDL.LU R21, [R1+0x54] ;  /* 0x0000540001157983 */ /* 0x000f220000300800 */
[----:B------:R-:W-:Y:S01]  /*93720*/  ISETP.LT.AND P2, PT, R0, UR5, !P5 ;  /* 0x0000000500007c0c */ /* 0x000fe2000ef41270 */
[----:B------:R-:W0:Y:S02]  /*93730*/  LDCU UR5, c[0x0][0x3b8] ;  /* 0x00007700ff0577ac */ /* 0x000e240008000800 */
[C---:B0-----:R-:W-:Y:S01]  /*93740*/  VIADD R2, R4.reuse, UR5 ;  /* 0x0000000504027c36 */ /* 0x041fe20008000000 */
[----:B------:R-:W-:Y:S01]  /*93750*/  UMOV UR27, UR9 ;  /* 0x00000009001b7c82 */ /* 0x000fe20008000000 */
[----:B------:R-:W-:Y:S01]  /*93760*/  IMAD.WIDE R4, R4, 0x2, R12 ;  /* 0x0000000204047825 */ /* 0x000fe200078e020c */
[----:B------:R-:W0:Y:S04]  /*93770*/  LDCU UR5, c[0x0][0x398] ;  /* 0x00007300ff0577ac */ /* 0x000e280008000800 */
[----:B------:R1:W-:Y:S01]  /*93780*/  @P6 STG.E.U16 desc[UR60][R4.64], R6 ;  /* 0x0000000604006986 */ /* 0x0003e2000c10153c */
[----:B------:R-:W0:Y:S01]  /*93790*/  LDCU.64 UR8, c[0x0][0x398] ;  /* 0x00007300ff0877ac */ /* 0x000e220008000a00 */
[----:B-1----:R-:W-:-:S05]  /*937a0*/  IMAD.WIDE R4, R2, 0x2, R10 ;  /* 0x0000000202047825 */ /* 0x002fca00078e020a */
[----:B--2---:R1:W-:Y:S01]  /*937b0*/  @P2 STG.E.U16 desc[UR60][R4.64], R3 ;  /* 0x0000000304002986 */ /* 0x0043e2000c10153c */
[----:B------:R-:W-:-:S03]  /*937c0*/  PRMT R6, R3, 0x7632, R6 ;  /* 0x0000763203067816 */ /* 0x000fc60000000006 */
[----:B-1----:R-:W2:Y:S01]  /*937d0*/  LDL.LU R3, [R1+0x44] ;  /* 0x0000440001037983 */ /* 0x002ea20000300800 */
[----:B------:R-:W-:Y:S01]  /*937e0*/  VIADD R4, R28, 0x1f ;  /* 0x0000001f1c047836 */ /* 0x000fe20000000000 */
[----:B0-----:R-:W-:Y:S01]  /*937f0*/  ISETP.LT.AND P6, PT, R27, UR5, !P5 ;  /* 0x000000051b007c0c */ /* 0x001fe2000efc1270 */
[----:B------:R-:W-:Y:S01]  /*93800*/  UMOV UR5, UR9 ;  /* 0x0000000900057c82 */ /* 0x000fe20008000000 */
[----:B------:R-:W-:Y:S01]  /*93810*/  UMOV UR44, UR8 ;  /* 0x00000008002c7c82 */ /* 0x000fe20008000000 */
[----:B------:R-:W0:Y:S01]  /*93820*/  LDCU.64 UR8, c[0x0][0x398] ;  /* 0x00007300ff0877ac */ /* 0x000e220008000a00 */
[----:B------:R-:W-:Y:S01]  /*93830*/  ISETP.GE.AND P2, PT, R4, UR5, PT ;  /* 0x0000000504007c0c */ /* 0x000fe2000bf46270 */
[----:B------:R-:W1:Y:S01]  /*93840*/  LDCU UR5, c[0x0][0x398] ;  /* 0x00007300ff0577ac */ /* 0x000e620008000800 */
[----:B------:R-:W-:-:S07]  /*93850*/  IMAD.WIDE R4, R2, 0x2, R16 ;  /* 0x0000000202047825 */ /* 0x000fce00078e0210 */
[----:B------:R1:W-:Y:S01]  /*93860*/  @P6 STG.E.U16 desc[UR60][R4.64], R6 ;  /* 0x0000000604006986 */ /* 0x0003e2000c10153c */
[----:B0-----:R-:W-:Y:S01]  /*93870*/  UMOV UR32, UR9 ;  /* 0x0000000900207c82 */ /* 0x001fe20008000000 */
[----:B-1----:R-:W-:Y:S01]  /*93880*/  ISETP.LT.AND P6, PT, R29, UR5, !P5 ;  /* 0x000000051d007c0c */ /* 0x002fe2000efc1270 */
[----:B------:R-:W-:Y:S01]  /*93890*/  UMOV UR5, UR8 ;  /* 0x0000000800057c82 */ /* 0x000fe20008000000 */
[----:B------:R-:W0:Y:S01]  /*938a0*/  LDCU.64 UR8, c[0x0][0x398] ;  /* 0x00007300ff0877ac */ /* 0x000e220008000a00 */
[----:B------:R-:W-:Y:S01]  /*938b0*/  IMAD.WIDE R4, R2, 0x2, R14 ;  /* 0x0000000202047825 */ /* 0x000fe200078e020e */
[----:B------:R-:W-:Y:S01]  /*938c0*/  ISETP.LT.AND P5, PT, R8, UR5, !P5 ;  /* 0x0000000508007c0c */ /* 0x000fe2000efa1270 */
[----:B0-----:R-:W-:Y:S01]  /*938d0*/  UMOV UR5, UR8 ;  /* 0x0000000800057c82 */ /* 0x001fe20008000000 */
[----:B------:R-:W-:Y:S01]  /*938e0*/  UMOV UR28, UR9 ;  /* 0x00000009001c7c82 */ /* 0x000fe20008000000 */
[----:B------:R-:W0:Y:S06]  /*938f0*/  LDCU.64 UR8, c[0x0][0x398] ;  /* 0x00007300ff0877ac */ /* 0x000e2c0008000a00 */
[----:B---3--:R1:W-:Y:S01]  /*93900*/  @P6 STG.E.U16 desc[UR60][R4.64], R20 ;  /* 0x0000001404006986 */ /* 0x0083e2000c10153c */
[----:B------:R-:W-:Y:S01]  /*93910*/  ISETP.LT.AND P6, PT, R0, UR5, !P1 ;  /* 0x0000000500007c0c */ /* 0x000fe2000cfc1270 */
[----:B------:R-:W3:Y:S01]  /*93920*/  LDCU UR5, c[0x0][0x3b8] ;  /* 0x00007700ff0577ac */ /* 0x000ee20008000800 */
[----:B------:R-:W-:-:S02]  /*93930*/  PRMT R7, R20, 0x7632, R7 ;  /* 0x0000763214077816 */ /* 0x000fc40000000007 */
[----:B-1----:R-:W2:Y:S01]  /*93940*/  LDL.LU R20, [R1+0x5a8] ;  /* 0x0005a80001147983 */ /* 0x002ea20000300800 */
[C---:B---3--:R-:W-:Y:S01]  /*93950*/  VIADD R6, R2.reuse, UR5 ;  /* 0x0000000502067c36 */ /* 0x048fe20008000000 */
[----:B------:R-:W1:Y:S01]  /*93960*/  LDCU UR5, c[0x0][0x398] ;  /* 0x00007300ff0577ac */ /* 0x000e620008000800 */
[----:B------:R-:W-:-:S05]  /*93970*/  IMAD.WIDE R4, R2, 0x2, R12 ;  /* 0x0000000202047825 */ /* 0x000fca00078e020c */
[----:B------:R3:W-:Y:S01]  /*93980*/  @P5 STG.E.U16 desc[UR60][R4.64], R7 ;  /* 0x0000000704005986 */ /* 0x0007e2000c10153c */
[----:B------:R-:W-:Y:S02]  /*93990*/  VIADD R2, R28, 0x20 ;  /* 0x000000201c027836 */ /* 0x000fe40000000000 */
[----:B---3--:R-:W-:Y:S01]  /*939a0*/  IMAD.WIDE R4, R6, 0x2, R10 ;  /* 0x0000000206047825 */ /* 0x008fe200078e020a */
[----:B-1----:R-:W-:Y:S01]  /*939b0*/  ISETP.LT.AND P5, PT, R27, UR5, !P1 ;  /* 0x000000051b007c0c */ /* 0x002fe2000cfa1270 */
[----:B0-----:R-:W-:-:S03]  /*939c0*/  UMOV UR5, UR9 ;  /* 0x0000000900057c82 */ /* 0x001fc60008000000 */
[----:B----4-:R0:W-:Y:S01]  /*939d0*/  @P6 STG.E.U16 desc[UR60][R4.64], R21 ;  /* 0x0000001504006986 */ /* 0x0101e2000c10153c */
[----:B------:R-:W-:Y:S01]  /*939e0*/  ISETP.GE.AND P6, PT, R2, UR5, PT ;  /* 0x0000000502007c0c */ /* 0x000fe2000bfc6270 */
[----:B------:R-:W1:Y:S01]  /*939f0*/  LDCU UR5, c[0x0][0x398] ;  /* 0x00007300ff0577ac */ /* 0x000e620008000800 */
[----:B------:R-:W-:Y:S02]  /*93a00*/  PRMT R2, R21, 0x7632, R2 ;  /* 0x0000763215027816 */ /* 0x000fe40000000002 */
[----:B0-----:R-:W3:Y:S01]  /*93a10*/  LDL.LU R21, [R1+0x3a8] ;  /* 0x0003a80001157983 */ /* 0x001ee20000300800 */
[----:B------:R-:W-:-:S05]  /*93a20*/  IMAD.WIDE R4, R6, 0x2, R16 ;  /* 0x0000000206047825 */ /* 0x000fca00078e0210 */
[----:B------:R0:W-:Y:S01]  /*93a30*/  @P5 STG.E.U16 desc[UR60][R4.64], R2 ;  /* 0x0000000204005986 */ /* 0x0001e2000c10153c */
[----:B-1----:R-:W-:Y:S01]  /*93a40*/  ISETP.LT.AND P5, PT, R29, UR5, !P1 ;  /* 0x000000051d007c0c */ /* 0x002fe2000cfa1270 */
[----:B0-----:R-:W-:-:S12]  /*93a50*/  IMAD.WIDE R4, R6, 0x2, R14 ;  /* 0x0000000206047825 */ /* 0x001fd800078e020e */
        /* <DEDUP_REMOVED lines=14> */
[C---:B0-----:R-:W-:Y:S01]  /*93b40*/  VIADD R2, R6.reuse, UR5 ;  /* 0x0000000506027c36 */ /* 0x041fe20008000000 */
[----:B------:R-:W0:Y:S01]  /*93b50*/  LDCU UR5, c[0x0][0x398] ;  /* 0x00007300ff0577ac */ /* 0x000e220008000800 */
[----:B------:R-:W-:-:S05]  /*93b60*/  IMAD.WIDE R6, R6, 0x2, R12 ;  /* 0x0000000206067825 */ /* 0x000fca00078e020c */
[----:B------:R4:W-:Y:S02]  /*93b70*/  @P1 STG.E.U16 desc[UR60][R6.64], R4 ;  /* 0x0000000406001986 */ /* 0x0009e4000c10153c */
[----:B----4-:R-:W-:Y:S01]  /*93b80*/  IMAD.WIDE R4, R2, 0x2, R10 ;  /* 0x0000000202047825 */ /* 0x010fe200078e020a */
[----:B0-----:R-:W-:Y:S01]  /*93b90*/  ISETP.LT.AND P1, PT, R27, UR5, !P4 ;  /* 0x000000051b007c0c */ /* 0x001fe2000e721270 */
[----:B-1----:R-:W-:-:S03]  /*93ba0*/  UMOV UR5, UR9 ;  /* 0x0000000900057c82 */ /* 0x002fc60008000000 */
[----:B------:R0:W-:Y:S01]  /*93bb0*/  @P5 STG.E.U16 desc[UR60][R4.64], R20 ;  /* 0x0000001404005986 */ /* 0x0001e2000c10153c */
[----:B------:R-:W-:Y:S01]  /*93bc0*/  PRMT R6, R20, 0x7632, R6 ;  /* 0x0000763214067816 */ /* 0x000fe20000000006 */
[----:B0-----:R-:W-:Y:S02]  /*93bd0*/  VIADD R4, R28, 0x21 ;  /* 0x000000211c047836 */ /* 0x001fe40000000000 */
[----:B------:R-:W4:Y:S03]  /*93be0*/  LDL.LU R20, [R1+0x48] ;  /* 0x0000480001147983 */ /* 0x000f260000300800 */
[----:B------:R-:W-:Y:S01]  /*93bf0*/  ISETP.GE.AND P5, PT, R4, UR5, PT ;  /* 0x0000000504007c0c */ /* 0x000fe2000bfa6270 */
[----:B------:R-:W0:Y:S01]  /*93c00*/  LDCU UR5, c[0x0][0x398] ;  /* 0x00007300ff0577ac */ /* 0x000e220008000800 */
[----:B------:R-:W-:-:S05]  /*93c10*/  IMAD.WIDE R4, R2, 0x2, R16 ;  /* 0x0000000202047825 */ /* 0x000fca00078e0210 */
[----:B------:R1:W-:Y:S01]  /*93c20*/  @P1 STG.E.U16 desc[UR60][R4.64], R6 ;  /* 0x0000000604001986 */ /* 0x0003e2000c10153c */
[----:B------:R-:W-:Y:S01]  /*93c30*/  MOV.SPILL R9, UR20 ;  /* 0x0000001400097c02 */ /* 0x000fe20009000f00 */
[----:B------:R-:W-:Y:S01]  /*93c40*/  UMOV UR20, UR8 ;  /* 0x0000000800147c82 */ /* 0x000fe20008000000 */
[----:B------:R-:W1:Y:S01]  /*93c50*/  LDCU.64 UR8, c[0x0][0x398] ;  /* 0x00007300ff0877ac */ /* 0x000e620008000a00 */
[----:B0-----:R-:W-:Y:S01]  /*93c60*/  ISETP.LT.AND P1, PT, R29, UR5, !P4 ;  /* 0x000000051d007c0c */ /* 0x001fe2000e721270 */
[----:B-1----:R-:W-:Y:S01]  /*93c70*/  IMAD.WIDE R4, R2, 0x2, R14 ;  /* 0x0000000202047825 */ /* 0x002fe200078e020e */
[----:B------:R-:W-:Y:S01]  /*93c80*/  UMOV UR54, UR14 ;  /* 0x0000000e00367c82 */ /* 0x000fe20008000000 */
[----:B------:R-:W-:Y:S01]  /*93c90*/  UMOV UR5, UR8 ;  /* 0x0000000800057c82 */ /* 0x000fe20008000000 */
[----:B------:R-:W-:Y:S01]  /*93ca0*/  UMOV UR14, UR9 ;  /* 0x00000009000e7c82 */ /* 0x000fe20008000000 */
[----:B------:R-:W0:Y:S01]  /*93cb0*/  LDCU.64 UR8, c[0x0][0x398] ;  /* 0x00007300ff0877ac */ /* 0x000e220008000a00 */
[----:B------:R-:W-:Y:S01]  /*93cc0*/  ISETP.LT.AND P4, PT, R8, UR5, !P4 ;  /* 0x0000000508007c0c */ /* 0x000fe2000e781270 */
[----:B0-----:R-:W-:Y:S01]  /*93cd0*/  UMOV UR5, UR8 ;  /* 0x0000000800057c82 */ /* 0x001fe20008000000 */
[----:B------:R-:W-:Y:S01]  /*93ce0*/  UMOV UR10, UR9 ;  /* 0x00000009000a7c82 */ /* 0x000fe20008000000 */
[----:B------:R-:W0:Y:S04]  /*93cf0*/  LDCU.64 UR8, c[0x0][0x398] ;  /* 0x00007300ff0877ac */ /* 0x000e280008000a00 */
[----:B---3--:R1:W-:Y:S01]  /*93d00*/  @P1 STG.E.U16 desc[UR60][R4.64], R21 ;  /* 0x0000001504001986 */ /* 0x0083e2000c10153c */
[----:B------:R-:W-:-:S03]  /*93d10*/  PRMT R7, R21, 0x7632, R7 ;  /* 0x0000763215077816 */ /* 0x000fc60000000007 */
[----:B-1----:R-:W3:Y:S01]  /*93d20*/  LDL.LU R21, [R1+0x5ac] ;  /* 0x0005ac0001157983 */ /* 0x002ee20000300800 */
        /* <DEDUP_REMOVED lines=21> */
[----:B------:R-:W-:Y:S01]  /*93e80*/  IMAD.WIDE R4, R6, 0x2, R14 ;  /* 0x0000000206047825 */ /* 0x000fe200078e020e */
[----:B------:R-:W-:Y:S01]  /*93e90*/  ISETP.LT.AND P0, PT, R8, UR5, !P0 ;  /* 0x0000000508007c0c */ /* 0x000fe2000c701270 */
[----:B------:R-:W-:-:S09]  /*93ea0*/  UMOV UR5, UR24 ;  /* 0x0000001800057c82 */ /* 0x000fd20008000000 */
[----:B----4-:R0:W-:Y:S01]  /*93eb0*/  @P4 STG.E.U16 desc[UR60][R4.64], R20 ;  /* 0x0000001404004986 */ /* 0x0101e2000c10153c */
[----:B------:R-:W-:Y:S01]  /*93ec0*/  ISETP.LT.AND P4, PT, R0, UR5, !P3 ;  /* 0x0000000500007c0c */ /* 0x000fe2000df81270 */
[----:B------:R-:W1:Y:S01]  /*93ed0*/  LDCU UR5, c[0x0][0x3b8] ;  /* 0x00007700ff0577ac */ /* 0x000e620008000800 */
[----:B0-----:R-:W-:Y:S02]  /*93ee0*/  PRMT R4, R20, 0x7632, R4 ;  /* 0x0000763214047816 */ /* 0x001fe40000000004 */
[----:B------:R-:W4:Y:S01]  /*93ef0*/  LDL.LU R20, [R1+0x5c] ;  /* 0x00005c0001147983 */ /* 0x000f220000300800 */
[C---:B-1----:R-:W-:Y:S01]  /*93f00*/  VIADD R2, R6.reuse, UR5 ;  /* 0x0000000506027c36 */ /* 0x042fe20008000000 */
[----:B------:R-:W0:Y:S01]  /*93f10*/  LDCU UR5, c[0x0][0x398] ;  /* 0x00007300ff0577ac */ /* 0x000e220008000800 */
[----:B------:R-:W-:-:S05]  /*93f20*/  IMAD.WIDE R6, R6, 0x2, R12 ;  /* 0x0000000206067825 */ /* 0x000fca00078e020c */
[----:B------:R1:W-:Y:S02]  /*93f30*/  @P0 STG.E.U16 desc[UR60][R6.64], R4 ;  /* 0x0000000406000986 */ /* 0x0003e4000c10153c */
[----:B-1----:R-:W-:Y:S01]  /*93f40*/  IMAD.WIDE R4, R2, 0x2, R10 ;  /* 0x0000000202047825 */ /* 0x002fe200078e020a */
[----:B0-----:R-:W-:Y:S01]  /*93f50*/  ISETP.LT.AND P0, PT, R27, UR5, !P3 ;  /* 0x000000051b007c0c */ /* 0x001fe2000df01270 */
[----:B------:R-:W0:Y:S03]  /*93f60*/  LDCU UR5, c[0x0][0x398] ;  /* 0x00007300ff0577ac */ /* 0x000e260008000800 */
[----:B---3--:R1:W-:Y:S01]  /*93f70*/  @P4 STG.E.U16 desc[UR60][R4.64], R21 ;  /* 0x0000001504004986 */ /* 0x0083e2000c10153c */
[----:B------:R-:W-:-:S03]  /*93f80*/  PRMT R6, R21, 0x7632, R6 ;  /* 0x0000763215067816 */ /* 0x000fc60000000006 */
[----:B-1----:R-:W3:Y:S01]  /*93f90*/  LDL.LU R21, [R1+0x4c] ;  /* 0x00004c0001157983 */ /* 0x002ee20000300800 */
[----:B------:R-:W-:-:S05]  /*93fa0*/  VIADD R4, R28, 0x23 ;  /* 0x000000231c047836 */ /* 0x000fca0000000000 */
[----:B------:R-:W-:Y:S01]  /*93fb0*/  ISETP.GE.AND P4, PT, R4, UR63, PT ;  /* 0x0000003f04007c0c */ /* 0x000fe2000bf86270 */
[----:B------:R-:W-:-:S05]  /*93fc0*/  IMAD.WIDE R4, R2, 0x2, R16 ;  /* 0x0000000202047825 */ /* 0x000fca00078e0210 */
[----:B------:R1:W-:Y:S01]  /*93fd0*/  @P0 STG.E.U16 desc[UR60][R4.64], R6 ;  /* 0x0000000604000986 */ /* 0x0003e2000c10153c */
[----:B0-----:R-:W-:Y:S01]  /*93fe0*/  ISETP.LT.AND P0, PT, R29, UR5, !P3 ;  /* 0x000000051d007c0c */ /* 0x001fe2000df01270 */
[----:B-1----:R-:W-:-:S12]  /*93ff0*/  IMAD.WIDE R4, R2, 0x2, R14 ;  /* 0x0000000202047825 */ /* 0x002fd800078e020e */
[----:B--2---:R0:W-:Y:S01]  /*94000*/  @P0 STG.E.U16 desc[UR60][R4.64], R3 ;  /* 0x0000000304000986 */ /* 0x0041e2000c10153c */
[----:B------:R-:W-:-:S03]  /*94010*/  PRMT R7, R3, 0x7632, R7 ;  /* 0x0000763203077816 */ /* 0x000fc60000000007 */
[----:B0-----:R-:W2:Y:S01]  /*94020*/  LDL.LU R3, [R1+0x90] ;  /* 0x0000900001037983 */ /* 0x001ea20000300800 */
[----:B------:R-:W-:Y:S01]  /*94030*/  UMOV UR56, UR12 ;  /* 0x0000000c00387c82 */ /* 0x000fe20008000000 */
        /* <DEDUP_REMOVED lines=9> */
[----:B------:R-:W-:-:S04]  /*940d0*/  IMAD.WIDE R4, R2, 0x2, R12 ;  /* 0x0000000202047825 */ /* 0x000fc800078e020c */
[----:B0-----:R-:W-:Y:S01]  /*940e0*/  VIADD R6, R2, UR5 ;  /* 0x0000000502067c36 */ /* 0x001fe20008000000 */
[----:B------:R-:W0:Y:S02]  /*940f0*/  LDCU UR5, c[0x0][0x398] ;  /* 0x00007300ff0577ac */ /* 0x000e240008000800 */
[----:B------:R1:W-:Y:S01]  /*94100*/  @P3 STG.E.U16 desc[UR60][R4.64], R7 ;  /* 0x0000000704003986 */ /* 0x0003e2000c10153c */
[----:B------:R-:W-:Y:S02]  /*94110*/  VIADD R2, R28, 0x24 ;  /* 0x000000241c027836 */ /* 0x000fe40000000000 */
[----:B-1----:R-:W-:Y:S01]  /*94120*/  IMAD.WIDE R4, R6, 0x2, R10 ;  /* 0x0000000206047825 */ /* 0x002fe200078e020a */
[----:B0-----:R-:W-:Y:S01]  /*94130*/  ISETP.LT.AND P3, PT, R27, UR5, !P2 ;  /* 0x000000051b007c0c */ /* 0x001fe2000d761270 */
[----:B------:R-:W0:Y:S03]  /*94140*/  LDCU UR5, c[0x0][0x398] ;  /* 0x00007300ff0577ac */ /* 0x000e260008000800 */
[----:B----4-:R1:W-:Y:S01]  /*94150*/  @P0 STG.E.U16 desc[UR60][R4.64], R20 ;  /* 0x0000001404000986 */ /* 0x0103e2000c10153c */
[----:B------:R-:W-:-:S02]  /*94160*/  ISETP.GE.AND P0, PT, R2, UR65, PT ;  /* 0x0000004102007c0c */ /* 0x000fc4000bf06270 */
[----:B------:R-:W-:Y:S02]  /*94170*/  PRMT R2, R20, 0x7632, R2 ;  /* 0x0000763214027816 */ /* 0x000fe40000000002 */
[----:B-1----:R-:W4:Y:S01]  /*94180*/  LDL.LU R20, [R1+0x80] ;  /* 0x0000800001147983 */ /* 0x002f220000300800 */
[----:B------:R-:W-:-:S05]  /*94190*/  IMAD.WIDE R4, R6, 0x2, R16 ;  /* 0x0000000206047825 */ /* 0x000fca00078e0210 */
[----:B------:R1:W-:Y:S01]  /*941a0*/  @P3 STG.E.U16 desc[UR60][R4.64], R2 ;  /* 0x0000000204003986 */ /* 0x0003e2000c10153c */
[----:B0-----:R-:W-:Y:S01]  /*941b0*/  ISETP.LT.AND P3, PT, R29, UR5, !P2 ;  /* 0x000000051d007c0c */ /* 0x001fe2000d761270 */
[----:B-1----:R-:W-:Y:S01]  /*941c0*/  IMAD.WIDE R4, R6, 0x2, R14 ;  /* 0x0000000206047825 */ /* 0x002fe200078e020e */
[----:B------:R-:W-:Y:S01]  /*941d0*/  UMOV UR18, UR25 ;  /* 0x0000001900127c82 */ /* 0x000fe20008000000 */
[----:B------:R-:W0:Y:S02]  /*941e0*/  LDCU.64 UR24, c[0x0][0x398] ;  /* 0x00007300ff1877ac */ /* 0x000e240008000a00 */
[----:B0-----:R-:W-:Y:S02]  /*941f0*/  UMOV UR5, UR24 ;  /* 0x0000001800057c82 */ /* 0x001fe40008000000 */
[----:B------:R-:W-:Y:S01]  /*94200*/  ISETP.LT.AND P2, PT, R8, UR5, !P2 ;  /* 0x0000000508007c0c */ /* 0x000fe2000d741270 */
[----:B------:R-:W-:-:S05]  /*94210*/  UMOV UR5, UR30 ;  /* 0x0000001e00057c82 */ /* 0x000fca0008000000 */
[----:B---3--:R0:W-:Y:S02]  /*94220*/  @P3 STG.E.U16 desc[UR60][R4.64], R21 ;  /* 0x0000001504003986 */ /* 0x0081e4000c10153c */
[----:B0-----:R-:W-:Y:S02]  /*94230*/  PRMT R4, R21, 0x7632, R4 ;  /* 0x0000763215047816 */ /* 0x001fe40000000004 */
[----:B------:R-:W3:Y:S01]  /*94240*/  LDL.LU R21, [R1+0x70] ;  /* 0x0000700001157983 */ /* 0x000ee20000300800 */
[----:B------:R-:W-:Y:S01]  /*94250*/  ISETP.LT.AND P3, PT, R0, UR5, !P6 ;  /* 0x0000000500007c0c */ /* 0x000fe2000f761270 */
[----:B------:R-:W0:Y:S02]  /*94260*/  LDCU UR5, c[0x0][0x3b8] ;  /* 0x00007700ff0577ac */ /* 0x000e240008000800 */
[C---:B0-----:R-:W-:Y:S01]  /*94270*/  VIADD R2, R6.reuse, UR5 ;  /* 0x0000000506027c36 */ /* 0x041fe20008000000 */
[----:B------:R-:W0:Y:S01]  /*94280*/  LDCU UR5, c[0x0][0x398] ;  /* 0x00007300ff0577ac */ /* 0x000e220008000800 */
[----:B------:R-:W-:-:S05]  /*94290*/  IMAD.WIDE R6, R6, 0x2, R12 ;  /* 0x0000000206067825 */ /* 0x000fca00078e020c */
[----:B------:R1:W-:Y:S02]  /*942a0*/  @P2 STG.E.U16 desc[UR60][R6.64], R4 ;  /* 0x0000000406002986 */ /* 0x0003e4000c10153c */
[----:B-1----:R-:W-:-:S05]  /*942b0*/  IMAD.WIDE R4, R2, 0x2, R10 ;  /* 0x0000000202047825 */ /* 0x002fca00078e020a */
[----:B--2---:R1:W-:Y:S01]  /*942c0*/  @P3 STG.E.U16 desc[UR60][R4.64], R3 ;  /* 0x0000000304003986 */ /* 0x0043e2000c10153c */
[----:B------:R-:W-:-:S03]  /*942d0*/  PRMT R6, R3, 0x7632, R6 ;  /* 0x0000763203067816 */ /* 0x000fc60000000006 */
[----:B-1----:R-:W2:Y:S01]  /*942e0*/  LDL.LU R3, [R1+0x60] ;  /* 0x0000600001037983 */ /* 0x002ea20000300800 */
[----:B0-----:R-:W-:Y:S01]  /*942f0*/  ISETP.LT.AND P2, PT, R27, UR5, !P6 ;  /* 0x000000051b007c0c */ /* 0x001fe2000f741270 */
[----:B------:R-:W0:Y:S01]  /*94300*/  LDCU UR5, c[0x0][0x398] ;  /* 0x00007300ff0577ac */ /* 0x000e220008000800 */
[----:B------:R-:W-:Y:S01]  /*94310*/  VIADD R4, R28, 0x25 ;  /* 0x000000251c047836 */ /* 0x000fe20000000000 */
[----:B------:R-:W-:Y:S01]  /*94320*/  UMOV UR26, UR31 ;  /* 0x0000001f001a7c82 */ /* 0x000fe20008000000 */
[----:B------:R-:W1:Y:S03]  /*94330*/  LDCU.64 UR30, c[0x0][0x398] ;  /* 0x00007300ff1e77ac */ /* 0x000e660008000a00 */
[----:B------:R-:W-:Y:S01]  /*94340*/  ISETP.GE.AND P3, PT, R4, UR67, PT ;  /* 0x0000004304007c0c */ /* 0x000fe2000bf66270 */
[----:B------:R-:W-:-:S05]  /*94350*/  IMAD.WIDE R4, R2, 0x2, R16 ;  /* 0x0000000202047825 */ /* 0x000fca00078e0210 */
[----:B------:R1:W-:Y:S01]  /*94360*/  @P2 STG.E.U16 desc[UR60][R4.64], R6 ;  /* 0x0000000604002986 */ /* 0x0003e2000c10153c */
[----:B0-----:R-:W-:Y:S01]  /*94370*/  ISETP.LT.AND P2, PT, R29, UR5, !P6 ;  /* 0x000000051d007c0c */ /* 0x001fe2000f741270 */
[----:B-1----:R-:W-:Y:S01]  /*94380*/  UMOV UR5, UR30 ;  /* 0x0000001e00057c82 */ /* 0x002fe20008000000 */
[----:B------:R-:W-:Y:S01]  /*94390*/  IMAD.WIDE R4, R2, 0x2, R14 ;  /* 0x0000000202047825 */ /* 0x000fe200078e020e */
[----:B------:R-:W-:Y:S01]  /*943a0*/  ISETP.LT.AND P6, PT, R8, UR5, !P6 ;  /* 0x0000000508007c0c */ /* 0x000fe2000f7c1270 */
[----:B------:R-:W-:Y:S02]  /*943b0*/  UMOV UR5, UR36 ;  /* 0x0000002400057c82 */ /* 0x000fe40008000000 */
[----:B------:R-:W-:-:S07]  /*943c0*/  IMAD.WIDE R6, R2, 0x2, R12 ;  /* 0x0000000202067825 */ /* 0x000fce00078e020c */
[----:B----4-:R0:W-:Y:S01]  /*943d0*/  @P2 STG.E.U16 desc[UR60][R4.64], R20 ;  /* 0x0000001404002986 */ /* 0x0101e2000c10153c */
[----:B------:R-:W-:Y:S01]  /*943e0*/  ISETP.LT.AND P2, PT, R0, UR5, !P5 ;  /* 0x0000000500007c0c */ /* 0x000fe2000ef41270 */
[----:B------:R-:W1:Y:S01]  /*943f0*/  LDCU UR5, c[0x0][0x3b8] ;  /* 0x00007700ff0577ac */ /* 0x000e620008000800 */
[----:B0-----:R-:W-:Y:S02]  /*94400*/  PRMT R5, R20, 0x7632, R5 ;  /* 0x0000763214057816 */ /* 0x001fe40000000005 */
[----:B------:R-:W4:Y:S01]  /*94410*/  LDL.LU R20, [R1+0x94] ;  /* 0x0000940001147983 */ /* 0x000f220000300800 */
[----:B-1----:R-:W-:-:S03]  /*94420*/  VIADD R4, R2, UR5 ;  /* 0x0000000502047c36 */ /* 0x002fc60008000000 */
[----:B------:R0:W-:Y:S01]  /*94430*/  @P6 STG.E.U16 desc[UR60][R6.64], R5 ;  /* 0x0000000506006986 */ /* 0x0001e2000c10153c */
[----:B------:R-:W-:Y:S01]  /*94440*/  VIADD R2, R28, 0x26 ;  /* 0x000000261c027836 */ /* 0x000fe20000000000 */
[----:B------:R-:W1:Y:S01]  /*94450*/  LDCU UR5, c[0x0][0x398] ;  /* 0x00007300ff0577ac */ /* 0x000e620008000800 */
[----:B0-----:R-:W-:Y:S01]  /*94460*/  IMAD.WIDE R6, R4, 0x2, R10 ;  /* 0x0000000204067825 */ /* 0x001fe200078e020a */
[----:B-1----:R-:W-:Y:S01]  /*94470*/  ISETP.LT.AND P6, PT, R27, UR5, !P5 ;  /* 0x000000051b007c0c */ /* 0x002fe2000efc1270 */
[----:B------:R-:W0:Y:S03]  /*94480*/  LDCU UR5, c[0x0][0x398] ;  /* 0x00007300ff0577ac */ /* 0x000e260008000800 */
[----:B---3--:R1:W-:Y:S01]  /*94490*/  @P2 STG.E.U16 desc[UR60][R6.64], R21 ;  /* 0x0000001506002986 */ /* 0x0083e2000c10153c */
[----:B------:R-:W-:Y:S02]  /*944a0*/  ISETP.GE.AND P2, PT, R2, UR75, PT ;  /* 0x0000004b02007c0c */ /* 0x000fe4000bf46270 */
[----:B------:R-:W-:-:S02]  /*944b0*/  PRMT R2, R21, 0x7632, R2 ;  /* 0x0000763215027816 */ /* 0x000fc40000000002 */
[----:B-1----:R-:W3:Y:S01]  /*944c0*/  LDL.LU R21, [R1+0x84] ;  /* 0x0000840001157983 */ /* 0x002ee20000300800 */
        /* <DEDUP_REMOVED lines=8> */
[----:B------:R-:W-:Y:S01]  /*94550*/  UMOV UR25, UR37 ;  /* 0x0000002500197c82 */ /* 0x000fe20008000000 */
[----:B------:R-:W0:Y:S01]  /*94560*/  LDCU.64 UR36, c[0x0][0x398] ;  /* 0x00007300ff2477ac */ /* 0x000e220008000a00 */
[----:B------:R-:W-:Y:S01]  /*94570*/  UMOV UR30, UR31 ;  /* 0x0000001f001e7c82 */ /* 0x000fe20008000000 */
[----:B0-----:R-:W-:Y:S01]  /*94580*/  UMOV UR5, UR36 ;  /* 0x0000002400057c82 */ /* 0x001fe20008000000 */
[----:B------:R-:W-:Y:S01]  /*94590*/  UMOV UR31, UR37 ;  /* 0x00000025001f7c82 */ /* 0x000fe20008000000 */
[----:B------:R-:W0:Y:S01]  /*945a0*/  LDCU.64 UR36, c[0x0][0x398] ;  /* 0x00007300ff2477ac */ /* 0x000e220008000a00 */
[----:B------:R-:W-:Y:S01]  /*945b0*/  ISETP.LT.AND P5, PT, R8, UR5, !P5 ;  /* 0x0000000508007c0c */ /* 0x000fe2000efa1270 */
[----:B0-----:R-:W-:-:S02]  /*945c0*/  UMOV UR5, UR36 ;  /* 0x0000002400057c82 */ /* 0x001fc40008000000 */
[----:B------:R-:W-:Y:S02]  /*945d0*/  ISETP.LT.AND P6, PT, R0, UR5, !P1 ;  /* 0x0000000500007c0c */ /* 0x000fe4000cfc1270 */
[----:B------:R-:W0:Y:S02]  /*945e0*/  LDCU UR5, c[0x0][0x3b8] ;  /* 0x00007700ff0577ac */ /* 0x000e240008000800 */
[C---:B0-----:R-:W-:Y:S01]  /*945f0*/  VIADD R2, R4.reuse, UR5 ;  /* 0x0000000504027c36 */ /* 0x041fe20008000000 */
[----:B------:R-:W0:Y:S01]  /*94600*/  LDCU UR5, c[0x0][0x398] ;  /* 0x00007300ff0577ac */ /* 0x000e220008000800 */
[----:B------:R-:W-:-:S05]  /*94610*/  IMAD.WIDE R4, R4, 0x2, R12 ;  /* 0x0000000204047825 */ /* 0x000fca00078e020c */
[----:B------:R1:W-:Y:S01]  /*94620*/  @P5 STG.E.U16 desc[UR60][R4.64], R6 ;  /* 0x0000000604005986 */ /* 0x0003e2000c10153c */
[----:B------:R-:W-:Y:S01]  /*94630*/  UMOV UR29, UR37 ;  /* 0x00000025001d7c82 */ /* 0x000fe20008000000 */
[----:B------:R-:W4:Y:S01]  /*94640*/  LDCU.64 UR36, c[0x0][0x398] ;  /* 0x00007300ff2477ac */ /* 0x000f220008000a00 */
[----:B0-----:R-:W-:Y:S01]  /*94650*/  ISETP.LT.AND P5, PT, R27, UR5, !P1 ;  /* 0x000000051b007c0c */ /* 0x001fe2000cfa1270 */
[----:B-1----:R-:W-:Y:S01]  /*94660*/  IMAD.WIDE R4, R2, 0x2, R10 ;  /* 0x0000000202047825 */ /* 0x002fe200078e020a */
[----:B------:R-:W0:Y:S04]  /*94670*/  LDCU UR5, c[0x0][0x398] ;  /* 0x00007300ff0577ac */ /* 0x000e280008000800 */
[----:B----4-:R1:W-:Y:S01]  /*94680*/  @P6 STG.E.U16 desc[UR60][R4.64], R20 ;  /* 0x0000001404006986 */ /* 0x0103e2000c10153c */
[----:B------:R-:W-:Y:S01]  /*94690*/  PRMT R6, R20, 0x7632, R6 ;  /* 0x0000763214067816 */ /* 0x000fe20000000006 */
[----:B-1----:R-:W-:-:S05]  /*946a0*/  VIADD R4, R28, 0x27 ;  /* 0x000000271c047836 */ /* 0x002fca0000000000 */
[----:B------:R-:W-:Y:S01]  /*946b0*/  ISETP.GE.AND P6, PT, R4, UR49, PT ;  /* 0x0000003104007c0c */ /* 0x000fe2000bfc6270 */
[----:B------:R-:W-:-:S05]  /*946c0*/  IMAD.WIDE R4, R2, 0x2, R16 ;  /* 0x0000000202047825 */ /* 0x000fca00078e0210 */
[----:B------:R1:W-:Y:S01]  /*946d0*/  @P5 STG.E.U16 desc[UR60][R4.64], R6 ;  /* 0x0000000604005986 */ /* 0x0003e2000c10153c */
[----:B0-----:R-:W-:Y:S01]  /*946e0*/  ISETP.LT.AND P5, PT, R29, UR5, !P1 ;  /* 0x000000051d007c0c */ /* 0x001fe2000cfa1270 */
[----:B------:R-:W-:Y:S02]  /*946f0*/  UMOV UR5, UR36 ;  /* 0x0000002400057c82 */ /* 0x000fe40008000000 */
[----:B------:R-:W-:Y:S01]  /*94700*/  ISETP.LT.AND P1, PT, R8, UR5, !P1 ;  /* 0x0000000508007c0c */ /* 0x000fe2000cf21270 */
[----:B-1----:R-:W-:Y:S01]  /*94710*/  IMAD.WIDE R4, R2, 0x2, R14 ;  /* 0x0000000202047825 */ /* 0x002fe200078e020e */
[----:B------:R-:W-:Y:S01]  /*94720*/  UMOV UR33, UR37 ;  /* 0x0000002500217c82 */ /* 0x000fe20008000000 */
[----:B------:R-:W0:Y:S02]  /*94730*/  LDCU.64 UR36, c[0x0][0x398] ;  /* 0x00007300ff2477ac */ /* 0x000e240008000a00 */
[----:B0-----:R-:W-:-:S05]  /*94740*/  UMOV UR5, UR36 ;  /* 0x0000002400057c82 */ /* 0x001fca0008000000 */
[----:B---3--:R0:W-:Y:S01]  /*94750*/  @P5 STG.E.U16 desc[UR60][R4.64], R21 ;  /* 0x0000001504005986 */ /* 0x0081e2000c10153c */
[----:B------:R-:W-:Y:S01]  /*94760*/  PRMT R7, R21, 0x7632, R7 ;  /* 0x0000763215077816 */ /* 0x000fe20000000007 */
[----:B0-----:R-:W-:Y:S02]  /*94770*/  IMAD.WIDE R4, R2, 0x2, R12 ;  /* 0x0000000202047825 */ /* 0x001fe400078e020c */
[----:B------:R-:W3:Y:S04]  /*94780*/  LDL.LU R21, [R1+0x98] ;  /* 0x0000980001157983 */ /* 0x000ee80000300800 */
[----:B------:R0:W-:Y:S04]  /*94790*/  @P1 STG.E.U16 desc[UR60][R4.64], R7 ;  /* 0x0000000704001986 */ /* 0x0001e8000c10153c */
[----:B0-----:R-:W4:Y:S01]  /*947a0*/  LDL.LU R7, [R1+0x64] ;  /* 0x0000640001077983 */ /* 0x001f220000300800 */
[----:B------:R-:W-:Y:S01]  /*947b0*/  ISETP.LT.AND P5, PT, R0, UR5, !P4 ;  /* 0x0000000500007c0c */ /* 0x000fe2000e7a1270 */
[----:B------:R-:W0:Y:S02]  /*947c0*/  LDCU UR5, c[0x0][0x3b8] ;  /* 0x00007700ff0577ac */ /* 0x000e240008000800 */
[----:B0-----:R-:W-:Y:S01]  /*947d0*/  VIADD R6, R2, UR5 ;  /* 0x0000000502067c36 */ /* 0x001fe20008000000 */
[----:B------:R-:W0:Y:S01]  /*947e0*/  LDCU UR5, c[0x0][0x398] ;  /* 0x00007300ff0577ac */ /* 0x000e220008000800 */
[----:B------:R-:W-:-:S02]  /*947f0*/  VIADD R2, R28, 0x28 ;  /* 0x000000281c027836 */ /* 0x000fc40000000000 */
[----:B------:R-:W-:-:S06]  /*94800*/  IMAD.WIDE R4, R6, 0x2, R10 ;  /* 0x0000000206047825 */ /* 0x000fcc00078e020a */
[----:B--2---:R1:W-:Y:S01]  /*94810*/  @P5 STG.E.U16 desc[UR60][R4.64], R3 ;  /* 0x0000000304005986 */ /* 0x0043e2000c10153c */
[----:B------:R-:W-:Y:S02]  /*94820*/  ISETP.GE.AND P5, PT, R2, UR77, PT ;  /* 0x0000004d02007c0c */ /* 0x000fe4000bfa6270 */
[----:B------:R-:W-:Y:S02]  /*94830*/  PRMT R2, R3, 0x7632, R2 ;  /* 0x0000763203027816 */ /* 0x000fe40000000002 */
[----:B-1----:R-:W2:Y:S01]  /*94840*/  LDL.LU R3, [R1+0x88] ;  /* 0x0000880001037983 */ /* 0x002ea20000300800 */
[----:B0-----:R-:W-:Y:S01]  /*94850*/  ISETP.LT.AND P1, PT, R27, UR5, !P4 ;  /* 0x000000051b007c0c */ /* 0x001fe2000e721270 */
[----:B------:R-:W-:Y:S01]  /*94860*/  UMOV UR6, UR37 ;  /* 0x0000002500067c82 */ /* 0x000fe20008000000 */
[----:B------:R-:W0:Y:S01]  /*94870*/  LDCU UR5, c[0x0][0x398] ;  /* 0x00007300ff0577ac */ /* 0x000e220008000800 */
[C---:B------:R-:W-:Y:S01]  /*94880*/  IMAD.WIDE R4, R6.reuse, 0x2, R16 ;  /* 0x0000000206047825 */ /* 0x040fe200078e0210 */
[----:B------:R-:W2:Y:S01]  /*94890*/  LDL.LU R20, [R1+0x78] ;  /* 0x0000780001147983 */ /* 0x000ea20000300800 */
[----:B------:R-:W1:Y:S08]  /*948a0*/  LDCU.64 UR36, c[0x0][0x398] ;  /* 0x00007300ff2477ac */ /* 0x000e700008000a00 */
[----:B------:R1:W-:Y:S01]  /*948b0*/  @P1 STG.E.U16 desc[UR60][R4.64], R2 ;  /* 0x0000000204001986 */ /* 0x0003e2000c10153c */
[----:B0-----:R-:W-:Y:S01]  /*948c0*/  ISETP.LT.AND P1, PT, R29, UR5, !P4 ;  /* 0x000000051d007c0c */ /* 0x001fe2000e721270 */
[----:B-1----:R-:W-:Y:S01]  /*948d0*/  UMOV UR5, UR36 ;  /* 0x0000002400057c82 */ /* 0x002fe20008000000 */
[----:B------:R-:W-:Y:S01]  /*948e0*/  UMOV UR77, UR37 ;  /* 0x00000025004d7c82 */ /* 0x000fe20008000000 */
[----:B------:R-:W0:Y:S01]  /*948f0*/  LDCU.64 UR36, c[0x0][0x398] ;  /* 0x00007300ff2477ac */ /* 0x000e220008000a00 */
[----:B------:R-:W-:Y:S01]  /*94900*/  IMAD.WIDE R4, R6, 0x2, R14 ;  /* 0x0000000206047825 */ /* 0x000fe200078e020e */
[----:B------:R-:W-:Y:S01]  /*94910*/  ISETP.LT.AND P4, PT, R8, UR5, !P4 ;  /* 0x0000000508007c0c */ /* 0x000fe2000e781270 */
[----:B0-----:R-:W-:-:S07]  /*94920*/  UMOV UR5, UR36 ;  /* 0x0000002400057c82 */ /* 0x001fce0008000000 */
[----:B----4-:R0:W-:Y:S01]  /*94930*/  @P1 STG.E.U16 desc[UR60][R4.64], R7 ;  /* 0x0000000704001986 */ /* 0x0101e2000c10153c */
[----:B------:R-:W-:Y:S01]  /*94940*/  ISETP.LT.AND P1, PT, R0, UR5, !P0 ;  /* 0x0000000500007c0c */ /* 0x000fe2000c721270 */
[----:B------:R-:W1:Y:S01]  /*94950*/  LDCU UR5, c[0x0][0x3b8] ;  /* 0x00007700ff0577ac */ /* 0x000e620008000800 */
[----:B0-----:R-:W-:Y:S01]  /*94960*/  PRMT R4, R7, 0x7632, R4 ;  /* 0x0000763207047816 */ /* 0x001fe20000000004 */
[C---:B-1----:R-:W-:Y:S01]  /*94970*/  VIADD R2, R6.reuse, UR5 ;  /* 0x0000000506027c36 */ /* 0x042fe20008000000 */
[----:B------:R-:W0:Y:S01]  /*94980*/  LDCU UR5, c[0x0][0x398] ;  /* 0x00007300ff0577ac */ /* 0x000e220008000800 */
[----:B------:R-:W-:-:S05]  /*94990*/  IMAD.WIDE R6, R6, 0x2, R12 ;  /* 0x0000000206067825 */ /* 0x000fca00078e020c */
[----:B------:R1:W-:Y:S02]  /*949a0*/  @P4 STG.E.U16 desc[UR60][R6.64], R4 ;  /* 0x0000000406004986 */ /* 0x0003e4000c10153c */
[----:B-1----:R-:W-:-:S04]  /*949b0*/  IMAD.WIDE R4, R2, 0x2, R10 ;  /* 0x0000000202047825 */ /* 0x002fc800078e020a */
[----:B------:R-:W-:Y:S01]  /*949c0*/  VIADD R6, R28, 0x98 ;  /* 0x000000981c067836 */ /* 0x000fe20000000000 */
[----:B---3--:R1:W-:Y:S01]  /*949d0*/  @P1 STG.E.U16 desc[UR60][R4.64], R21 ;  /* 0x0000001504001986 */ /* 0x0083e2000c10153c */
[----:B0-----:R-:W-:Y:S01]  /*949e0*/  ISETP.LT.AND P4, PT, R27, UR5, !P0 ;  /* 0x000000051b007c0c */ /* 0x001fe2000c781270 */
[----:B------:R-:W0:Y:S02]  /*949f0*/  LDCU UR5, c[0x0][0x398] ;  /* 0x00007300ff0577ac */ /* 0x000e240008000800 */
[----:B------:R-:W-:Y:S02]  /*94a00*/  ISETP.GE.AND P1, PT, R6, UR35, PT ;  /* 0x0000002306007c0c */ /* 0x000fe4000bf26270 */
[----:B------:R-:W-:Y:S01]  /*94a10*/  PRMT R6, R21, 0x7632, R6 ;  /* 0x0000763215067816 */ /* 0x000fe20000000006 */
[----:B------:R-:W3:Y:S01]  /*94a20*/  LDCU.64 UR34, c[0x0][0x398] ;  /* 0x00007300ff2277ac */ /* 0x000ee20008000a00 */
[----:B-1----:R-:W4:Y:S01]  /*94a30*/  LDL.LU R21, [R1+0x68] ;  /* 0x0000680001157983 */ /* 0x002f220000300800 */
[----:B------:R-:W-:-:S05]  /*94a40*/  IMAD.WIDE R4, R2, 0x2, R16 ;  /* 0x0000000202047825 */ /* 0x000fca00078e0210 */
[----:B------:R1:W-:Y:S01]  /*94a50*/  @P4 STG.E.U16 desc[UR60][R4.64], R6 ;  /* 0x0000000604004986 */ /* 0x0003e2000c10153c */
[----:B0-----:R-:W-:Y:S01]  /*94a60*/  ISETP.LT.AND P4, PT, R29, UR5, !P0 ;  /* 0x000000051d007c0c */ /* 0x001fe2000c781270 */
[----:B------:R-:W0:Y:S01]  /*94a70*/  LDCU UR5, c[0x0][0x3b8] ;  /* 0x00007700ff0577ac */ /* 0x000e220008000800 */
[----:B--2---:R-:W-:Y:S01]  /*94a80*/  PRMT R7, R3, 0x7632, R7 ;  /* 0x0000763203077816 */ /* 0x004fe20000000007 */
[----:B-1----:R-:W-:-:S10]  /*94a90*/  IMAD.WIDE R4, R2, 0x2, R14 ;  /* 0x0000000202047825 */ /* 0x002fd400078e020e */
[----:B------:R1:W-:Y:S04]  /*94aa0*/  @P4 STG.E.U16 desc[UR60][R4.64], R3 ;  /* 0x0000000304004986 */ /* 0x0003e8000c10153c */
[----:B-1----:R-:W2:Y:S01]  /*94ab0*/  LDL.LU R3, [R1+0x9c] ;  /* 0x00009c0001037983 */ /* 0x002ea20000300800 */
[----:B------:R-:W-:Y:S01]  /*94ac0*/  UMOV UR8, UR9 ;  /* 0x0000000900087c82 */ /* 0x000fe20008000000 */
[----:B------:R-:W-:Y:S01]  /*94ad0*/  UMOV UR9, UR37 ;  /* 0x0000002500097c82 */ /* 0x000fe20008000000 */
[----:B------:R-:W1:Y:S01]  /*94ae0*/  LDCU.64 UR36, c[0x0][0x398] ;  /* 0x00007300ff2477ac */ /* 0x000e620008000a00 */
[----:B0-----:R-:W-:Y:S01]  /*94af0*/  VIADD R6, R2, UR5 ;  /* 0x0000000502067c36 */ /* 0x001fe20008000000 */
[----:B---3--:R-:W-:Y:S01]  /*94b00*/  ISETP.LT.AND P0, PT, R8, UR34, !P0 ;  /* 0x0000002208007c0c */ /* 0x008fe2000c701270 */
[----:B------:R-:W0:Y:S01]  /*94b10*/  LDCU UR5, c[0x0][0x398] ;  /* 0x00007300ff0577ac */ /* 0x000e220008000800 */
[----:B------:R-:W-:-:S04]  /*94b20*/  IMAD.WIDE R4, R2, 0x2, R12 ;  /* 0x0000000202047825 */ /* 0x000fc800078e020c */
[----:B------:R-:W-:Y:S01]  /*94b30*/  VIADD R2, R28, 0x9b ;  /* 0x0000009b1c027836 */ /* 0x000fe20000000000 */
[----:B-1----:R-:W-:-:S06]  /*94b40*/  ISETP.LT.AND P4, PT, R0, UR36, !P3 ;  /* 0x0000002400007c0c */ /* 0x002fcc000df81270 */
[----:B------:R1:W-:Y:S01]  /*94b50*/  @P0 STG.E.U16 desc[UR60][R4.64], R7 ;  /* 0x0000000704000986 */ /* 0x0003e2000c10153c */
[----:B0-----:R-:W-:Y:S01]  /*94b60*/  ISETP.LT.AND P0, PT, R27, UR5, !P3 ;  /* 0x000000051b007c0c */ /* 0x001fe2000df01270 */
[----:B------:R-:W-:Y:S01]  /*94b70*/  UMOV UR5, UR39 ;  /* 0x0000002700057c82 */ /* 0x000fe20008000000 */
[----:B-1----:R-:W-:-:S05]  /*94b80*/  IMAD.WIDE R4, R6, 0x2, R10 ;  /* 0x0000000206047825 */ /* 0x002fca00078e020a */
[----:B------:R0:W-:Y:S01]  /*94b90*/  @P4 STG.E.U16 desc[UR60][R4.64], R20 ;  /* 0x0000001404004986 */ /* 0x0001e2000c10153c */
[----:B------:R-:W-:Y:S01]  /*94ba0*/  ISETP.GE.AND P4, PT, R2, UR5, PT ;  /* 0x0000000502007c0c */ /* 0x000fe2000bf86270 */
[----:B------:R-:W1:Y:S01]  /*94bb0*/  LDCU UR5, c[0x0][0x398] ;  /* 0x00007300ff0577ac */ /* 0x000e620008000800 */
[----:B------:R-:W-:Y:S01]  /*94bc0*/  PRMT R2, R20, 0x7632, R2 ;  /* 0x0000763214027816 */ /* 0x000fe20000000002 */
[C---:B0-----:R-:W-:Y:S01]  /*94bd0*/  IMAD.WIDE R4, R6.reuse, 0x2, R16 ;  /* 0x0000000206047825 */ /* 0x041fe200078e0210 */
[----:B------:R-:W3:Y:S04]  /*94be0*/  LDL.LU R20, [R1+0x8c] ;  /* 0x00008c0001147983 */ /* 0x000ee80000300800 */
[----:B------:R0:W-:Y:S01]  /*94bf0*/  @P0 STG.E.U16 desc[UR60][R4.64], R2 ;  /* 0x0000000204000986 */ /* 0x0001e2000c10153c */
[----:B-1----:R-:W-:Y:S01]  /*94c00*/  ISETP.LT.AND P0, PT, R29, UR5, !P3 ;  /* 0x000000051d007c0c */ /* 0x002fe2000df01270 */
[----:B------:R-:W-:Y:S01]  /*94c10*/  UMOV UR34, UR38 ;  /* 0x0000002600227c82 */ /* 0x000fe20008000000 */
[----:B------:R-:W1:Y:S01]  /*94c20*/  LDCU.64 UR38, c[0x0][0x398] ;  /* 0x00007300ff2677ac */ /* 0x000e620008000a00 */
[----:B------:R-:W1:Y:S01]  /*94c30*/  LDCU UR5, c[0x0][0x3b8] ;  /* 0x00007700ff0577ac */ /* 0x000e620008000800 */
[----:B0-----:R-:W-:Y:S01]  /*94c40*/  IMAD.WIDE R4, R6, 0x2, R14 ;  /* 0x0000000206047825 */ /* 0x001fe200078e020e */
[----:B-1----:R-:W-:-:S03]  /*94c50*/  ISETP.LT.AND P3, PT, R8, UR38, !P3 ;  /* 0x0000002608007c0c */ /* 0x002fc6000df61270 */
[C---:B------:R-:W-:Y:S01]  /*94c60*/  VIADD R2, R6.reuse, UR5 ;  /* 0x0000000506027c36 */ /* 0x040fe20008000000 */
[----:B------:R-:W0:Y:S01]  /*94c70*/  LDCU UR5, c[0x0][0x398] ;  /* 0x00007300ff0577ac */ /* 0x000e220008000800 */
[----:B------:R-:W-:-:S03]  /*94c80*/  IMAD.WIDE R6, R6, 0x2, R12 ;  /* 0x0000000206067825 */ /* 0x000fc600078e020c */
[----:B----4-:R1:W-:Y:S02]  /*94c90*/  @P0 STG.E.U16 desc[UR60][R4.64], R21 ;  /* 0x0000001504000986 */ /* 0x0103e4000c10153c */
[----:B-1----:R-:W-:Y:S02]  /*94ca0*/  PRMT R4, R21, 0x7632, R4 ;  /* 0x0000763215047816 */ /* 0x002fe40000000004 */
[----:B------:R-:W4:Y:S01]  /*94cb0*/  LDL.LU R21, [R1+0x7c] ;  /* 0x00007c0001157983 */ /* 0x000f220000300800 */
[----:B------:R-:W-:-:S03]  /*94cc0*/  ISETP.LT.AND P0, PT, R0, UR40, !P2 ;  /* 0x0000002800007c0c */ /* 0x000fc6000d701270 */
[----:B------:R1:W-:Y:S02]  /*94cd0*/  @P3 STG.E.U16 desc[UR60][R6.64], R4 ;  /* 0x0000000406003986 */ /* 0x0003e4000c10153c */
[----:B-1----:R-:W-:-:S08]  /*94ce0*/  IMAD.WIDE R4, R2, 0x2, R10 ;  /* 0x0000000202047825 */ /* 0x002fd000078e020a */
[----:B--2---:R1:W-:Y:S01]  /*94cf0*/  @P0 STG.E.U16 desc[UR60][R4.64], R3 ;  /* 0x0000000304000986 */ /* 0x0043e2000c10153c */
[----:B------:R-:W-:-:S03]  /*94d00*/  PRMT R6, R3, 0x7632, R6 ;  /* 0x0000763203067816 */ /* 0x000fc60000000006 */
[----:B-1----:R-:W2:Y:S01]  /*94d10*/  LDL.LU R3, [R1+0x6c] ;  /* 0x00006c0001037983 */ /* 0x002ea20000300800 */
[----:B------:R-:W-:Y:S01]  /*94d20*/  VIADD R4, R28, 0x99 ;  /* 0x000000991c047836 */ /* 0x000fe20000000000 */
[----:B0-----:R-:W-:Y:S01]  /*94d30*/  ISETP.LT.AND P3, PT, R27, UR5, !P2 ;  /* 0x000000051b007c0c */ /* 0x001fe2000d761270 */
[----:B------:R-:W-:-:S03]  /*94d40*/  UMOV UR5, UR51 ;  /* 0x0000003300057c82 */ /* 0x000fc60008000000 */
[----:B------:R-:W-:Y:S01]  /*94d50*/  ISETP.GE.AND P0, PT, R4, UR5, PT ;  /* 0x0000000504007c0c */ /* 0x000fe2000bf06270 */
[----:B------:R-:W0:Y:S01]  /*94d60*/  LDCU UR5, c[0x0][0x398] ;  /* 0x00007300ff0577ac */ /* 0x000e220008000800 */
[C---:B------:R-:W-:Y:S01]  /*94d70*/  IMAD.WIDE R4, R2.reuse, 0x2, R16 ;  /* 0x0000000202047825 */ /* 0x040fe200078e0210 */
[----:B------:R-:W-:Y:S01]  /*94d80*/  UMOV UR36, UR50 ;  /* 0x0000003200247c82 */ /* 0x000fe20008000000 */
[----:B------:R-:W1:Y:S05]  /*94d90*/  LDCU.64 UR50, c[0x0][0x398] ;  /* 0x00007300ff3277ac */ /* 0x000e6a0008000a00 */
[----:B------:R1:W-:Y:S01]  /*94da0*/  @P3 STG.E.U16 desc[UR60][R4.64], R6 ;  /* 0x0000000604003986 */ /* 0x0003e2000c10153c */
[----:B0-----:R-:W-:Y:S01]  /*94db0*/  ISETP.LT.AND P3, PT, R29, UR5, !P2 ;  /* 0x000000051d007c0c */ /* 0x001fe2000d761270 */
[----:B------:R-:W0:Y:S01]  /*94dc0*/  LDCU UR5, c[0x0][0x3b8] ;  /* 0x00007700ff0577ac */ /* 0x000e220008000800 */
[----:B-1----:R-:W-:Y:S01]  /*94dd0*/  IMAD.WIDE R4, R2, 0x2, R14 ;  /* 0x0000000202047825 */ /* 0x002fe200078e020e */
[----:B------:R-:W-:-:S03]  /*94de0*/  ISETP.LT.AND P2, PT, R8, UR50, !P2 ;  /* 0x0000003208007c0c */ /* 0x000fc6000d741270 */
[----:B0-----:R-:W-:Y:S01]  /*94df0*/  VIADD R6, R2, UR5 ;  /* 0x0000000502067c36 */ /* 0x001fe20008000000 */
[----:B------:R-:W0:Y:S06]  /*94e00*/  LDCU UR5, c[0x0][0x398] ;  /* 0x00007300ff0577ac */ /* 0x000e2c0008000800 */
[----:B---3--:R1:W-:Y:S01]  /*94e10*/  @P3 STG.E.U16 desc[UR60][R4.64], R20 ;  /* 0x0000001404003986 */ /* 0x0083e2000c10153c */
[----:B------:R-:W-:Y:S02]  /*94e20*/  ISETP.LT.AND P3, PT, R0, UR52, !P6 ;  /* 0x0000003400007c0c */ /* 0x000fe4000f761270 */
[----:B------:R-:W-:-:S02]  /*94e30*/  PRMT R7, R20, 0x7632, R7 ;  /* 0x0000763214077816 */ /* 0x000fc40000000007 */
[----:B-1----:R-:W3:Y:S01]  /*94e40*/  LDL.LU R20, [R1+0x5c0] ;  /* 0x0005c00001147983 */ /* 0x002ee20000300800 */
[----:B------:R-:W-:-:S05]  /*94e50*/  IMAD.WIDE R4, R2, 0x2, R12 ;  /* 0x0000000202047825 */ /* 0x000fca00078e020c */
[----:B------:R1:W-:Y:S01]  /*94e60*/  @P2 STG.E.U16 desc[UR60][R4.64], R7 ;  /* 0x0000000704002986 */ /* 0x0003e2000c10153c */
[----:B------:R-:W-:Y:S01]  /*94e70*/  VIADD R2, R28, 0x97 ;  /* 0x000000971c027836 */ /* 0x000fe20000000000 */
[----:B0-----:R-:W-:Y:S01]  /*94e80*/  ISETP.LT.AND P2, PT, R27, UR5, !P6 ;  /* 0x000000051b007c0c */ /* 0x001fe2000f741270 */
[----:B------:R-:W-:Y:S01]  /*94e90*/  UMOV UR5, UR73 ;  /* 0x0000004900057c82 */ /* 0x000fe20008000000 */
[----:B-1----:R-:W-:-:S05]  /*94ea0*/  IMAD.WIDE R4, R6, 0x2, R10 ;  /* 0x0000000206047825 */ /* 0x002fca00078e020a */
[----:B----4-:R0:W-:Y:S01]  /*94eb0*/  @P3 STG.E.U16 desc[UR60][R4.64], R21 ;  /* 0x0000001504003986 */ /* 0x0101e2000c10153c */
[----:B------:R-:W-:Y:S01]  /*94ec0*/  ISETP.GE.AND P3, PT, R2, UR5, PT ;  /* 0x0000000502007c0c */ /* 0x000fe2000bf66270 */
[----:B------:R-:W1:Y:S01]  /*94ed0*/  LDCU UR5, c[0x0][0x398] ;  /* 0x00007300ff0577ac */ /* 0x000e620008000800 */
[----:B------:R-:W-:Y:S01]  /*94ee0*/  PRMT R2, R21, 0x7632, R2 ;  /* 0x0000763215027816 */ /* 0x000fe20000000002 */
[C---:B0-----:R-:W-:Y:S01]  /*94ef0*/  IMAD.WIDE R4, R6.reuse, 0x2, R16 ;  /* 0x0000000206047825 */ /* 0x041fe200078e0210 */
[----:B------:R-:W4:Y:S04]  /*94f00*/  LDL.LU R21, [R1+0xc0] ;  /* 0x0000c00001157983 */ /* 0x000f280000300800 */
[----:B------:R0:W-:Y:S01]  /*94f10*/  @P2 STG.E.U16 desc[UR60][R4.64], R2 ;  /* 0x0000000204002986 */ /* 0x0001e2000c10153c */
[----:B-1----:R-:W-:Y:S01]  /*94f20*/  ISETP.LT.AND P2, PT, R29, UR5, !P6 ;  /* 0x000000051d007c0c */ /* 0x002fe2000f741270 */
[----:B------:R-:W1:Y:S01]  /*94f30*/  LDCU UR5, c[0x0][0x3b8] ;  /* 0x00007700ff0577ac */ /* 0x000e620008000800 */
[----:B0-----:R-:W-:-:S11]  /*94f40*/  IMAD.WIDE R4, R6, 0x2, R14 ;  /* 0x0000000206047825 */ /* 0x001fd600078e020e */
[----:B--2---:R0:W-:Y:S02]  /*94f50*/  @P2 STG.E.U16 desc[UR60][R4.64], R3 ;  /* 0x0000000304002986 */ /* 0x0041e4000c10153c */
[----:B0-----:R-:W-:Y:S02]  /*94f60*/  PRMT R4, R3, 0x7632, R4 ;  /* 0x0000763203047816 */ /* 0x001fe40000000004 */
[----:B------:R-:W2:Y:S01]  /*94f70*/  LDL.LU R3, [R1+0xb0] ;  /* 0x0000b00001037983 */ /* 0x000ea20000300800 */
[----:B------:R-:W-:Y:S01]  /*94f80*/  MOV.SPILL R18, UR21 ;  /* 0x0000001500127c02 */ /* 0x000fe20009000f00 */
[----:B------:R-:W-:Y:S01]  /*94f90*/  UMOV UR65, UR55 ;  /* 0x0000003700417c82 */ /* 0x000fe20008000000 */
[----:B------:R-:W-:Y:S01]  /*94fa0*/  UMOV UR21, UR54 ;  /* 0x0000003600157c82 */ /* 0x000fe20008000000 */
[----:B------:R-:W0:Y:S01]  /*94fb0*/  LDCU.64 UR54, c[0x0][0x398] ;  /* 0x00007300ff3677ac */ /* 0x000e220008000a00 */
[----:B------:R-:W-:Y:S01]  /*94fc0*/  UMOV UR40, UR57 ;  /* 0x0000003900287c82 */ /* 0x000fe20008000000 */
[----:B------:R-:W-:Y:S01]  /*94fd0*/  UMOV UR67, UR56 ;  /* 0x0000003800437c82 */ /* 0x000fe20008000000 */
[----:B------:R-:W0:Y:S01]  /*94fe0*/  LDCU.64 UR56, c[0x0][0x398] ;  /* 0x00007300ff3877ac */ /* 0x000e220008000a00 */
[----:B-1----:R-:W-:Y:S01]  /*94ff0*/  VIADD R2, R6, UR5 ;  /* 0x0000000506027c36 */ /* 0x002fe20008000000 */
[----:B------:R-:W1:Y:S01]  /*95000*/  LDCU UR5, c[0x0][0x398] ;  /* 0x00007300ff0577ac */ /* 0x000e620008000800 */
[----:B0-----:R-:W-:Y:S01]  /*95010*/  ISETP.LT.AND P6, PT, R8, UR54, !P6 ;  /* 0x0000003608007c0c */ /* 0x001fe2000f7c1270 */
[----:B------:R-:W-:Y:S01]  /*95020*/  UMOV UR38, UR72 ;  /* 0x0000004800267c82 */ /* 0x000fe20008000000 */
[----:B------:R-:W-:Y:S01]  /*95030*/  IMAD.WIDE R6, R6, 0x2, R12 ;  /* 0x0000000206067825 */ /* 0x000fe200078e020c */
[----:B------:R-:W0:Y:S01]  /*95040*/  LDCU.64 UR72, c[0x0][0x398] ;  /* 0x00007300ff4877ac */ /* 0x000e220008000a00 */
[----:B------:R-:W-:Y:S01]  /*95050*/  ISETP.LT.AND P2, PT, R0, UR56, !P5 ;  /* 0x0000003800007c0c */ /* 0x000fe2000ef41270 */
[----:B------:R-:W-:Y:S01]  /*95060*/  UMOV UR75, UR59 ;  /* 0x0000003b004b7c82 */ /* 0x000fe20008000000 */
[----:B------:R-:W-:Y:S01]  /*95070*/  UMOV UR49, UR58 ;  /* 0x0000003a00317c82 */ /* 0x000fe20008000000 */
[----:B------:R-:W0:Y:S06]  /*95080*/  LDCU.64 UR58, c[0x0][0x398] ;  /* 0x00007300ff3a77ac */ /* 0x000e2c0008000a00 */
[----:B------:R0:W-:Y:S01]  /*95090*/  @P6 STG.E.U16 desc[UR60][R6.64], R4 ;  /* 0x0000000406006986 */ /* 0x0001e2000c10153c */
[----:B-1----:R-:W-:Y:S01]  /*950a0*/  ISETP.LT.AND P6, PT, R27, UR5, !P5 ;  /* 0x000000051b007c0c */ /* 0x002fe2000efc1270 */
[----:B------:R-:W1:Y:S01]  /*950b0*/  LDCU UR5, c[0x0][0x398] ;  /* 0x00007300ff0577ac */ /* 0x000e620008000800 */
[----:B0-----:R-:W-:-:S05]  /*950c0*/  IMAD.WIDE R4, R2, 0x2, R10 ;  /* 0x0000000202047825 */ /* 0x001fca00078e020a */
[----:B---3--:R0:W-:Y:S01]  /*950d0*/  @P2 STG.E.U16 desc[UR60][R4.64], R20 ;  /* 0x0000001404002986 */ /* 0x0081e2000c10153c */
[----:B------:R-:W-:Y:S01]  /*950e0*/  PRMT R6, R20, 0x7632, R6 ;  /* 0x0000763214067816 */ /* 0x000fe20000000006 */
[----:B0-----:R-:W-:Y:S01]  /*950f0*/  VIADD R4, R28, 0x29 ;  /* 0x000000291c047836 */ /* 0x001fe20000000000 */
[----:B------:R-:W-:Y:S01]  /*95100*/  UMOV UR50, UR43 ;  /* 0x0000002b00327c82 */ /* 0x000fe20008000000 */
[----:B------:R-:W3:Y:S03]  /*95110*/  LDL.LU R20, [R1+0xa0] ;  /* 0x0000a00001147983 */ /* 0x000ee60000300800 */
[----:B------:R-:W-:Y:S01]  /*95120*/  ISETP.GE.AND P2, PT, R4, UR73, PT ;  /* 0x0000004904007c0c */ /* 0x000fe2000bf46270 */
[----:B------:R-:W-:-:S05]  /*95130*/  IMAD.WIDE R4, R2, 0x2, R16 ;  /* 0x0000000202047825 */ /* 0x000fca00078e0210 */
[----:B------:R0:W-:Y:S01]  /*95140*/  @P6 STG.E.U16 desc[UR60][R4.64], R6 ;  /* 0x0000000604006986 */ /* 0x0001e2000c10153c */
[----:B-1----:R-:W-:Y:S01]  /*95150*/  ISETP.LT.AND P6, PT, R29, UR5, !P5 ;  /* 0x000000051d007c0c */ /* 0x002fe2000efc1270 */
[----:B------:R-:W1:Y:S01]  /*95160*/  LDCU UR5, c[0x0][0x3b8] ;  /* 0x00007700ff0577ac */ /* 0x000e620008000800 */
[----:B------:R-:W-:Y:S01]  /*95170*/  ISETP.LT.AND P5, PT, R8, UR58, !P5 ;  /* 0x0000003a08007c0c */ /* 0x000fe2000efa1270 */
[----:B------:R-:W-:Y:S01]  /*95180*/  UMOV UR58, UR42 ;  /* 0x0000002a003a7c82 */ /* 0x000fe20008000000 */
[----:B------:R-:W1:Y:S01]  /*95190*/  LDCU.64 UR42, c[0x0][0x398] ;  /* 0x00007300ff2a77ac */ /* 0x000e620008000a00 */
[----:B0-----:R-:W-:-:S04]  /*951a0*/  IMAD.WIDE R4, R2, 0x2, R14 ;  /* 0x0000000202047825 */ /* 0x001fc800078e020e */
[----:B------:R-:W-:-:S04]  /*951b0*/  IMAD.WIDE R6, R2, 0x2, R12 ;  /* 0x0000000202067825 */ /* 0x000fc800078e020c */
[----:B----4-:R0:W-:Y:S01]  /*951c0*/  @P6 STG.E.U16 desc[UR60][R4.64], R21 ;  /* 0x0000001504006986 */ /* 0x0101e2000c10153c */
[----:B-1----:R-:W-:Y:S02]  /*951d0*/  ISETP.LT.AND P6, PT, R0, UR42, !P2 ;  /* 0x0000002a00007c0c */ /* 0x002fe4000d7c1270 */
[----:B0-----:R-:W-:Y:S01]  /*951e0*/  PRMT R5, R21, 0x7632, R5 ;  /* 0x0000763215057816 */ /* 0x001fe20000000005 */
[----:B------:R-:W-:Y:S01]  /*951f0*/  VIADD R4, R2, UR5 ;  /* 0x0000000502047c36 */ /* 0x000fe20008000000 */
[----:B------:R-:W0:Y:S03]  /*95200*/  LDCU UR5, c[0x0][0x398] ;  /* 0x00007300ff0577ac */ /* 0x000e260008000800 */
[----:B------:R1:W-:Y:S02]  /*95210*/  @P5 STG.E.U16 desc[UR60][R6.64], R5 ;  /* 0x0000000506005986 */ /* 0x0003e4000c10153c */
[----:B-1----:R-:W-:-:S05]  /*95220*/  IMAD.WIDE R6, R4, 0x2, R10 ;  /* 0x0000000204067825 */ /* 0x002fca00078e020a */
[----:B--2---:R1:W-:Y:S01]  /*95230*/  @P6 STG.E.U16 desc[UR60][R6.64], R3 ;  /* 0x0000000306006986 */ /* 0x0043e2000c10153c */
[----:B------:R-:W-:-:S03]  /*95240*/  PRMT R2, R3, 0x7632, R2 ;  /* 0x0000763203027816 */ /* 0x000fc60000000002 */
[----:B-1----:R-:W2:Y:S04]  /*95250*/  LDL.LU R3, [R1+0x5c4] ;  /* 0x0005c40001037983 */ /* 0x002ea80000300800 */
[----:B------:R-:W4:Y:S01]  /*95260*/  LDL.LU R21, [R1+0xc4] ;  /* 0x0000c40001157983 */ /* 0x000f220000300800 */
[----:B------:R-:W-:Y:S01]  /*95270*/  UMOV UR63, UR70 ;  /* 0x00000046003f7c82 */ /* 0x000fe20008000000 */
[----:B0-----:R-:W-:Y:S01]  /*95280*/  ISETP.LT.AND P5, PT, R27, UR5, !P2 ;  /* 0x000000051b007c0c */ /* 0x001fe2000d7a1270 */
[----:B------:R-:W0:Y:S01]  /*95290*/  LDCU.64 UR70, c[0x0][0x398] ;  /* 0x00007300ff4677ac */ /* 0x000e220008000a00 */
[----:B------:R-:W-:Y:S01]  /*952a0*/  IMAD.WIDE R6, R4, 0x2, R16 ;  /* 0x0000000204067825 */ /* 0x000fe200078e0210 */
[----:B------:R-:W1:Y:S10]  /*952b0*/  LDCU UR5, c[0x0][0x398] ;  /* 0x00007300ff0577ac */ /* 0x000e740008000800 */
[----:B------:R0:W-:Y:S01]  /*952c0*/  @P5 STG.E.U16 desc[UR60][R6.64], R2 ;  /* 0x0000000206005986 */ /* 0x0001e2000c10153c */
[----:B------:R-:W-:Y:S01]  /*952d0*/  UMOV UR52, UR44 ;  /* 0x0000002c00347c82 */ /* 0x000fe20008000000 */
[----:B0-----:R-:W-:-:S05]  /*952e0*/  VIADD R2, R28, 0x2a ;  /* 0x0000002a1c027836 */ /* 0x001fca0000000000 */
[----:B------:R-:W-:Y:S01]  /*952f0*/  ISETP.GE.AND P5, PT, R2, UR71, PT ;  /* 0x0000004702007c0c */ /* 0x000fe2000bfa6270 */
[----:B------:R-:W-:Y:S01]  /*95300*/  UMOV UR71, UR50 ;  /* 0x0000003200477c82 */ /* 0x000fe20008000000 */
[----:B------:R-:W-:Y:S01]  /*95310*/  UMOV UR50, UR49 ;  /* 0x0000003100327c82 */ /* 0x000fe20008000000 */
[----:B------:R-:W-:Y:S01]  /*95320*/  UMOV UR49, UR45 ;  /* 0x0000002d00317c82 */ /* 0x000fe20008000000 */
[----:B------:R-:W0:Y:S01]  /*95330*/  LDCU.64 UR44, c[0x0][0x398] ;  /* 0x00007300ff2c77ac */ /* 0x000e220008000a00 */
[----:B-1----:R-:W-:Y:S01]  /*95340*/  ISETP.LT.AND P6, PT, R29, UR5, !P2 ;  /* 0x000000051d007c0c */ /* 0x002fe2000d7c1270 */
[----:B------:R-:W-:Y:S01]  /*95350*/  UMOV UR54, UR47 ;  /* 0x0000002f00367c82 */ /* 0x000fe20008000000 */
[----:B------:R-:W-:Y:S01]  /*95360*/  UMOV UR56, UR46 ;  /* 0x0000002e00387c82 */ /* 0x000fe20008000000 */
[----:B------:R-:W1:Y:S01]  /*95370*/  LDCU.64 UR46, c[0x0][0x398] ;  /* 0x00007300ff2e77ac */ /* 0x000e620008000a00 */
[----:B------:R-:W1:Y:S01]  /*95380*/  LDCU UR5, c[0x0][0x3b8] ;  /* 0x00007700ff0577ac */ /* 0x000e620008000800 */
[----:B------:R-:W-:Y:S01]  /*95390*/  IMAD.WIDE R6, R4, 0x2, R14 ;  /* 0x0000000204067825 */ /* 0x000fe200078e020e */
[----:B0-----:R-:W-:-:S07]  /*953a0*/  ISETP.LT.AND P2, PT, R8, UR44, !P2 ;  /* 0x0000002c08007c0c */ /* 0x001fce000d741270 */
[----:B---3--:R0:W-:Y:S01]  /*953b0*/  @P6 STG.E.U16 desc[UR60][R6.64], R20 ;  /* 0x0000001406006986 */ /* 0x0081e2000c10153c */
[----:B-1----:R-:W-:Y:S01]  /*953c0*/  ISETP.LT.AND P6, PT, R0, UR46, !P5 ;  /* 0x0000002e00007c0c */ /* 0x002fe2000efc1270 */
[----:B------:R-:W-:Y:S01]  /*953d0*/  VIADD R2, R4, UR5 ;  /* 0x0000000504027c36 */ /* 0x000fe20008000000 */
[----:B------:R-:W1:Y:S01]  /*953e0*/  LDCU UR5, c[0x0][0x398] ;  /* 0x00007300ff0577ac */ /* 0x000e620008000800 */
[----:B0-----:R-:W-:Y:S02]  /*953f0*/  PRMT R6, R20, 0x7632, R6 ;  /* 0x0000763214067816 */ /* 0x001fe40000000006 */
[----:B------:R-:W3:Y:S01]  /*95400*/  LDL.LU R20, [R1+0xb4] ;  /* 0x0000b40001147983 */ /* 0x000ee20000300800 */
[----:B------:R-:W-:-:S05]  /*95410*/  IMAD.WIDE R4, R4, 0x2, R12 ;  /* 0x0000000204047825 */ /* 0x000fca00078e020c */
[----:B------:R0:W-:Y:S02]  /*95420*/  @P2 STG.E.U16 desc[UR60][R4.64], R6 ;  /* 0x0000000604002986 */ /* 0x0001e4000c10153c */
[----:B0-----:R-:W-:Y:S01]  /*95430*/  IMAD.WIDE R4, R2, 0x2, R10 ;  /* 0x0000000202047825 */ /* 0x001fe200078e020a */
[----:B-1----:R-:W-:Y:S01]  /*95440*/  ISETP.LT.AND P2, PT, R27, UR5, !P5 ;  /* 0x000000051b007c0c */ /* 0x002fe2000ef41270 */
[----:B------:R-:W0:Y:S03]  /*95450*/  LDCU UR5, c[0x0][0x398] ;  /* 0x00007300ff0577ac */ /* 0x000e260008000800 */
[----:B--2---:R1:W-:Y:S01]  /*95460*/  @P6 STG.E.U16 desc[UR60][R4.64], R3 ;  /* 0x0000000304006986 */ /* 0x0043e2000c10153c */
[----:B------:R-:W-:-:S03]  /*95470*/  PRMT R6, R3, 0x7632, R6 ;  /* 0x0000763203067816 */ /* 0x000fc60000000006 */
[----:B-1----:R-:W2:Y:S01]  /*95480*/  LDL.LU R3, [R1+0xa4] ;  /* 0x0000a40001037983 */ /* 0x002ea20000300800 */
[----:B------:R-:W-:Y:S01]  /*95490*/  UMOV UR42, UR75 ;  /* 0x0000004b002a7c82 */ /* 0x000fe20008000000 */
[----:B------:R-:W-:Y:S01]  /*954a0*/  UMOV UR73, UR63 ;  /* 0x0000003f00497c82 */ /* 0x000fe20008000000 */
[----:B------:R-:W-:Y:S01]  /*954b0*/  UMOV UR63, UR69 ;  /* 0x00000045003f7c82 */ /* 0x000fe20008000000 */
[----:B------:R-:W-:Y:S01]  /*954c0*/  UMOV UR75, UR68 ;  /* 0x00000044004b7c82 */ /* 0x000fe20008000000 */
[----:B------:R-:W1:Y:S01]  /*954d0*/  LDCU.64 UR68, c[0x0][0x398] ;  /* 0x00007300ff4477ac */ /* 0x000e620008000a00 */
[----:B------:R-:W-:Y:S01]  /*954e0*/  IMAD.WIDE R4, R2, 0x2, R16 ;  /* 0x0000000202047825 */ /* 0x000fe200078e0210 */
[----:B0-----:R-:W-:Y:S01]  /*954f0*/  ISETP.LT.AND P6, PT, R29, UR5, !P5 ;  /* 0x000000051d007c0c */ /* 0x001fe2000efc1270 */
[----:B------:R-:W0:Y:S03]  /*95500*/  LDCU UR5, c[0x0][0x3b8] ;  /* 0x00007700ff0577ac */ /* 0x000e260008000800 */
[----:B------:R1:W-:Y:S02]  /*95510*/  @P2 STG.E.U16 desc[UR60][R4.64], R6 ;  /* 0x0000000604002986 */ /* 0x0003e4000c10153c */
[----:B-1----:R-:W-:-:S05]  /*95520*/  VIADD R4, R28, 0x2b ;  /* 0x0000002b1c047836 */ /* 0x002fca0000000000 */
[----:B------:R-:W-:Y:S01]  /*95530*/  ISETP.GE.AND P2, PT, R4, UR69, PT ;  /* 0x0000004504007c0c */ /* 0x000fe2000bf46270 */
[----:B------:R-:W-:Y:S01]  /*95540*/  IMAD.WIDE R4, R2, 0x2, R14 ;  /* 0x0000000202047825 */ /* 0x000fe200078e020e */
[----:B------:R-:W-:-:S04]  /*95550*/  UMOV UR46, UR49 ;  /* 0x00000031002e7c82 */ /* 0x000fc80008000000 */
[----:B----4-:R1:W-:Y:S01]  /*95560*/  @P6 STG.E.U16 desc[UR60][R4.64], R21 ;  /* 0x0000001504006986 */ /* 0x0103e2000c10153c */
[----:B------:R-:W-:Y:S01]  /*95570*/  ISETP.LT.AND P6, PT, R0, UR48, !P2 ;  /* 0x0000003000007c0c */ /* 0x000fe2000d7c1270 */
[----:B------:R-:W4:Y:S01]  /*95580*/  LDCU.64 UR48, c[0x0][0x398] ;  /* 0x00007300ff3077ac */ /* 0x000f220008000a00 */
[----:B------:R-:W-:Y:S01]  /*95590*/  PRMT R7, R21, 0x7632, R7 ;  /* 0x0000763215077816 */ /* 0x000fe20000000007 */
[----:B0-----:R-:W-:Y:S01]  /*955a0*/  VIADD R6, R2, UR5 ;  /* 0x0000000502067c36 */ /* 0x001fe20008000000 */
[----:B------:R-:W0:Y:S01]  /*955b0*/  LDCU UR5, c[0x0][0x398] ;  /* 0x00007300ff0577ac */ /* 0x000e220008000800 */
[----:B-1----:R-:W2:Y:S01]  /*955c0*/  LDL.LU R21, [R1+0x5c8] ;  /* 0x0005c80001157983 */ /* 0x002ea20000300800 */
[----:B----4-:R-:W-:Y:S01]  /*955d0*/  ISETP.LT.AND P5, PT, R8, UR48, !P5 ;  /* 0x0000003008007c0c */ /* 0x010fe2000efa1270 */
[----:B------:R-:W-:-:S12]  /*955e0*/  IMAD.WIDE R4, R2, 0x2, R12 ;  /* 0x0000000202047825 */ /* 0x000fd800078e020c */
[----:B------:R1:W-:Y:S01]  /*955f0*/  @P5 STG.E.U16 desc[UR60][R4.64], R7 ;  /* 0x0000000704005986 */ /* 0x0003e2000c10153c */
[----:B0-----:R-:W-:Y:S01]  /*95600*/  ISETP.LT.AND P5, PT, R27, UR5, !P2 ;  /* 0x000000051b007c0c */ /* 0x001fe2000d7a1270 */
[----:B------:R-:W0:Y:S01]  /*95610*/  LDCU UR5, c[0x0][0x398] ;  /* 0x00007300ff0577ac */ /* 0x000e220008000800 */
[----:B---3--:R-:W-:Y:S01]  /*95620*/  PRMT R2, R20, 0x7632, R2 ;  /* 0x0000763214027816 */ /* 0x008fe20000000002 */
[----:B-1----:R-:W-:-:S05]  /*95630*/  IMAD.WIDE R4, R6, 0x2, R10 ;  /* 0x0000000206047825 */ /* 0x002fca00078e020a */
[----:B------:R1:W-:Y:S01]  /*95640*/  @P6 STG.E.U16 desc[UR60][R4.64], R20 ;  /* 0x0000001404006986 */ /* 0x0003e2000c10153c */
[----:B0-----:R-:W-:-:S03]  /*95650*/  ISETP.LT.AND P6, PT, R29, UR5, !P2 ;  /* 0x000000051d007c0c */ /* 0x001fc6000d7c1270 */
[----:B-1----:R-:W3:Y:S01]  /*95660*/  LDL.LU R20, [R1+0xc8] ;  /* 0x0000c80001147983 */ /* 0x002ee20000300800 */
[----:B------:R-:W-:-:S05]  /*95670*/  IMAD.WIDE R4, R6, 0x2, R16 ;  /* 0x0000000206047825 */ /* 0x000fca00078e0210 */
[----:B------:R0:W-:Y:S02]  /*95680*/  @P5 STG.E.U16 desc[UR60][R4.64], R2 ;  /* 0x0000000204005986 */ /* 0x0001e4000c10153c */
[----:B0-----:R-:W-:-:S05]  /*95690*/  IMAD.WIDE R4, R6, 0x2, R14 ;  /* 0x0000000206047825 */ /* 0x001fca00078e020e */
[----:B--2---:R0:W-:Y:S02]  /*956a0*/  @P6 STG.E.U16 desc[UR60][R4.64], R3 ;  /* 0x0000000304006986 */ /* 0x0041e4000c10153c */
[----:B0-----:R-:W-:Y:S02]  /*956b0*/  PRMT R4, R3, 0x7632, R4 ;  /* 0x0000763203047816 */ /* 0x001fe40000000004 */
[----:B------:R-:W2:Y:S01]  /*956c0*/  LDL.LU R3, [R1+0xb8] ;  /* 0x0000b80001037983 */ /* 0x000ea20000300800 */
[----:B------:R-:W-:Y:S01]  /*956d0*/  UMOV UR69, UR42 ;  /* 0x0000002a00457c82 */ /* 0x000fe20008000000 */
[----:B------:R-:W-:Y:S01]  /*956e0*/  UMOV UR42, UR56 ;  /* 0x00000038002a7c82 */ /* 0x000fe20008000000 */
[----:B------:R-:W-:Y:S01]  /*956f0*/  UMOV UR48, UR52 ;  /* 0x0000003400307c82 */ /* 0x000fe20008000000 */
[----:B------:R-:W-:Y:S01]  /*95700*/  UMOV UR52, UR21 ;  /* 0x0000001500347c82 */ /* 0x000fe20008000000 */
[----:B------:R-:W-:Y:S01]  /*95710*/  UMOV UR56, UR20 ;  /* 0x0000001400387c82 */ /* 0x000fe20008000000 */
[----:B------:R-:W0:Y:S01]  /*95720*/  LDCU.64 UR20, c[0x0][0x398] ;  /* 0x00007300ff1477ac */ /* 0x000e220008000a00 */
[----:B------:R-:W-:Y:S01]  /*95730*/  VIADD R2, R28, 0x2c ;  /* 0x0000002c1c027836 */ /* 0x000fe20000000000 */
[----:B------:R-:W-:Y:S01]  /*95740*/  ISETP.LT.AND P2, PT, R8, UR76, !P2 ;  /* 0x0000004c08007c0c */ /* 0x000fe2000d741270 */
[----:B0-----:R-:W-:-:S03]  /*95750*/  UMOV UR5, UR21 ;  /* 0x0000001500057c82 */ /* 0x001fc60008000000 */
[----:B------:R-:W-:Y:S01]  /*95760*/  ISETP.GE.AND P5, PT, R2, UR5, PT ;  /* 0x0000000502007c0c */ /* 0x000fe2000bfa6270 */
[----:B------:R-:W0:Y:S03]  /*95770*/  LDCU UR5, c[0x0][0x3b8] ;  /* 0x00007700ff0577ac */ /* 0x000e260008000800 */
[----:B------:R-:W-:Y:S01]  /*95780*/  ISETP.LT.AND P6, PT, R0, UR74, !P5 ;  /* 0x0000004a00007c0c */ /* 0x000fe2000efc1270 */
[C---:B0-----:R-:W-:Y:S01]  /*95790*/  VIADD R2, R6.reuse, UR5 ;  /* 0x0000000506027c36 */ /* 0x041fe20008000000 */
[----:B------:R-:W0:Y:S01]  /*957a0*/  LDCU UR5, c[0x0][0x398] ;  /* 0x00007300ff0577ac */ /* 0x000e220008000800 */
[----:B------:R-:W-:-:S05]  /*957b0*/  IMAD.WIDE R6, R6, 0x2, R12 ;  /* 0x0000000206067825 */ /* 0x000fca00078e020c */
[----:B------:R1:W-:Y:S02]  /*957c0*/  @P2 STG.E.U16 desc[UR60][R6.64], R4 ;  /* 0x0000000406002986 */ /* 0x0003e4000c10153c */
[----:B-1----:R-:W-:Y:S01]  /*957d0*/  IMAD.WIDE R4, R2, 0x2, R10 ;  /* 0x0000000202047825 */ /* 0x002fe200078e020a */
[----:B------:R-:W-:-:S04]  /*957e0*/  PRMT R6, R21, 0x7632, R6 ;  /* 0x0000763215067816 */ /* 0x000fc80000000006 */
[----:B------:R1:W-:Y:S01]  /*957f0*/  @P6 STG.E.U16 desc[UR60][R4.64], R21 ;  /* 0x0000001504006986 */ /* 0x0003e2000c10153c */
[----:B0-----:R-:W-:Y:S01]  /*95800*/  ISETP.LT.AND P2, PT, R27, UR5, !P5 ;  /* 0x000000051b007c0c */ /* 0x001fe2000ef41270 */
[----:B------:R-:W0:Y:S02]  /*95810*/  LDCU UR5, c[0x0][0x398] ;  /* 0x00007300ff0577ac */ /* 0x000e240008000800 */
[----:B-1----:R-:W4:Y:S01]  /*95820*/  LDL.LU R21, [R1+0xa8] ;  /* 0x0000a80001157983 */ /* 0x002f220000300800 */
[----:B------:R-:W-:Y:S01]  /*95830*/  UMOV UR76, UR46 ;  /* 0x0000002e004c7c82 */ /* 0x000fe20008000000 */
[----:B------:R-:W-:Y:S01]  /*95840*/  UMOV UR46, UR42 ;  /* 0x0000002a002e7c82 */ /* 0x000fe20008000000 */
[----:B------:R-:W-:Y:S01]  /*95850*/  UMOV UR42, UR54 ;  /* 0x00000036002a7c82 */ /* 0x000fe20008000000 */
[----:B------:R-:W-:Y:S01]  /*95860*/  UMOV UR54, UR75 ;  /* 0x0000004b00367c82 */ /* 0x000fe20008000000 */
[----:B------:R-:W1:Y:S01]  /*95870*/  LDCU.64 UR74, c[0x0][0x398] ;  /* 0x00007300ff4a77ac */ /* 0x000e620008000a00 */
[----:B------:R-:W-:Y:S01]  /*95880*/  R2UR.FILL UR21, R18 ;  /* 0x00000000121572ca */ /* 0x000fe200004e0000 */
[----:B------:R-:W-:Y:S01]  /*95890*/  IMAD.WIDE R4, R2, 0x2, R16 ;  /* 0x0000000202047825 */ /* 0x000fe200078e0210 */
[----:B------:R-:W4:Y:S01]  /*958a0*/  LDL.LU R18, [R1+0x5cc] ;  /* 0x0005cc0001127983 */ /* 0x000f220000300800 */
[----:B0-----:R-:W-:Y:S01]  /*958b0*/  ISETP.LT.AND P6, PT, R29, UR5, !P5 ;  /* 0x000000051d007c0c */ /* 0x001fe2000efc1270 */
[----:B------:R-:W0:Y:S02]  /*958c0*/  LDCU UR5, c[0x0][0x3b8] ;  /* 0x00007700ff0577ac */ /* 0x000e240008000800 */
[----:B------:R1:W-:Y:S01]  /*958d0*/  @P2 STG.E.U16 desc[UR60][R4.64], R6 ;  /* 0x0000000604002986 */ /* 0x0003e2000c10153c */
[----:B------:R-:W-:Y:S01]  /*958e0*/  ISETP.LT.AND P5, PT, R8, UR72, !P5 ;  /* 0x0000004808007c0c */ /* 0x000fe2000efa1270 */
[----:B-1----:R-:W-:-:S05]  /*958f0*/  VIADD R4, R28, 0x2d ;  /* 0x0000002d1c047836 */ /* 0x002fca0000000000 */
[----:B------:R-:W-:Y:S01]  /*95900*/  ISETP.GE.AND P2, PT, R4, UR75, PT ;  /* 0x0000004b04007c0c */ /* 0x000fe2000bf46270 */
[----:B------:R-:W-:Y:S01]  /*95910*/  IMAD.WIDE R4, R2, 0x2, R14 ;  /* 0x0000000202047825 */ /* 0x000fe200078e020e */
[----:B---3--:R-:W-:-:S04]  /*95920*/  PRMT R7, R20, 0x7632, R7 ;  /* 0x0000763214077816 */ /* 0x008fc80000000007 */
[----:B------:R1:W-:Y:S01]  /*95930*/  @P6 STG.E.U16 desc[UR60][R4.64], R20 ;  /* 0x0000001404006986 */ /* 0x0003e2000c10153c */
[----:B------:R-:W-:Y:S01]  /*95940*/  ISETP.LT.AND P6, PT, R0, UR66, !P2 ;  /* 0x0000004200007c0c */ /* 0x000fe2000d7c1270 */
[C---:B0-----:R-:W-:Y:S01]  /*95950*/  VIADD R6, R2.reuse, UR5 ;  /* 0x0000000502067c36 */ /* 0x041fe20008000000 */
[----:B------:R-:W0:Y:S01]  /*95960*/  LDCU UR5, c[0x0][0x398] ;  /* 0x00007300ff0577ac */ /* 0x000e220008000800 */
[----:B-1----:R-:W3:Y:S01]  /*95970*/  LDL.LU R20, [R1+0xcc] ;  /* 0x0000cc0001147983 */ /* 0x002ee20000300800 */
        /* <DEDUP_REMOVED lines=8> */
[----:B------:R-:W-:Y:S01]  /*95a00*/  UMOV UR75, UR56 ;  /* 0x00000038004b7c82 */ /* 0x000fe20008000000 */
[----:B------:R-:W-:Y:S01]  /*95a10*/  UMOV UR56, UR67 ;  /* 0x0000004300387c82 */ /* 0x000fe20008000000 */
[----:B------:R-:W1:Y:S01]  /*95a20*/  LDCU.64 UR66, c[0x0][0x398] ;  /* 0x00007300ff4277ac */ /* 0x000e620008000a00 */
[----:B------:R-:W-:Y:S01]  /*95a30*/  IMAD.WIDE R4, R6, 0x2, R16 ;  /* 0x0000000206047825 */ /* 0x000fe200078e0210 */
[----:B0-----:R-:W-:Y:S01]  /*95a40*/  ISETP.LT.AND P6, PT, R29, UR5, !P2 ;  /* 0x000000051d007c0c */ /* 0x001fe2000d7c1270 */
[----:B------:R-:W0:Y:S06]  /*95a50*/  LDCU UR5, c[0x0][0x3b8] ;  /* 0x00007700ff0577ac */ /* 0x000e2c0008000800 */
[----:B------:R1:W-:Y:S01]  /*95a60*/  @P5 STG.E.U16 desc[UR60][R4.64], R2 ;  /* 0x0000000204005986 */ /* 0x0003e2000c10153c */
[----:B------:R-:W-:Y:S01]  /*95a70*/  ISETP.LT.AND P2, PT, R8, UR70, !P2 ;  /* 0x0000004608007c0c */ /* 0x000fe2000d741270 */
[----:B-1----:R-:W-:-:S05]  /*95a80*/  VIADD R2, R28, 0x2e ;  /* 0x0000002e1c027836 */ /* 0x002fca0000000000 */
[----:B------:R-:W-:Y:S01]  /*95a90*/  ISETP.GE.AND P5, PT, R2, UR67, PT ;  /* 0x0000004302007c0c */ /* 0x000fe2000bfa6270 */
[C---:B0-----:R-:W-:Y:S01]  /*95aa0*/  VIADD R2, R6.reuse, UR5 ;  /* 0x0000000506027c36 */ /* 0x041fe20008000000 */
[----:B------:R-:W0:Y:S01]  /*95ab0*/  LDCU UR5, c[0x0][0x398] ;  /* 0x00007300ff0577ac */ /* 0x000e220008000800 */
[----:B------:R-:W-:-:S04]  /*95ac0*/  IMAD.WIDE R4, R6, 0x2, R14 ;  /* 0x0000000206047825 */ /* 0x000fc800078e020e */
[----:B------:R-:W-:Y:S01]  /*95ad0*/  IMAD.WIDE R6, R6, 0x2, R12 ;  /* 0x0000000206067825 */ /* 0x000fe200078e020c */
[----:B------:R-:W-:Y:S01]  /*95ae0*/  UMOV UR44, UR73 ;  /* 0x00000049002c7c82 */ /* 0x000fe20008000000 */
[----:B------:R-:W-:Y:S01]  /*95af0*/  UMOV UR73, UR40 ;  /* 0x0000002800497c82 */ /* 0x000fe20008000000 */
[----:B------:R-:W-:Y:S01]  /*95b00*/  UMOV UR40, UR65 ;  /* 0x0000004100287c82 */ /* 0x000fe20008000000 */
[----:B------:R-:W-:Y:S02]  /*95b10*/  UMOV UR65, UR20 ;  /* 0x0000001400417c82 */ /* 0x000fe40008000000 */
[----:B------:R-:W-:Y:S01]  /*95b20*/  UMOV UR72, UR65 ;  /* 0x0000004100487c82 */ /* 0x000fe20008000000 */
[----:B----4-:R1:W-:Y:S01]  /*95b30*/  @P6 STG.E.U16 desc[UR60][R4.64], R21 ;  /* 0x0000001504006986 */ /* 0x0103e2000c10153c */
[----:B------:R-:W-:Y:S01]  /*95b40*/  ISETP.LT.AND P6, PT, R0, UR64, !P5 ;  /* 0x0000004000007c0c */ /* 0x000fe2000efc1270 */
[----:B------:R-:W4:Y:S01]  /*95b50*/  LDCU.64 UR64, c[0x0][0x398] ;  /* 0x00007300ff4077ac */ /* 0x000f220008000a00 */
[----:B-1----:R-:W-:-:S02]  /*95b60*/  PRMT R4, R21, 0x7632, R4 ;  /* 0x0000763215047816 */ /* 0x002fc40000000004 */
[----:B------:R-:W2:Y:S04]  /*95b70*/  LDL.LU R21, [R1+0xac] ;  /* 0x0000ac0001157983 */ /* 0x000ea80000300800 */
[----:B------:R1:W-:Y:S01]  /*95b80*/  @P2 STG.E.U16 desc[UR60][R6.64], R4 ;  /* 0x0000000406002986 */ /* 0x0003e2000c10153c */
[----:B0-----:R-:W-:Y:S01]  /*95b90*/  ISETP.LT.AND P2, PT, R27, UR5, !P5 ;  /* 0x000000051b007c0c */ /* 0x001fe2000ef41270 */
[----:B------:R-:W0:Y:S01]  /*95ba0*/  LDCU UR5, c[0x0][0x398] ;  /* 0x00007300ff0577ac */ /* 0x000e220008000800 */
[----:B-1----:R-:W-:Y:S01]  /*95bb0*/  IMAD.WIDE R4, R2, 0x2, R10 ;  /* 0x0000000202047825 */ /* 0x002fe200078e020a */
[----:B------:R-:W-:-:S04]  /*95bc0*/  PRMT R6, R18, 0x7632, R6 ;  /* 0x0000763212067816 */ /* 0x000fc80000000006 */
[----:B------:R1:W-:Y:S01]  /*95bd0*/  @P6 STG.E.U16 desc[UR60][R4.64], R18 ;  /* 0x0000001204006986 */ /* 0x0003e2000c10153c */
[----:B0-----:R-:W-:Y:S01]  /*95be0*/  ISETP.LT.AND P6, PT, R29, UR5, !P5 ;  /* 0x000000051d007c0c */ /* 0x001fe2000efc1270 */
[----:B------:R-:W0:Y:S01]  /*95bf0*/  LDCU UR5, c[0x0][0x3b8] ;  /* 0x00007700ff0577ac */ /* 0x000e220008000800 */
[----:B-1----:R-:W-:-:S05]  /*95c00*/  IMAD.WIDE R4, R2, 0x2, R16 ;  /* 0x0000000202047825 */ /* 0x002fca00078e0210 */
[----:B------:R1:W-:Y:S01]  /*95c10*/  @P2 STG.E.U16 desc[UR60][R4.64], R6 ;  /* 0x0000000604002986 */ /* 0x0003e2000c10153c */
[----:B------:R-:W-:Y:S01]  /*95c20*/  ISETP.LT.AND P5, PT, R8, UR68, !P5 ;  /* 0x0000004408007c0c */ /* 0x000fe2000efa1270 */
[----:B-1----:R-:W-:-:S05]  /*95c30*/  VIADD R4, R28, 0x2f ;  /* 0x0000002f1c047836 */ /* 0x002fca0000000000 */
[----:B----4-:R-:W-:Y:S01]  /*95c40*/  ISETP.GE.AND P2, PT, R4, UR65, PT ;  /* 0x0000004104007c0c */ /* 0x010fe2000bf46270 */
[----:B------:R-:W-:Y:S01]  /*95c50*/  IMAD.WIDE R4, R2, 0x2, R14 ;  /* 0x0000000202047825 */ /* 0x000fe200078e020e */
[----:B---3--:R-:W-:-:S04]  /*95c60*/  PRMT R7, R20, 0x7632, R7 ;  /* 0x0000763214077816 */ /* 0x008fc80000000007 */
[----:B------:R1:W-:Y:S01]  /*95c70*/  @P6 STG.E.U16 desc[UR60][R4.64], R20 ;  /* 0x0000001404006986 */ /* 0x0003e2000c10153c */
[----:B------:R-:W-:Y:S01]  /*95c80*/  ISETP.LT.AND P6, PT, R0, UR62, !P2 ;  /* 0x0000003e00007c0c */ /* 0x000fe2000d7c1270 */
[C---:B0-----:R-:W-:Y:S01]  /*95c90*/  VIADD R6, R2.reuse, UR5 ;  /* 0x0000000502067c36 */ /* 0x041fe20008000000 */
[----:B------:R-:W0:Y:S01]  /*95ca0*/  LDCU UR5, c[0x0][0x398] ;  /* 0x00007300ff0577ac */ /* 0x000e220008000800 */
[----:B-1----:R-:W-:-:S05]  /*95cb0*/  IMAD.WIDE R4, R2, 0x2, R12 ;  /* 0x0000000202047825 */ /* 0x002fca00078e020c */
        /* <DEDUP_REMOVED lines=8> */
[----:B------:R-:W1:Y:S01]  /*95d40*/  LDCU.64 UR62, c[0x0][0x398] ;  /* 0x00007300ff3e77ac */ /* 0x000e620008000a00 */
[----:B------:R-:W-:Y:S01]  /*95d50*/  IMAD.WIDE R4, R6, 0x2, R16 ;  /* 0x0000000206047825 */ /* 0x000fe200078e0210 */
[----:B------:R-:W3:Y:S01]  /*95d60*/  LDL.LU R20, [R1+0xf0] ;  /* 0x0000f00001147983 */ /* 0x000ee20000300800 */
[----:B0-----:R-:W-:Y:S01]  /*95d70*/  ISETP.LT.AND P6, PT, R29, UR5, !P2 ;  /* 0x000000051d007c0c */ /* 0x001fe2000d7c1270 */
[----:B------:R-:W0:Y:S06]  /*95d80*/  LDCU UR5, c[0x0][0x3b8] ;  /* 0x00007700ff0577ac */ /* 0x000e2c0008000800 */
[----:B------:R4:W-:Y:S01]  /*95d90*/  @P5 STG.E.U16 desc[UR60][R4.64], R2 ;  /* 0x0000000204005986 */ /* 0x0009e2000c10153c */
[----:B------:R-:W-:Y:S01]  /*95da0*/  ISETP.LT.AND P2, PT, R8, UR72, !P2 ;  /* 0x0000004808007c0c */ /* 0x000fe2000d741270 */
[----:B----4-:R-:W-:-:S02]  /*95db0*/  VIADD R2, R28, 0x30 ;  /* 0x000000301c027836 */ /* 0x010fc40000000000 */
[----:B------:R-:W-:-:S03]  /*95dc0*/  IMAD.WIDE R4, R6, 0x2, R14 ;  /* 0x0000000206047825 */ /* 0x000fc600078e020e */
[----:B-1----:R-:W-:Y:S01]  /*95dd0*/  ISETP.GE.AND P5, PT, R2, UR63, PT ;  /* 0x0000003f02007c0c */ /* 0x002fe2000bfa6270 */
[C---:B0-----:R-:W-:Y:S01]  /*95de0*/  VIADD R2, R6.reuse, UR5 ;  /* 0x0000000506027c36 */ /* 0x041fe20008000000 */
[----:B------:R-:W0:Y:S01]  /*95df0*/  LDCU UR5, c[0x0][0x398] ;  /* 0x00007300ff0577ac */ /* 0x000e220008000800 */
[----:B------:R-:W-:Y:S01]  /*95e00*/  IMAD.WIDE R6, R6, 0x2, R12 ;  /* 0x0000000206067825 */ /* 0x000fe200078e020c */
[----:B------:R1:W-:Y:S01]  /*95e10*/  @P6 STG.E.U16 desc[UR60][R4.64], R21 ;  /* 0x0000001504006986 */ /* 0x0003e2000c10153c */
[----:B------:R-:W-:Y:S02]  /*95e20*/  ISETP.LT.AND P6, PT, R0, UR67, !P5 ;  /* 0x0000004300007c0c */ /* 0x000fe4000efc1270 */
[----:B-1----:R-:W-:-:S05]  /*95e30*/  PRMT R4, R21, 0x7632, R4 ;  /* 0x0000763215047816 */ /* 0x002fca0000000004 */
        /* <DEDUP_REMOVED lines=9> */
[----:B------:R-:W-:Y:S01]  /*95ed0*/  UMOV UR76, UR48 ;  /* 0x00000030004c7c82 */ /* 0x000fe20008000000 */
[----:B------:R-:W-:Y:S01]  /*95ee0*/  UMOV UR48, UR69 ;  /* 0x0000004500307c82 */ /* 0x000fe20008000000 */
[----:B------:R-:W1:Y:S01]  /*95ef0*/  LDCU.64 UR68, c[0x0][0x398] ;  /* 0x00007300ff4477ac */ /* 0x000e620008000a00 */
[----:B------:R-:W-:Y:S01]  /*95f00*/  IMAD.WIDE R4, R2, 0x2, R16 ;  /* 0x0000000202047825 */ /* 0x000fe200078e0210 */
[----:B------:R-:W4:Y:S05]  /*95f10*/  LDL.LU R21, [R1+0xd0] ;  /* 0x0000d00001157983 */ /* 0x000f2a0000300800 */
[----:B------:R1:W-:Y:S01]  /*95f20*/  @P2 STG.E.U16 desc[UR60][R4.64], R6 ;  /* 0x0000000604002986 */ /* 0x0003e2000c10153c */
[----:B0-----:R-:W-:Y:S01]  /*95f30*/  ISETP.LT.AND P6, PT, R29, UR5, !P5 ;  /* 0x000000051d007c0c */ /* 0x001fe2000efc1270 */
[----:B------:R-:W0:Y:S01]  /*95f40*/  LDCU UR5, c[0x0][0x3b8] ;  /* 0x00007700ff0577ac */ /* 0x000e220008000800 */
[----:B------:R-:W-:Y:S01]  /*95f50*/  ISETP.LT.AND P5, PT, R8, UR74, !P5 ;  /* 0x0000004a08007c0c */ /* 0x000fe2000efa1270 */
[----:B-1----:R-:W-:-:S05]  /*95f60*/  VIADD R4, R28, 0x31 ;  /* 0x000000311c047836 */ /* 0x002fca0000000000 */
[----:B------:R-:W-:Y:S01]  /*95f70*/  ISETP.GE.AND P2, PT, R4, UR69, PT ;  /* 0x0000004504007c0c */ /* 0x000fe2000bf46270 */
[----:B------:R-:W-:-:S05]  /*95f80*/  IMAD.WIDE R4, R2, 0x2, R14 ;  /* 0x0000000202047825 */ /* 0x000fca00078e020e */
[----:B---3--:R1:W-:Y:S01]  /*95f90*/  @P6 STG.E.U16 desc[UR60][R4.64], R20 ;  /* 0x0000001404006986 */ /* 0x0083e2000c10153c */
[----:B------:R-:W-:Y:S01]  /*95fa0*/  ISETP.LT.AND P6, PT, R0, UR72, !P2 ;  /* 0x0000004800007c0c */ /* 0x000fe2000d7c1270 */
[----:B------:R-:W-:Y:S01]  /*95fb0*/  IMAD.WIDE R6, R2, 0x2, R12 ;  /* 0x0000000202067825 */ /* 0x000fe200078e020c */
[----:B-1----:R-:W-:-:S03]  /*95fc0*/  PRMT R5, R20, 0x7632, R5 ;  /* 0x0000763214057816 */ /* 0x002fc60000000005 */
[----:B0-----:R-:W-:Y:S01]  /*95fd0*/  VIADD R4, R2, UR5 ;  /* 0x0000000502047c36 */ /* 0x001fe20008000000 */
[----:B------:R-:W0:Y:S01]  /*95fe0*/  LDCU UR5, c[0x0][0x398] ;  /* 0x00007300ff0577ac */ /* 0x000e220008000800 */
[----:B------:R1:W-:Y:S02]  /*95ff0*/  @P5 STG.E.U16 desc[UR60][R6.64], R5 ;  /* 0x0000000506005986 */ /* 0x0003e4000c10153c */
[----:B-1----:R-:W-:-:S05]  /*96000*/  IMAD.WIDE R6, R4, 0x2, R10 ;  /* 0x0000000204067825 */ /* 0x002fca00078e020a */
[----:B--2---:R1:W-:Y:S01]  /*96010*/  @P6 STG.E.U16 desc[UR60][R6.64], R3 ;  /* 0x0000000306006986 */ /* 0x0043e2000c10153c */
[----:B------:R-:W-:-:S03]  /*96020*/  PRMT R2, R3, 0x7632, R2 ;  /* 0x0000763203027816 */ /* 0x000fc60000000002 */
[----:B-1----:R-:W2:Y:S04]  /*96030*/  LDL.LU R3, [R1+0x104] ;  /* 0x0001040001037983 */ /* 0x002ea80000300800 */
[----:B------:R-:W3:Y:S01]  /*96040*/  LDL.LU R20, [R1+0xf4] ;  /* 0x0000f40001147983 */ /* 0x000ee20000300800 */
[----:B0-----:R-:W-:Y:S01]  /*96050*/  ISETP.LT.AND P5, PT, R27, UR5, !P2 ;  /* 0x000000051b007c0c */ /* 0x001fe2000d7a1270 */
[----:B------:R-:W0:Y:S01]  /*96060*/  LDCU UR5, c[0x0][0x398] ;  /* 0x00007300ff0577ac */ /* 0x000e220008000800 */
[----:B------:R-:W-:Y:S01]  /*96070*/  UMOV UR72, UR75 ;  /* 0x0000004b00487c82 */ /* 0x000fe20008000000 */
[----:B------:R-:W-:Y:S01]  /*96080*/  UMOV UR75, UR76 ;  /* 0x0000004c004b7c82 */ /* 0x000fe20008000000 */
[----:B------:R-:W-:Y:S01]  /*96090*/  UMOV UR76, UR48 ;  /* 0x00000030004c7c82 */ /* 0x000fe20008000000 */
[----:B------:R-:W-:Y:S01]  /*960a0*/  UMOV UR48, UR71 ;  /* 0x0000004700307c82 */ /* 0x000fe20008000000 */
[C---:B------:R-:W-:Y:S01]  /*960b0*/  IMAD.WIDE R6, R4.reuse, 0x2, R16 ;  /* 0x0000000204067825 */ /* 0x040fe200078e0210 */
[----:B------:R-:W1:Y:S01]  /*960c0*/  LDCU.64 UR70, c[0x0][0x398] ;  /* 0x00007300ff4677ac */ /* 0x000e620008000a00 */
[----:B0-----:R-:W-:Y:S01]  /*960d0*/  ISETP.LT.AND P6, PT, R29, UR5, !P2 ;  /* 0x000000051d007c0c */ /* 0x001fe2000d7c1270 */
[----:B------:R-:W0:Y:S04]  /*960e0*/  LDCU UR5, c[0x0][0x3b8] ;  /* 0x00007700ff0577ac */ /* 0x000e280008000800 */
[----:B------:R1:W-:Y:S02]  /*960f0*/  @P5 STG.E.U16 desc[UR60][R6.64], R2 ;  /* 0x0000000206005986 */ /* 0x0003e4000c10153c */
[----:B-1----:R-:W-:-:S06]  /*96100*/  IMAD.WIDE R6, R4, 0x2, R14 ;  /* 0x0000000204067825 */ /* 0x002fcc00078e020e */
[----:B----4-:R1:W-:Y:S01]  /*96110*/  @P6 STG.E.U16 desc[UR60][R6.64], R21 ;  /* 0x0000001506006986 */ /* 0x0103e2000c10153c */
[----:B------:R-:W-:Y:S01]  /*96120*/  VIADD R2, R28, 0x32 ;  /* 0x000000321c027836 */ /* 0x000fe20000000000 */
[----:B------:R-:W-:Y:S01]  /*96130*/  ISETP.LT.AND P2, PT, R8, UR66, !P2 ;  /* 0x0000004208007c0c */ /* 0x000fe2000d741270 */
[----:B------:R-:W4:Y:S03]  /*96140*/  LDCU.64 UR66, c[0x0][0x398] ;  /* 0x00007300ff4277ac */ /* 0x000f260008000a00 */
[----:B------:R-:W-:Y:S02]  /*96150*/  ISETP.GE.AND P5, PT, R2, UR71, PT ;  /* 0x0000004702007c0c */ /* 0x000fe4000bfa6270 */
[----:B-1----:R-:W-:Y:S02]  /*96160*/  PRMT R6, R21, 0x7632, R6 ;  /* 0x0000763215067816 */ /* 0x002fe40000000006 */
[----:B------:R-:W4:Y:S01]  /*96170*/  LDL.LU R21, [R1+0xe4] ;  /* 0x0000e40001157983 */ /* 0x000f220000300800 */
[----:B0-----:R-:W-:Y:S01]  /*96180*/  VIADD R2, R4, UR5 ;  /* 0x0000000504027c36 */ /* 0x001fe20008000000 */
[----:B------:R-:W0:Y:S01]  /*96190*/  LDCU UR5, c[0x0][0x398] ;  /* 0x00007300ff0577ac */ /* 0x000e220008000800 */
[----:B------:R-:W-:Y:S01]  /*961a0*/  ISETP.LT.AND P6, PT, R0, UR72, !P5 ;  /* 0x0000004800007c0c */ /* 0x000fe2000efc1270 */
[----:B------:R-:W-:-:S05]  /*961b0*/  IMAD.WIDE R4, R4, 0x2, R12 ;  /* 0x0000000204047825 */ /* 0x000fca00078e020c */
[----:B------:R1:W-:Y:S02]  /*961c0*/  @P2 STG.E.U16 desc[UR60][R4.64], R6 ;  /* 0x0000000604002986 */ /* 0x0003e4000c10153c */
[----:B-1----:R-:W-:Y:S01]  /*961d0*/  IMAD.WIDE R4, R2, 0x2, R10 ;  /* 0x0000000202047825 */ /* 0x002fe200078e020a */
[----:B0-----:R-:W-:Y:S01]  /*961e0*/  ISETP.LT.AND P2, PT, R27, UR5, !P5 ;  /* 0x000000051b007c0c */ /* 0x001fe2000ef41270 */
[----:B------:R-:W0:Y:S03]  /*961f0*/  LDCU UR5, c[0x0][0x398] ;  /* 0x00007300ff0577ac */ /* 0x000e260008000800 */
[----:B--2---:R1:W-:Y:S01]  /*96200*/  @P6 STG.E.U16 desc[UR60][R4.64], R3 ;  /* 0x0000000304006986 */ /* 0x0043e2000c10153c */
[----:B------:R-:W-:-:S03]  /*96210*/  PRMT R6, R3, 0x7632, R6 ;  /* 0x0000763203067816 */ /* 0x000fc60000000006 */
[----:B-1----:R-:W2:Y:S01]  /*96220*/  LDL.LU R3, [R1+0xd4] ;  /* 0x0000d40001037983 */ /* 0x002ea20000300800 */
[----:B------:R-:W-:Y:S01]  /*96230*/  IMAD.WIDE R4, R2, 0x2, R16 ;  /* 0x0000000202047825 */ /* 0x000fe200078e0210 */
[----:B0-----:R-:W-:Y:S01]  /*96240*/  ISETP.LT.AND P6, PT, R29, UR5, !P5 ;  /* 0x000000051d007c0c */ /* 0x001fe2000efc1270 */
[----:B------:R-:W0:Y:S03]  /*96250*/  LDCU UR5, c[0x0][0x3b8] ;  /* 0x00007700ff0577ac */ /* 0x000e260008000800 */
[----:B------:R1:W-:Y:S01]  /*96260*/  @P2 STG.E.U16 desc[UR60][R4.64], R6 ;  /* 0x0000000604002986 */ /* 0x0003e2000c10153c */
[----:B---3--:R-:W-:Y:S01]  /*96270*/  PRMT R7, R20, 0x7632, R7 ;  /* 0x0000763214077816 */ /* 0x008fe20000000007 */
[----:B-1----:R-:W-:-:S05]  /*96280*/  VIADD R4, R28, 0x33 ;  /* 0x000000331c047836 */ /* 0x002fca0000000000 */
[----:B----4-:R-:W-:Y:S01]  /*96290*/  ISETP.GE.AND P2, PT, R4, UR67, PT ;  /* 0x0000004304007c0c */ /* 0x010fe2000bf46270 */
[----:B------:R-:W-:-:S05]  /*962a0*/  IMAD.WIDE R4, R2, 0x2, R14 ;  /* 0x0000000202047825 */ /* 0x000fca00078e020e */
[----:B------:R1:W-:Y:S04]  /*962b0*/  @P6 STG.E.U16 desc[UR60][R4.64], R20 ;  /* 0x0000001404006986 */ /* 0x0003e8000c10153c */
[----:B-1----:R-:W3:Y:S01]  /*962c0*/  LDL.LU R20, [R1+0x108] ;  /* 0x0001080001147983 */ /* 0x002ee20000300800 */
[----:B0-----:R-:W-:Y:S01]  /*962d0*/  VIADD R6, R2, UR5 ;  /* 0x0000000502067c36 */ /* 0x001fe20008000000 */
[----:B------:R-:W0:Y:S01]  /*962e0*/  LDCU UR5, c[0x0][0x398] ;  /* 0x00007300ff0577ac */ /* 0x000e220008000800 */
[----:B------:R-:W-:Y:S01]  /*962f0*/  ISETP.LT.AND P5, PT, R8, UR64, !P5 ;  /* 0x0000004008007c0c */ /* 0x000fe2000efa1270 */
[----:B------:R-:W-:Y:S01]  /*96300*/  IMAD.WIDE R4, R2, 0x2, R12 ;  /* 0x0000000202047825 */ /* 0x000fe200078e020c */
[----:B------:R-:W-:Y:S01]  /*96310*/  ISETP.LT.AND P6, PT, R0, UR75, !P2 ;  /* 0x0000004b00007c0c */ /* 0x000fe2000d7c1270 */
[----:B------:R-:W1:Y:S01]  /*96320*/  LDCU.64 UR64, c[0x0][0x398] ;  /* 0x00007300ff4077ac */ /* 0x000e620008000a00 */
[----:B------:R-:W-:-:S09]  /*96330*/  PRMT R2, R21, 0x7632, R2 ;  /* 0x0000763215027816 */ /* 0x000fd20000000002 */
[----:B------:R4:W-:Y:S01]  /*96340*/  @P5 STG.E.U16 desc[UR60][R4.64], R7 ;  /* 0x0000000704005986 */ /* 0x0009e2000c10153c */
[----:B0-----:R-:W-:Y:S01]  /*96350*/  ISETP.LT.AND P5, PT, R27, UR5, !P2 ;  /* 0x000000051b007c0c */ /* 0x001fe2000d7a1270 */
[----:B------:R-:W0:Y:S01]  /*96360*/  LDCU UR5, c[0x0][0x398] ;  /* 0x00007300ff0577ac */ /* 0x000e220008000800 */
[----:B----4-:R-:W-:-:S05]  /*96370*/  IMAD.WIDE R4, R6, 0x2, R10 ;  /* 0x0000000206047825 */ /* 0x010fca00078e020a */
[----:B------:R4:W-:Y:S04]  /*96380*/  @P6 STG.E.U16 desc[UR60][R4.64], R21 ;  /* 0x0000001504006986 */ /* 0x0009e8000c10153c */
[----:B----4-:R-:W4:Y:S01]  /*96390*/  LDL.LU R21, [R1+0xf8] ;  /* 0x0000f80001157983 */ /* 0x010f220000300800 */
[----:B0-----:R-:W-:Y:S01]  /*963a0*/  ISETP.LT.AND P6, PT, R29, UR5, !P2 ;  /* 0x000000051d007c0c */ /* 0x001fe2000d7c1270 */
[C---:B------:R-:W-:Y:S01]  /*963b0*/  IMAD.WIDE R4, R6.reuse, 0x2, R16 ;  /* 0x0000000206047825 */ /* 0x040fe200078e0210 */
[----:B------:R-:W0:Y:S04]  /*963c0*/  LDCU UR5, c[0x0][0x3b8] ;  /* 0x00007700ff0577ac */ /* 0x000e280008000800 */
[----:B------:R1:W-:Y:S02]  /*963d0*/  @P5 STG.E.U16 desc[UR60][R4.64], R2 ;  /* 0x0000000204005986 */ /* 0x0003e4000c10153c */
[----:B-1----:R-:W-:Y:S01]  /*963e0*/  IMAD.WIDE R4, R6, 0x2, R14 ;  /* 0x0000000206047825 */ /* 0x002fe200078e020e */
[----:B------:R-:W-:Y:S01]  /*963f0*/  ISETP.LT.AND P2, PT, R8, UR62, !P2 ;  /* 0x0000003e08007c0c */ /* 0x000fe2000d741270 */
[----:B------:R-:W1:Y:S02]  /*96400*/  LDCU.64 UR62, c[0x0][0x398] ;  /* 0x00007300ff3e77ac */ /* 0x000e640008000a00 */
[----:B------:R-:W-:-:S05]  /*96410*/  VIADD R2, R28, 0x34 ;  /* 0x000000341c027836 */ /* 0x000fca0000000000 */
[----:B------:R-:W-:Y:S01]  /*96420*/  ISETP.GE.AND P5, PT, R2, UR65, PT ;  /* 0x0000004102007c0c */ /* 0x000fe2000bfa6270 */
[C---:B0-----:R-:W-:Y:S01]  /*96430*/  VIADD R2, R6.reuse, UR5 ;  /* 0x0000000506027c36 */ /* 0x041fe20008000000 */
[----:B------:R-:W0:Y:S01]  /*96440*/  LDCU UR5, c[0x0][0x398] ;  /* 0x00007300ff0577ac */ /* 0x000e220008000800 */
[----:B------:R-:W-:Y:S01]  /*96450*/  IMAD.WIDE R6, R6, 0x2, R12 ;  /* 0x0000000206067825 */ /* 0x000fe200078e020c */
[----:B--2---:R2:W-:Y:S02]  /*96460*/  @P6 STG.E.U16 desc[UR60][R4.64], R3 ;  /* 0x0000000304006986 */ /* 0x0045e4000c10153c */
[----:B--2---:R-:W-:Y:S02]  /*96470*/  PRMT R4, R3, 0x7632, R4 ;  /* 0x0000763203047816 */ /* 0x004fe40000000004 */
[----:B------:R-:W2:Y:S01]  /*96480*/  LDL.LU R3, [R1+0xe8] ;  /* 0x0000e80001037983 */ /* 0x000ea20000300800 */
[----:B------:R-:W-:-:S03]  /*96490*/  ISETP.LT.AND P6, PT, R0, UR76, !P5 ;  /* 0x0000004c00007c0c */ /* 0x000fc6000efc1270 */
[----:B------:R0:W-:Y:S02]  /*964a0*/  @P2 STG.E.U16 desc[UR60][R6.64], R4 ;  /* 0x0000000406002986 */ /* 0x0001e4000c10153c */
[----:B0-----:R-:W-:-:S08]  /*964b0*/  IMAD.WIDE R4, R2, 0x2, R10 ;  /* 0x0000000202047825 */ /* 0x001fd000078e020a */
[----:B---3--:R0:W-:Y:S01]  /*964c0*/  @P6 STG.E.U16 desc[UR60][R4.64], R20 ;  /* 0x0000001404006986 */ /* 0x0081e2000c10153c */
[----:B------:R-:W-:-:S03]  /*964d0*/  PRMT R6, R20, 0x7632, R6 ;  /* 0x0000763214067816 */ /* 0x000fc60000000006 */
[----:B0-----:R-:W3:Y:S01]  /*964e0*/  LDL.LU R20, [R1+0xd8] ;  /* 0x0000d80001147983 */ /* 0x001ee20000300800 */
[----:B------:R-:W-:Y:S01]  /*964f0*/  ISETP.LT.AND P2, PT, R27, UR5, !P5 ;  /* 0x000000051b007c0c */ /* 0x000fe2000ef41270 */
[----:B------:R-:W0:Y:S01]  /*96500*/  LDCU UR5, c[0x0][0x398] ;  /* 0x00007300ff0577ac */ /* 0x000e220008000800 */
[----:B------:R-:W-:-:S11]  /*96510*/  IMAD.WIDE R4, R2, 0x2, R16 ;  /* 0x0000000202047825 */ /* 0x000fd600078e0210 */
[----:B------:R1:W-:Y:S01]  /*96520*/  @P2 STG.E.U16 desc[UR60][R4.64], R6 ;  /* 0x0000000604002986 */ /* 0x0003e2000c10153c */
[----:B0-----:R-:W-:Y:S01]  /*96530*/  ISETP.LT.AND P6, PT, R29, UR5, !P5 ;  /* 0x000000051d007c0c */ /* 0x001fe2000efc1270 */
[----:B------:R-:W0:Y:S01]  /*96540*/  LDCU UR5, c[0x0][0x3b8] ;  /* 0x00007700ff0577ac */ /* 0x000e220008000800 */
[----:B-1----:R-:W-:-:S05]  /*96550*/  VIADD R4, R28, 0x35 ;  /* 0x000000351c047836 */ /* 0x002fca0000000000 */
[----:B------:R-:W-:Y:S01]  /*96560*/  ISETP.GE.AND P2, PT, R4, UR63, PT ;  /* 0x0000003f04007c0c */ /* 0x000fe2000bf46270 */
[----:B------:R-:W-:Y:S01]  /*96570*/  IMAD.WIDE R4, R2, 0x2, R14 ;  /* 0x0000000202047825 */ /* 0x000fe200078e020e */
[----:B----4-:R-:W-:-:S04]  /*96580*/  PRMT R7, R21, 0x7632, R7 ;  /* 0x0000763215077816 */ /* 0x010fc80000000007 */
[----:B------:R1:W-:Y:S01]  /*96590*/  @P6 STG.E.U16 desc[UR60][R4.64], R21 ;  /* 0x0000001504006986 */ /* 0x0003e2000c10153c */
[----:B------:R-:W-:Y:S01]  /*965a0*/  ISETP.LT.AND P5, PT, R8, UR68, !P5 ;  /* 0x0000004408007c0c */ /* 0x000fe2000efa1270 */
[----:B0-----:R-:W-:Y:S01]  /*965b0*/  VIADD R6, R2, UR5 ;  /* 0x0000000502067c36 */ /* 0x001fe20008000000 */
[----:B------:R-:W0:Y:S01]  /*965c0*/  LDCU UR5, c[0x0][0x398] ;  /* 0x00007300ff0577ac */ /* 0x000e220008000800 */
[----:B-1----:R-:W4:Y:S01]  /*965d0*/  LDL.LU R21, [R1+0x10c] ;  /* 0x00010c0001157983 */ /* 0x002f220000300800 */
[----:B------:R-:W-:Y:S01]  /*965e0*/  ISETP.LT.AND P6, PT, R0, UR48, !P2 ;  /* 0x0000003000007c0c */ /* 0x000fe2000d7c1270 */
[----:B------:R-:W-:Y:S01]  /*965f0*/  IMAD.WIDE R4, R2, 0x2, R12 ;  /* 0x0000000202047825 */ /* 0x000fe200078e020c */
[----:B------:R-:W1:Y:S07]  /*96600*/  LDCU.64 UR68, c[0x0][0x398] ;  /* 0x00007300ff4477ac */ /* 0x000e6e0008000a00 */
[----:B------:R1:W-:Y:S01]  /*96610*/  @P5 STG.E.U16 desc[UR60][R4.64], R7 ;  /* 0x0000000704005986 */ /* 0x0003e2000c10153c */
[----:B0-----:R-:W-:Y:S01]  /*96620*/  ISETP.LT.AND P5, PT, R27, UR5, !P2 ;  /* 0x000000051b007c0c */ /* 0x001fe2000d7a1270 */
[----:B------:R-:W0:Y:S01]  /*96630*/  LDCU UR5, c[0x0][0x398] ;  /* 0x00007300ff0577ac */ /* 0x000e220008000800 */
[----:B-1----:R-:W-:-:S05]  /*96640*/  IMAD.WIDE R4, R6, 0x2, R10 ;  /* 0x0000000206047825 */ /* 0x002fca00078e020a */
[----:B--2---:R1:W-:Y:S01]  /*96650*/  @P6 STG.E.U16 desc[UR60][R4.64], R3 ;  /* 0x0000000304006986 */ /* 0x0043e2000c10153c */
[----:B------:R-:W-:-:S03]  /*96660*/  PRMT R2, R3, 0x7632, R2 ;  /* 0x0000763203027816 */ /* 0x000fc60000000002 */
[----:B-1----:R-:W2:Y:S01]  /*96670*/  LDL.LU R3, [R1+0xfc] ;  /* 0x0000fc0001037983 */ /* 0x002ea20000300800 */
[----:B0-----:R-:W-:Y:S01]  /*96680*/  ISETP.LT.AND P6, PT, R29, UR5, !P2 ;  /* 0x000000051d007c0c */ /* 0x001fe2000d7c1270 */
[C---:B------:R-:W-:Y:S01]  /*96690*/  IMAD.WIDE R4, R6.reuse, 0x2, R16 ;  /* 0x0000000206047825 */ /* 0x040fe200078e0210 */
[----:B------:R-:W0:Y:S04]  /*966a0*/  LDCU UR5, c[0x0][0x3b8] ;  /* 0x00007700ff0577ac */ /* 0x000e280008000800 */
[----:B------:R1:W-:Y:S02]  /*966b0*/  @P5 STG.E.U16 desc[UR60][R4.64], R2 ;  /* 0x0000000204005986 */ /* 0x0003e4000c10153c */
[----:B-1----:R-:W-:-:S05]  /*966c0*/  IMAD.WIDE R4, R6, 0x2, R14 ;  /* 0x0000000206047825 */ /* 0x002fca00078e020e */
[----:B---3--:R1:W-:Y:S02]  /*966d0*/  @P6 STG.E.U16 desc[UR60][R4.64], R20 ;  /* 0x0000001404006986 */ /* 0x0083e4000c10153c */
[----:B-1----:R-:W-:Y:S02]  /*966e0*/  PRMT R4, R20, 0x7632, R4 ;  /* 0x0000763214047816 */ /* 0x002fe40000000004 */
[----:B------:R-:W3:Y:S01]  /*966f0*/  LDL.LU R20, [R1+0xec] ;  /* 0x0000ec0001147983 */ /* 0x000ee20000300800 */
[----:B------:R-:W-:-:S05]  /*96700*/  VIADD R2, R28, 0x36 ;  /* 0x000000361c027836 */ /* 0x000fca0000000000 */
[----:B------:R-:W-:Y:S01]  /*96710*/  ISETP.GE.AND P5, PT, R2, UR69, PT ;  /* 0x0000004502007c0c */ /* 0x000fe2000bfa6270 */
[----:B0-----:R-:W-:Y:S01]  /*96720*/  VIADD R2, R6, UR5 ;  /* 0x0000000506027c36 */ /* 0x001fe20008000000 */
[----:B------:R-:W0:Y:S01]  /*96730*/  LDCU UR5, c[0x0][0x398] ;  /* 0x00007300ff0577ac */ /* 0x000e220008000800 */
[----:B------:R-:W-:Y:S02]  /*96740*/  ISETP.LT.AND P2, PT, R8, UR70, !P2 ;  /* 0x0000004608007c0c */ /* 0x000fe4000d741270 */
[----:B------:R-:W-:Y:S01]  /*96750*/  ISETP.LT.AND P6, PT, R0, UR44, !P5 ;  /* 0x0000002c00007c0c */ /* 0x000fe2000efc1270 */
[----:B------:R-:W-:Y:S01]  /*96760*/  IMAD.WIDE R6, R6, 0x2, R12 ;  /* 0x0000000206067825 */ /* 0x000fe200078e020c */
[----:B------:R-:W1:Y:S09]  /*96770*/  LDCU.64 UR70, c[0x0][0x398] ;  /* 0x00007300ff4677ac */ /* 0x000e720008000a00 */
[----:B------:R1:W-:Y:S01]  /*96780*/  @P2 STG.E.U16 desc[UR60][R6.64], R4 ;  /* 0x0000000406002986 */ /* 0x0003e2000c10153c */
[----:B0-----:R-:W-:Y:S01]  /*96790*/  ISETP.LT.AND P2, PT, R27, UR5, !P5 ;  /* 0x000000051b007c0c */ /* 0x001fe2000ef41270 */
[----:B------:R-:W0:Y:S01]  /*967a0*/  LDCU UR5, c[0x0][0x398] ;  /* 0x00007300ff0577ac */ /* 0x000e220008000800 */
[----:B-1----:R-:W-:Y:S01]  /*967b0*/  IMAD.WIDE R4, R2, 0x2, R10 ;  /* 0x0000000202047825 */ /* 0x002fe200078e020a */
[----:B----4-:R-:W-:-:S04]  /*967c0*/  PRMT R6, R21, 0x7632, R6 ;  /* 0x0000763215067816 */ /* 0x010fc80000000006 */
[----:B------:R1:W-:Y:S04]  /*967d0*/  @P6 STG.E.U16 desc[UR60][R4.64], R21 ;  /* 0x0000001504006986 */ /* 0x0003e8000c10153c */
[----:B-1----:R-:W4:Y:S01]  /*967e0*/  LDL.LU R21, [R1+0xdc] ;  /* 0x0000dc0001157983 */ /* 0x002f220000300800 */
[----:B------:R-:W-:Y:S01]  /*967f0*/  IMAD.WIDE R4, R2, 0x2, R16 ;  /* 0x0000000202047825 */ /* 0x000fe200078e0210 */
[----:B0-----:R-:W-:Y:S01]  /*96800*/  ISETP.LT.AND P6, PT, R29, UR5, !P5 ;  /* 0x000000051d007c0c */ /* 0x001fe2000efc1270 */
[----:B------:R-:W0:Y:S03]  /*96810*/  LDCU UR5, c[0x0][0x3b8] ;  /* 0x00007700ff0577ac */ /* 0x000e260008000800 */
[----:B------:R1:W-:Y:S02]  /*96820*/  @P2 STG.E.U16 desc[UR60][R4.64], R6 ;  /* 0x0000000604002986 */ /* 0x0003e4000c10153c */
[----:B-1----:R-:W-:-:S05]  /*96830*/  VIADD R4, R28, 0x37 ;  /* 0x000000371c047836 */ /* 0x002fca0000000000 */
[----:B------:R-:W-:Y:S01]  /*96840*/  ISETP.GE.AND P2, PT, R4, UR71, PT ;  /* 0x0000004704007c0c */ /* 0x000fe2000bf46270 */
[----:B------:R-:W-:Y:S01]  /*96850*/  IMAD.WIDE R4, R2, 0x2, R14 ;  /* 0x0000000202047825 */ /* 0x000fe200078e020e */
[----:B------:R-:W-:Y:S01]  /*96860*/  ISETP.LT.AND P5, PT, R8, UR66, !P5 ;  /* 0x0000004208007c0c */ /* 0x000fe2000efa1270 */
[----:B------:R-:W1:Y:S02]  /*96870*/  LDCU.64 UR66, c[0x0][0x398] ;  /* 0x00007300ff4277ac */ /* 0x000e640008000a00 */
[----:B0-----:R-:W-:Y:S01]  /*96880*/  VIADD R6, R2, UR5 ;  /* 0x0000000502067c36 */ /* 0x001fe20008000000 */
[----:B------:R-:W0:Y:S01]  /*96890*/  LDCU UR5, c[0x0][0x398] ;  /* 0x00007300ff0577ac */ /* 0x000e220008000800 */
[----:B--2---:R2:W-:Y:S01]  /*968a0*/  @P6 STG.E.U16 desc[UR60][R4.64], R3 ;  /* 0x0000000304006986 */ /* 0x0045e2000c10153c */
[----:B------:R-:W-:-:S03]  /*968b0*/  PRMT R7, R3, 0x7632, R7 ;  /* 0x0000763203077816 */ /* 0x000fc60000000007 */
[----:B--2---:R-:W2:Y:S01]  /*968c0*/  LDL.LU R3, [R1+0x5e0] ;  /* 0x0005e00001037983 */ /* 0x004ea20000300800 */
[----:B------:R-:W-:Y:S01]  /*968d0*/  ISETP.LT.AND P6, PT, R0, UR46, !P2 ;  /* 0x0000002e00007c0c */ /* 0x000fe2000d7c1270 */
[----:B------:R-:W-:-:S05]  /*968e0*/  IMAD.WIDE R4, R2, 0x2, R12 ;  /* 0x0000000202047825 */ /* 0x000fca00078e020c */
[----:B------:R0:W-:Y:S02]  /*968f0*/  @P5 STG.E.U16 desc[UR60][R4.64], R7 ;  /* 0x0000000704005986 */ /* 0x0001e4000c10153c */
[----:B0-----:R-:W-:-:S05]  /*96900*/  IMAD.WIDE R4, R6, 0x2, R10 ;  /* 0x0000000206047825 */ /* 0x001fca00078e020a */
[----:B---3--:R0:W-:Y:S01]  /*96910*/  @P6 STG.E.U16 desc[UR60][R4.64], R20 ;  /* 0x0000001404006986 */ /* 0x0081e2000c10153c */
[----:B------:R-:W-:-:S03]  /*96920*/  PRMT R2, R20, 0x7632, R2 ;  /* 0x0000763214027816 */ /* 0x000fc60000000002 */
[----:B0-----:R-:W3:Y:S01]  /*96930*/  LDL.LU R20, [R1+0x130] ;  /* 0x0001300001147983 */ /* 0x001ee20000300800 */
[----:B------:R-:W-:Y:S01]  /*96940*/  ISETP.LT.AND P5, PT, R27, UR5, !P2 ;  /* 0x000000051b007c0c */ /* 0x000fe2000d7a1270 */
[----:B------:R-:W0:Y:S01]  /*96950*/  LDCU UR5, c[0x0][0x398] ;  /* 0x00007300ff0577ac */ /* 0x000e220008000800 */
[C---:B------:R-:W-:Y:S01]  /*96960*/  IMAD.WIDE R4, R6.reuse, 0x2, R16 ;  /* 0x0000000206047825 */ /* 0x040fe200078e0210 */
[----:B0-----:R-:W-:Y:S01]  /*96970*/  ISETP.LT.AND P6, PT, R29, UR5, !P2 ;  /* 0x000000051d007c0c */ /* 0x001fe2000d7c1270 */
[----:B------:R-:W0:Y:S09]  /*96980*/  LDCU UR5, c[0x0][0x3b8] ;  /* 0x00007700ff0577ac */ /* 0x000e320008000800 */
[----:B------:R1:W-:Y:S02]  /*96990*/  @P5 STG.E.U16 desc[UR60][R4.64], R2 ;  /* 0x0000000204005986 */ /* 0x0003e4000c10153c */
[----:B-1----:R-:W-:-:S05]  /*969a0*/  IMAD.WIDE R4, R6, 0x2, R14 ;  /* 0x0000000206047825 */ /* 0x002fca00078e020e */
[----:B----4-:R1:W-:Y:S01]  /*969b0*/  @P6 STG.E.U16 desc[UR60][R4.64], R21 ;  /* 0x0000001504006986 */ /* 0x0103e2000c10153c */
[----:B------:R-:W-:Y:S01]  /*969c0*/  VIADD R2, R28, 0x38 ;  /* 0x000000381c027836 */ /* 0x000fe20000000000 */
[----:B------:R-:W-:Y:S01]  /*969d0*/  ISETP.LT.AND P2, PT, R8, UR64, !P2 ;  /* 0x0000004008007c0c */ /* 0x000fe2000d741270 */
[----:B------:R-:W4:Y:S03]  /*969e0*/  LDCU.64 UR64, c[0x0][0x398] ;  /* 0x00007300ff4077ac */ /* 0x000f260008000a00 */
[----:B------:R-:W-:Y:S02]  /*969f0*/  ISETP.GE.AND P5, PT, R2, UR67, PT ;  /* 0x0000004302007c0c */ /* 0x000fe4000bfa6270 */
[----:B-1----:R-:W-:Y:S02]  /*96a00*/  PRMT R4, R21, 0x7632, R4 ;  /* 0x0000763215047816 */ /* 0x002fe40000000004 */
[----:B------:R-:W3:Y:S01]  /*96a10*/  LDL.LU R21, [R1+0x120] ;  /* 0x0001200001157983 */ /* 0x000ee20000300800 */
[----:B0-----:R-:W-:Y:S01]  /*96a20*/  VIADD R2, R6, UR5 ;  /* 0x0000000506027c36 */ /* 0x001fe20008000000 */
[----:B------:R-:W0:Y:S01]  /*96a30*/  LDCU UR5, c[0x0][0x398] ;  /* 0x00007300ff0577ac */ /* 0x000e220008000800 */
[----:B------:R-:W-:Y:S01]  /*96a40*/  ISETP.LT.AND P6, PT, R0, UR42, !P5 ;  /* 0x0000002a00007c0c */ /* 0x000fe2000efc1270 */
[----:B------:R-:W-:Y:S01]  /*96a50*/  IMAD.WIDE R6, R6, 0x2, R12 ;  /* 0x0000000206067825 */ /* 0x000fe200078e020c */
[----:B------:R-:W-:Y:S01]  /*96a60*/  R2UR.FILL UR20, R9 ;  /* 0x00000000091472ca */ /* 0x000fe200004e0000 */
[----:B------:R-:W1:Y:S03]  /*96a70*/  LDCU UR42, c[0x0][0x3b8] ;  /* 0x00007700ff2a77ac */ /* 0x000e660008000800 */
[----:B------:R0:W-:Y:S02]  /*96a80*/  @P2 STG.E.U16 desc[UR60][R6.64], R4 ;  /* 0x0000000406002986 */ /* 0x0001e4000c10153c */
[----:B0-----:R-:W-:Y:S01]  /*96a90*/  IMAD.WIDE R4, R2, 0x2, R10 ;  /* 0x0000000202047825 */ /* 0x001fe200078e020a */
[----:B------:R-:W-:Y:S01]  /*96aa0*/  ISETP.LT.AND P2, PT, R27, UR5, !P5 ;  /* 0x000000051b007c0c */ /* 0x000fe2000ef41270 */
[----:B------:R-:W0:Y:S03]  /*96ab0*/  LDCU UR5, c[0x0][0x398] ;  /* 0x00007300ff0577ac */ /* 0x000e260008000800 */
[----:B--2---:R2:W-:Y:S01]  /*96ac0*/  @P6 STG.E.U16 desc[UR60][R4.64], R3 ;  /* 0x0000000304006986 */ /* 0x0045e2000c10153c */
[----:B------:R-:W-:-:S03]  /*96ad0*/  PRMT R6, R3, 0x7632, R6 ;  /* 0x0000763203067816 */ /* 0x000fc60000000006 */
[----:B--2---:R-:W2:Y:S01]  /*96ae0*/  LDL.LU R3, [R1+0x110] ;  /* 0x0001100001037983 */ /* 0x004ea20000300800 */
[----:B------:R-:W-:Y:S01]  /*96af0*/  IMAD.WIDE R4, R2, 0x2, R16 ;  /* 0x0000000202047825 */ /* 0x000fe200078e0210 */
[----:B0-----:R-:W-:Y:S01]  /*96b00*/  ISETP.LT.AND P6, PT, R29, UR5, !P5 ;  /* 0x000000051d007c0c */ /* 0x001fe2000efc1270 */
[----:B------:R-:W0:Y:S03]  /*96b10*/  LDCU UR5, c[0x0][0x3b8] ;  /* 0x00007700ff0577ac */ /* 0x000e260008000800 */
[----:B------:R1:W-:Y:S02]  /*96b20*/  @P2 STG.E.U16 desc[UR60][R4.64], R6 ;  /* 0x0000000604002986 */ /* 0x0003e4000c10153c */
[----:B-1----:R-:W-:-:S05]  /*96b30*/  VIADD R4, R28, 0x39 ;  /* 0x000000391c047836 */ /* 0x002fca0000000000 */
[----:B----4-:R-:W-:Y:S01]  /*96b40*/  ISETP.GE.AND P2, PT, R4, UR65, PT ;  /* 0x0000004104007c0c */ /* 0x010fe2000bf46270 */
[----:B------:R-:W-:-:S05]  /*96b50*/  IMAD.WIDE R4, R2, 0x2, R14 ;  /* 0x0000000202047825 */ /* 0x000fca00078e020e */
[----:B---3--:R1:W-:Y:S02]  /*96b60*/  @P6 STG.E.U16 desc[UR60][R4.64], R20 ;  /* 0x0000001404006986 */ /* 0x0083e4000c10153c */
[----:B-1----:R-:W-:Y:S02]  /*96b70*/  PRMT R5, R20, 0x7632, R5 ;  /* 0x0000763214057816 */ /* 0x002fe40000000005 */
[----:B------:R-:W3:Y:S01]  /*96b80*/  LDL.LU R20, [R1+0x5e4] ;  /* 0x0005e40001147983 */ /* 0x000ee20000300800 */
[----:B0-----:R-:W-:Y:S01]  /*96b90*/  VIADD R4, R2, UR5 ;  /* 0x0000000502047c36 */ /* 0x001fe20008000000 */
[----:B------:R-:W0:Y:S01]  /*96ba0*/  LDCU UR5, c[0x0][0x398] ;  /* 0x00007300ff0577ac */ /* 0x000e220008000800 */
[----:B------:R-:W-:Y:S01]  /*96bb0*/  ISETP.LT.AND P5, PT, R8, UR62, !P5 ;  /* 0x0000003e08007c0c */ /* 0x000fe2000efa1270 */
[----:B------:R-:W-:Y:S01]  /*96bc0*/  IMAD.WIDE R6, R2, 0x2, R12 ;  /* 0x0000000202067825 */ /* 0x000fe200078e020c */
[----:B------:R-:W-:Y:S01]  /*96bd0*/  ISETP.LT.AND P6, PT, R0, UR58, !P2 ;  /* 0x0000003a00007c0c */ /* 0x000fe2000d7c1270 */
[----:B------:R-:W1:Y:S10]  /*96be0*/  LDCU.64 UR62, c[0x0][0x398] ;  /* 0x00007300ff3e77ac */ /* 0x000e740008000a00 */
[----:B------:R4:W-:Y:S01]  /*96bf0*/  @P5 STG.E.U16 desc[UR60][R6.64], R5 ;  /* 0x0000000506005986 */ /* 0x0009e2000c10153c */
[----:B0-----:R-:W-:Y:S01]  /*96c00*/  ISETP.LT.AND P5, PT, R27, UR5, !P2 ;  /* 0x000000051b007c0c */ /* 0x001fe2000d7a1270 */
[----:B------:R-:W0:Y:S01]  /*96c10*/  LDCU UR5, c[0x0][0x398] ;  /* 0x00007300ff0577ac */ /* 0x000e220008000800 */
[----:B----4-:R-:W-:-:S05]  /*96c20*/  IMAD.WIDE R6, R4, 0x2, R10 ;  /* 0x0000000204067825 */ /* 0x010fca00078e020a */
[----:B------:R4:W-:Y:S01]  /*96c30*/  @P6 STG.E.U16 desc[UR60][R6.64], R21 ;  /* 0x0000001506006986 */ /* 0x0009e2000c10153c */
[----:B------:R-:W-:-:S03]  /*96c40*/  PRMT R2, R21, 0x7632, R2 ;  /* 0x0000763215027816 */ /* 0x000fc60000000002 */
        /* <DEDUP_REMOVED lines=17> */
[----:B------:R-:W2:Y:S04]  /*96d60*/  LDL.LU R18, [R1+0x114] ;  /* 0x0001140001127983 */ /* 0x000ea80000300800 */
[----:B------:R0:W-:Y:S02]  /*96d70*/  @P2 STG.E.U16 desc[UR60][R4.64], R6 ;  /* 0x0000000604002986 */ /* 0x0001e4000c10153c */
[----:B0-----:R-:W-:-:S05]  /*96d80*/  IMAD.WIDE R4, R2, 0x2, R10 ;  /* 0x0000000202047825 */ /* 0x001fca00078e020a */
[----:B---3--:R0:W-:Y:S01]  /*96d90*/  @P6 STG.E.U16 desc[UR60][R4.64], R20 ;  /* 0x0000001404006986 */ /* 0x0081e2000c10153c */
[----:B------:R-:W-:-:S03]  /*96da0*/  PRMT R6, R20, 0x7632, R6 ;  /* 0x0000763214067816 */ /* 0x000fc60000000006 */
[----:B0-----:R-:W3:Y:S01]  /*96db0*/  LDL.LU R20, [R1+0x5e8] ;  /* 0x0005e80001147983 */ /* 0x001ee20000300800 */
[----:B------:R-:W-:Y:S01]  /*96dc0*/  ISETP.LT.AND P2, PT, R27, UR5, !P5 ;  /* 0x000000051b007c0c */ /* 0x000fe2000ef41270 */
[----:B------:R-:W0:Y:S01]  /*96dd0*/  LDCU UR5, c[0x0][0x398] ;  /* 0x00007300ff0577ac */ /* 0x000e220008000800 */
[----:B------:R-:W-:Y:S01]  /*96de0*/  IMAD.WIDE R4, R2, 0x2, R16 ;  /* 0x0000000202047825 */ /* 0x000fe200078e0210 */
[----:B0-----:R-:W-:Y:S01]  /*96df0*/  ISETP.LT.AND P6, PT, R29, UR5, !P5 ;  /* 0x000000051d007c0c */ /* 0x001fe2000efc1270 */
[----:B------:R-:W0:Y:S09]  /*96e00*/  LDCU UR5, c[0x0][0x3b8] ;  /* 0x00007700ff0577ac */ /* 0x000e320008000800 */
[----:B------:R1:W-:Y:S01]  /*96e10*/  @P2 STG.E.U16 desc[UR60][R4.64], R6 ;  /* 0x0000000604002986 */ /* 0x0003e2000c10153c */
[----:B------:R-:W-:Y:S01]  /*96e20*/  ISETP.LT.AND P5, PT, R8, UR70, !P5 ;  /* 0x0000004608007c0c */ /* 0x000fe2000efa1270 */
[----:B------:R-:W2:Y:S01]  /*96e30*/  LDCU.64 UR70, c[0x0][0x398] ;  /* 0x00007300ff4677ac */ /* 0x000ea20008000a00 */
[----:B-1----:R-:W-:-:S02]  /*96e40*/  VIADD R4, R28, 0x3b ;  /* 0x0000003b1c047836 */ /* 0x002fc40000000000 */
[----:B0-----:R-:W-:Y:S01]  /*96e50*/  VIADD R6, R2, UR5 ;  /* 0x0000000502067c36 */ /* 0x001fe20008000000 */
[----:B------:R-:W0:Y:S02]  /*96e60*/  LDCU UR5, c[0x0][0x398] ;  /* 0x00007300ff0577ac */ /* 0x000e240008000800 */
[----:B------:R-:W-:Y:S01]  /*96e70*/  ISETP.GE.AND P2, PT, R4, UR69, PT ;  /* 0x0000004504007c0c */ /* 0x000fe2000bf46270 */
[----:B------:R-:W-:Y:S01]  /*96e80*/  IMAD.WIDE R4, R2, 0x2, R14 ;  /* 0x0000000202047825 */ /* 0x000fe200078e020e */
[----:B----4-:R-:W-:-:S04]  /*96e90*/  PRMT R7, R21, 0x7632, R7 ;  /* 0x0000763215077816 */ /* 0x010fc80000000007 */
[----:B------:R1:W-:Y:S04]  /*96ea0*/  @P6 STG.E.U16 desc[UR60][R4.64], R21 ;  /* 0x0000001504006986 */ /* 0x0003e8000c10153c */
[----:B-1----:R-:W4:Y:S01]  /*96eb0*/  LDL.LU R21, [R1+0x138] ;  /* 0x0001380001157983 */ /* 0x002f220000300800 */
[----:B------:R-:W-:-:S05]  /*96ec0*/  IMAD.WIDE R4, R2, 0x2, R12 ;  /* 0x0000000202047825 */ /* 0x000fca00078e020c */
[----:B------:R1:W-:Y:S01]  /*96ed0*/  @P5 STG.E.U16 desc[UR60][R4.64], R7 ;  /* 0x0000000704005986 */ /* 0x0003e2000c10153c */
[----:B0-----:R-:W-:Y:S01]  /*96ee0*/  ISETP.LT.AND P5, PT, R27, UR5, !P2 ;  /* 0x000000051b007c0c */ /* 0x001fe2000d7a1270 */
[----:B------:R-:W0:Y:S01]  /*96ef0*/  LDCU UR5, c[0x0][0x398] ;  /* 0x00007300ff0577ac */ /* 0x000e220008000800 */
[----:B------:R-:W-:Y:S01]  /*96f00*/  ISETP.LT.AND P6, PT, R0, UR56, !P2 ;  /* 0x0000003800007c0c */ /* 0x000fe2000d7c1270 */
[----:B-1----:R-:W-:-:S12]  /*96f10*/  IMAD.WIDE R4, R6, 0x2, R10 ;  /* 0x0000000206047825 */ /* 0x002fd800078e020a */
[----:B--2---:R1:W-:Y:S01]  /*96f20*/  @P6 STG.E.U16 desc[UR60][R4.64], R3 ;  /* 0x0000000304006986 */ /* 0x0043e2000c10153c */
[----:B------:R-:W-:Y:S02]  /*96f30*/  PRMT R2, R3, 0x7632, R2 ;  /* 0x0000763203027816 */ /* 0x000fe40000000002 */
[----:B0-----:R-:W-:Y:S01]  /*96f40*/  ISETP.LT.AND P6, PT, R29, UR5, !P2 ;  /* 0x000000051d007c0c */ /* 0x001fe2000d7c1270 */
[----:B------:R-:W0:Y:S01]  /*96f50*/  LDCU UR5, c[0x0][0x3b8] ;  /* 0x00007700ff0577ac */ /* 0x000e220008000800 */
[----:B-1----:R-:W2:Y:S01]  /*96f60*/  LDL.LU R3, [R1+0x128] ;  /* 0x0001280001037983 */ /* 0x002ea20000300800 */
[----:B------:R-:W-:Y:S01]  /*96f70*/  IMAD.WIDE R4, R6, 0x2, R16 ;  /* 0x0000000206047825 */ /* 0x000fe200078e0210 */
[----:B------:R-:W-:Y:S01]  /*96f80*/  ISETP.LT.AND P2, PT, R8, UR66, !P2 ;  /* 0x0000004208007c0c */ /* 0x000fe2000d741270 */
[----:B------:R-:W1:Y:S03]  /*96f90*/  LDCU.64 UR66, c[0x0][0x398] ;  /* 0x00007300ff4277ac */ /* 0x000e660008000a00 */
[----:B------:R0:W-:Y:S02]  /*96fa0*/  @P5 STG.E.U16 desc[UR60][R4.64], R2 ;  /* 0x0000000204005986 */ /* 0x0001e4000c10153c */
[----:B0-----:R-:W-:-:S02]  /*96fb0*/  VIADD R2, R28, 0x3c ;  /* 0x0000003c1c027836 */ /* 0x001fc40000000000 */
[----:B------:R-:W-:-:S03]  /*96fc0*/  IMAD.WIDE R4, R6, 0x2, R14 ;  /* 0x0000000206047825 */ /* 0x000fc600078e020e */
[----:B------:R-:W-:Y:S02]  /*96fd0*/  ISETP.GE.AND P5, PT, R2, UR71, PT ;  /* 0x0000004702007c0c */ /* 0x000fe4000bfa6270 */
[----:B------:R0:W-:Y:S01]  /*96fe0*/  @P6 STG.E.U16 desc[UR60][R4.64], R18 ;  /* 0x0000001204006986 */ /* 0x0001e2000c10153c */
[----:B------:R-:W-:Y:S01]  /*96ff0*/  VIADD R2, R6, UR5 ;  /* 0x0000000506027c36 */ /* 0x000fe20008000000 */
[----:B------:R-:W-:Y:S01]  /*97000*/  ISETP.LT.AND P6, PT, R0, UR54, !P5 ;  /* 0x0000003600007c0c */ /* 0x000fe2000efc1270 */
[----:B------:R-:W-:Y:S01]  /*97010*/  IMAD.WIDE R6, R6, 0x2, R12 ;  /* 0x0000000206067825 */ /* 0x000fe200078e020c */
[----:B------:R-:W1:Y:S01]  /*97020*/  LDCU UR5, c[0x0][0x398] ;  /* 0x00007300ff0577ac */ /* 0x000e620008000800 */
[----:B0-----:R-:W-:Y:S02]  /*97030*/  PRMT R4, R18, 0x7632, R4 ;  /* 0x0000763212047816 */ /* 0x001fe40000000004 */
[----:B------:R-:W2:Y:S04]  /*97040*/  LDL.LU R18, [R1+0x118] ;  /* 0x0001180001127983 */ /* 0x000ea80000300800 */
[----:B------:R0:W-:Y:S02]  /*97050*/  @P2 STG.E.U16 desc[UR60][R6.64], R4 ;  /* 0x0000000406002986 */ /* 0x0001e4000c10153c */
[----:B0-----:R-:W-:Y:S01]  /*97060*/  IMAD.WIDE R4, R2, 0x2, R10 ;  /* 0x0000000202047825 */ /* 0x001fe200078e020a */
[----:B---3--:R-:W-:-:S04]  /*97070*/  PRMT R6, R20, 0x7632, R6 ;  /* 0x0000763214067816 */ /* 0x008fc80000000006 */
[----:B------:R0:W-:Y:S04]  /*97080*/  @P6 STG.E.U16 desc[UR60][R4.64], R20 ;  /* 0x0000001404006986 */ /* 0x0001e8000c10153c */
[----:B0-----:R-:W3:Y:S01]  /*97090*/  LDL.LU R20, [R1+0x5ec] ;  /* 0x0005ec0001147983 */ /* 0x001ee20000300800 */
[----:B-1----:R-:W-:Y:S01]  /*970a0*/  ISETP.LT.AND P2, PT, R27, UR5, !P5 ;  /* 0x000000051b007c0c */ /* 0x002fe2000ef41270 */
[----:B------:R-:W0:Y:S01]  /*970b0*/  LDCU UR5, c[0x0][0x398] ;  /* 0x00007300ff0577ac */ /* 0x000e220008000800 */
[----:B------:R-:W-:Y:S01]  /*970c0*/  IMAD.WIDE R4, R2, 0x2, R16 ;  /* 0x0000000202047825 */ /* 0x000fe200078e0210 */
[----:B0-----:R-:W-:Y:S01]  /*970d0*/  ISETP.LT.AND P6, PT, R29, UR5, !P5 ;  /* 0x000000051d007c0c */ /* 0x001fe2000efc1270 */
[----:B------:R-:W0:Y:S09]  /*970e0*/  LDCU UR5, c[0x0][0x3b8] ;  /* 0x00007700ff0577ac */ /* 0x000e320008000800 */
[----:B------:R1:W-:Y:S01]  /*970f0*/  @P2 STG.E.U16 desc[UR60][R4.64], R6 ;  /* 0x0000000604002986 */ /* 0x0003e2000c10153c */
[----:B------:R-:W-:-:S02]  /*97100*/  ISETP.LT.AND P5, PT, R8, UR64, !P5 ;  /* 0x0000004008007c0c */ /* 0x000fc4000efa1270 */
[----:B----4-:R-:W-:Y:S01]  /*97110*/  PRMT R7, R21, 0x7632, R7 ;  /* 0x0000763215077816 */ /* 0x010fe20000000007 */
[----:B------:R-:W4:Y:S01]  /*97120*/  LDCU.64 UR64, c[0x0][0x398] ;  /* 0x00007300ff4077ac */ /* 0x000f220008000a00 */
[----:B-1----:R-:W-:Y:S02]  /*97130*/  VIADD R4, R28, 0x3d ;  /* 0x0000003d1c047836 */ /* 0x002fe40000000000 */
[----:B0-----:R-:W-:Y:S01]  /*97140*/  VIADD R6, R2, UR5 ;  /* 0x0000000502067c36 */ /* 0x001fe20008000000 */
[----:B------:R-:W0:Y:S02]  /*97150*/  LDCU UR5, c[0x0][0x398] ;  /* 0x00007300ff0577ac */ /* 0x000e240008000800 */
[----:B------:R-:W-:Y:S01]  /*97160*/  ISETP.GE.AND P2, PT, R4, UR67, PT ;  /* 0x0000004304007c0c */ /* 0x000fe2000bf46270 */
[----:B------:R-:W-:-:S05]  /*97170*/  IMAD.WIDE R4, R2, 0x2, R14 ;  /* 0x0000000202047825 */ /* 0x000fca00078e020e */
[----:B------:R1:W-:Y:S04]  /*97180*/  @P6 STG.E.U16 desc[UR60][R4.64], R21 ;  /* 0x0000001504006986 */ /* 0x0003e8000c10153c */
[----:B-1----:R-:W3:Y:S01]  /*97190*/  LDL.LU R21, [R1+0x13c] ;  /* 0x00013c0001157983 */ /* 0x002ee20000300800 */
        /* <DEDUP_REMOVED lines=17> */
[----:B----4-:R-:W-:Y:S01]  /*972b0*/  ISETP.GE.AND P5, PT, R2, UR65, PT ;  /* 0x0000004102007c0c */ /* 0x010fe2000bfa6270 */
[----:B------:R-:W-:Y:S01]  /*972c0*/  VIADD R2, R6, UR5 ;  /* 0x0000000506027c36 */ /* 0x000fe20008000000 */
[----:B------:R-:W0:Y:S01]  /*972d0*/  LDCU UR5, c[0x0][0x398] ;  /* 0x00007300ff0577ac */ /* 0x000e220008000800 */
[----:B------:R4:W-:Y:S01]  /*972e0*/  @P6 STG.E.U16 desc[UR60][R4.64], R18 ;  /* 0x0000001204006986 */ /* 0x0009e2000c10153c */
[----:B------:R-:W-:Y:S01]  /*972f0*/  ISETP.LT.AND P6, PT, R0, UR50, !P5 ;  /* 0x0000003200007c0c */ /* 0x000fe2000efc1270 */
[----:B------:R-:W-:Y:S01]  /*97300*/  IMAD.WIDE R6, R6, 0x2, R12 ;  /* 0x0000000206067825 */ /* 0x000fe200078e020c */
[----:B----4-:R-:W-:Y:S02]  /*97310*/  PRMT R4, R18, 0x7632, R4 ;  /* 0x0000763212047816 */ /* 0x010fe40000000004 */
[----:B------:R-:W4:Y:S04]  /*97320*/  LDL.LU R18, [R1+0x11c] ;  /* 0x00011c0001127983 */ /* 0x000f280000300800 */
[----:B------:R0:W-:Y:S02]  /*97330*/  @P2 STG.E.U16 desc[UR60][R6.64], R4 ;  /* 0x0000000406002986 */ /* 0x0001e4000c10153c */
[----:B0-----:R-:W-:Y:S01]  /*97340*/  IMAD.WIDE R4, R2, 0x2, R10 ;  /* 0x0000000202047825 */ /* 0x001fe200078e020a */
[----:B---3--:R-:W-:-:S04]  /*97350*/  PRMT R6, R20, 0x7632, R6 ;  /* 0x0000763214067816 */ /* 0x008fc80000000006 */
[----:B------:R0:W-:Y:S04]  /*97360*/  @P6 STG.E.U16 desc[UR60][R4.64], R20 ;  /* 0x0000001404006986 */ /* 0x0001e8000c10153c */
        /* <DEDUP_REMOVED lines=14> */
[----:B------:R-:W-:-:S04]  /*97450*/  PRMT R7, R21, 0x7632, R7 ;  /* 0x0000763215077816 */ /* 0x000fc80000000007 */
        /* <DEDUP_REMOVED lines=9> */
[----:B0-----:R-:W-:Y:S01]  /*974f0*/  ISETP.LT.AND P6, PT, R29, UR5, !P2 ;  /* 0x000000051d007c0c */ /* 0x001fe2000d7c1270 */
[----:B------:R-:W0:Y:S01]  /*97500*/  LDCU UR5, c[0x0][0x3b8] ;  /* 0x00007700ff0577ac */ /* 0x000e220008000800 */
[----:B------:R-:W-:Y:S01]  /*97510*/  PRMT R2, R3, 0x7632, R2 ;  /* 0x0000763203027816 */ /* 0x000fe20000000002 */
[----:B-1----:R-:W-:Y:S01]  /*97520*/  IMAD.WIDE R4, R6, 0x2, R16 ;  /* 0x0000000206047825 */ /* 0x002fe200078e0210 */
[----:B------:R-:W-:Y:S01]  /*97530*/  ISETP.LT.AND P2, PT, R8, UR70, !P2 ;  /* 0x0000004608007c0c */ /* 0x000fe2000d741270 */
[----:B------:R-:W2:Y:S01]  /*97540*/  LDL.LU R3, [R1+0x150] ;  /* 0x0001500001037983 */ /* 0x000ea20000300800 */
[----:B------:R-:W1:Y:S03]  /*97550*/  LDCU.64 UR70, c[0x0][0x398] ;  /* 0x00007300ff4677ac */ /* 0x000e660008000a00 */
[----:B------:R0:W-:Y:S02]  /*97560*/  @P5 STG.E.U16 desc[UR60][R4.64], R2 ;  /* 0x0000000204005986 */ /* 0x0001e4000c10153c */
[----:B0-----:R-:W-:-:S02]  /*97570*/  VIADD R2, R28, 0x40 ;  /* 0x000000401c027836 */ /* 0x001fc40000000000 */
[----:B------:R-:W-:-:S03]  /*97580*/  IMAD.WIDE R4, R6, 0x2, R14 ;  /* 0x0000000206047825 */ /* 0x000fc600078e020e */
[----:B------:R-:W-:Y:S01]  /*97590*/  ISETP.GE.AND P5, PT, R2, UR69, PT ;  /* 0x0000004502007c0c */ /* 0x000fe2000bfa6270 */
[C---:B------:R-:W-:Y:S01]  /*975a0*/  VIADD R2, R6.reuse, UR5 ;  /* 0x0000000506027c36 */ /* 0x040fe20008000000 */
[----:B------:R-:W0:Y:S01]  /*975b0*/  LDCU UR5, c[0x0][0x398] ;  /* 0x00007300ff0577ac */ /* 0x000e220008000800 */
[----:B------:R-:W-:Y:S01]  /*975c0*/  IMAD.WIDE R6, R6, 0x2, R12 ;  /* 0x0000000206067825 */ /* 0x000fe200078e020c */
[----:B----4-:R4:W-:Y:S01]  /*975d0*/  @P6 STG.E.U16 desc[UR60][R4.64], R18 ;  /* 0x0000001204006986 */ /* 0x0109e2000c10153c */
[----:B------:R-:W-:Y:S02]  /*975e0*/  ISETP.LT.AND P6, PT, R0, UR4, !P5 ;  /* 0x0000000400007c0c */ /* 0x000fe4000efc1270 */
[----:B----4-:R-:W-:-:S05]  /*975f0*/  PRMT R4, R18, 0x7632, R4 ;  /* 0x0000763212047816 */ /* 0x010fca0000000004 */
[----:B------:R4:W-:Y:S02]  /*97600*/  @P2 STG.E.U16 desc[UR60][R6.64], R4 ;  /* 0x0000000406002986 */ /* 0x0009e4000c10153c */
[----:B----4-:R-:W-:Y:S01]  /*97610*/  IMAD.WIDE R4, R2, 0x2, R10 ;  /* 0x0000000202047825 */ /* 0x010fe200078e020a */
[----:B---3--:R-:W-:-:S04]  /*97620*/  PRMT R6, R20, 0x7632, R6 ;  /* 0x0000763214067816 */ /* 0x008fc80000000006 */
[----:B------:R3:W-:Y:S04]  /*97630*/  @P6 STG.E.U16 desc[UR60][R4.64], R20 ;  /* 0x0000001404006986 */ /* 0x0007e8000c10153c */
[----:B---3--:R-:W3:Y:S01]  /*97640*/  LDL.LU R20, [R1+0x140] ;  /* 0x0001400001147983 */ /* 0x008ee20000300800 */
[----:B0-----:R-:W-:Y:S01]  /*97650*/  ISETP.LT.AND P2, PT, R27, UR5, !P5 ;  /* 0x000000051b007c0c */ /* 0x001fe2000ef41270 */
[----:B------:R-:W0:Y:S01]  /*97660*/  LDCU UR5, c[0x0][0x398] ;  /* 0x00007300ff0577ac */ /* 0x000e220008000800 */
[----:B------:R-:W-:-:S11]  /*97670*/  IMAD.WIDE R4, R2, 0x2, R16 ;  /* 0x0000000202047825 */ /* 0x000fd600078e0210 */
[----:B------:R4:W-:Y:S01]  /*97680*/  @P2 STG.E.U16 desc[UR60][R4.64], R6 ;  /* 0x0000000604002986 */ /* 0x0009e2000c10153c */
[----:B0-----:R-:W-:Y:S01]  /*97690*/  ISETP.LT.AND P6, PT, R29, UR5, !P5 ;  /* 0x000000051d007c0c */ /* 0x001fe2000efc1270 */
[----:B------:R-:W0:Y:S01]  /*976a0*/  LDCU UR5, c[0x0][0x3b8] ;  /* 0x00007700ff0577ac */ /* 0x000e220008000800 */
[----:B----4-:R-:W-:-:S05]  /*976b0*/  VIADD R4, R28, 0x41 ;  /* 0x000000411c047836 */ /* 0x010fca0000000000 */
[----:B-1----:R-:W-:Y:S01]  /*976c0*/  ISETP.GE.AND P2, PT, R4, UR71, PT ;  /* 0x0000004704007c0c */ /* 0x002fe2000bf46270 */
[----:B------:R-:W-:Y:S01]  /*976d0*/  IMAD.WIDE R4, R2, 0x2, R14 ;  /* 0x0000000202047825 */ /* 0x000fe200078e020e */
[----:B------:R-:W-:Y:S01]  /*976e0*/  ISETP.LT.AND P5, PT, R8, UR66, !P5 ;  /* 0x0000004208007c0c */ /* 0x000fe2000efa1270 */
[----:B------:R-:W1:Y:S03]  /*976f0*/  LDCU.64 UR66, c[0x0][0x398] ;  /* 0x00007300ff4277ac */ /* 0x000e660008000a00 */
[----:B------:R4:W-:Y:S02]  /*97700*/  @P6 STG.E.U16 desc[UR60][R4.64], R21 ;  /* 0x0000001504006986 */ /* 0x0009e4000c10153c */
[----:B----4-:R-:W-:Y:S02]  /*97710*/  PRMT R5, R21, 0x7632, R5 ;  /* 0x0000763215057816 */ /* 0x010fe40000000005 */
[----:B------:R-:W4:Y:S01]  /*97720*/  LDL.LU R21, [R1+0x174] ;  /* 0x0001740001157983 */ /* 0x000f220000300800 */
[C---:B0-----:R-:W-:Y:S01]  /*97730*/  VIADD R4, R2.reuse, UR5 ;  /* 0x0000000502047c36 */ /* 0x041fe20008000000 */
[----:B------:R-:W0:Y:S01]  /*97740*/  LDCU UR5, c[0x0][0x398] ;  /* 0x00007300ff0577ac */ /* 0x000e220008000800 */
[----:B------:R-:W-:Y:S01]  /*97750*/  R2UR.FILL UR4, R23 ;  /* 0x00000000170472ca */ /* 0x000fe200004e0000 */
[----:B------:R-:W-:-:S05]  /*97760*/  IMAD.WIDE R6, R2, 0x2, R12 ;  /* 0x0000000202067825 */ /* 0x000fca00078e020c */
[----:B------:R1:W-:Y:S07]  /*97770*/  @P5 STG.E.U16 desc[UR60][R6.64], R5 ;  /* 0x0000000506005986 */ /* 0x0003ee000c10153c */
[----:B------:R-:W-:Y:S02]  /*97780*/  ISETP.LT.AND P6, PT, R0, UR4, !P2 ;  /* 0x0000000400007c0c */ /* 0x000fe4000d7c1270 */
[----:B0-----:R-:W-:Y:S01]  /*97790*/  ISETP.LT.AND P5, PT, R27, UR5, !P2 ;  /* 0x000000051b007c0c */ /* 0x001fe2000d7a1270 */
[----:B------:R-:W0:Y:S01]  /*977a0*/  LDCU UR5, c[0x0][0x398] ;  /* 0x00007300ff0577ac */ /* 0x000e220008000800 */
[----:B-1----:R-:W-:Y:S01]  /*977b0*/  IMAD.WIDE R6, R4, 0x2, R10 ;  /* 0x0000000204067825 */ /* 0x002fe200078e020a */
[----:B------:R-:W-:Y:S01]  /*977c0*/  R2UR.FILL UR4, R24 ;  /* 0x00000000180472ca */ /* 0x000fe200004e0000 */
[----:B------:R-:W4:Y:S07]  /*977d0*/  LDL.LU R27, [R1+0x2e60] ;  /* 0x002e6000011b7983 */ /* 0x000f2e0000300800 */
[----:B--2---:R1:W-:Y:S01]  /*977e0*/  @P6 STG.E.U16 desc[UR60][R6.64], R3 ;  /* 0x0000000306006986 */ /* 0x0043e2000c10153c */
[----:B------:R-:W-:-:S02]  /*977f0*/  PRMT R2, R3, 0x7632, R2 ;  /* 0x0000763203027816 */ /* 0x000fc40000000002 */
[----:B0-----:R-:W-:Y:S01]  /*97800*/  ISETP.LT.AND P6, PT, R29, UR5, !P2 ;  /* 0x000000051d007c0c */ /* 0x001fe2000d7c1270 */
[----:B------:R-:W0:Y:S01]  /*97810*/  LDCU UR5, c[0x0][0x3b8] ;  /* 0x00007700ff0577ac */ /* 0x000e220008000800 */
[----:B-1----:R-:W-:Y:S01]  /*97820*/  IMAD.WIDE R6, R4, 0x2, R16 ;  /* 0x0000000204067825 */ /* 0x002fe200078e0210 */
[----:B------:R-:W2:Y:S04]  /*97830*/  LDL.LU R3, [R1+0x164] ;  /* 0x0001640001037983 */ /* 0x000ea80000300800 */
[----:B------:R1:W-:Y:S02]  /*97840*/  @P5 STG.E.U16 desc[UR60][R6.64], R2 ;  /* 0x0000000206005986 */ /* 0x0003e4000c10153c */
[----:B-1----:R-:W-:Y:S02]  /*97850*/  VIADD R2, R28, 0x42 ;  /* 0x000000421c027836 */ /* 0x002fe40000000000 */
[----:B------:R-:W-:-:S03]  /*97860*/  IMAD.WIDE R6, R4, 0x2, R14 ;  /* 0x0000000204067825 */ /* 0x000fc600078e020e */
[----:B------:R-:W-:Y:S02]  /*97870*/  ISETP.GE.AND P5, PT, R2, UR67, PT ;  /* 0x0000004302007c0c */ /* 0x000fe4000bfa6270 */
[----:B---3--:R1:W-:Y:S02]  /*97880*/  @P6 STG.E.U16 desc[UR60][R6.64], R20 ;  /* 0x0000001406006986 */ /* 0x0083e4000c10153c */
[----:B------:R-:W-:Y:S02]  /*97890*/  ISETP.LT.AND P6, PT, R0, UR4, !P5 ;  /* 0x0000000400007c0c */ /* 0x000fe4000efc1270 */
[----:B------:R-:W-:Y:S02]  /*978a0*/  R2UR.FILL UR4, R25 ;  /* 0x00000000190472ca */ /* 0x000fe400004e0000 */
[----:B------:R-:W3:Y:S01]  /*978b0*/  LDL R25, [R1+0x1d8c] ;  /* 0x001d8c0001197983 */ /* 0x000ee20000100800 */
[----:B------:R-:W-:Y:S01]  /*978c0*/  ISETP.LT.AND P2, PT, R8, UR64, !P2 ;  /* 0x0000004008007c0c */ /* 0x000fe2000d741270 */
[----:B0-----:R-:W-:Y:S01]  /*978d0*/  VIADD R2, R4, UR5 ;  /* 0x0000000504027c36 */ /* 0x001fe20008000000 */
[----:B------:R-:W3:Y:S01]  /*978e0*/  LDCU UR5, c[0x0][0x398] ;  /* 0x00007300ff0577ac */ /* 0x000ee20008000800 */
[----:B-1----:R-:W-:Y:S01]  /*978f0*/  PRMT R6, R20, 0x7632, R6 ;  /* 0x0000763214067816 */ /* 0x002fe20000000006 */
[----:B------:R-:W0:Y:S01]  /*97900*/  LDCU.64 UR64, c[0x0][0x398] ;  /* 0x00007300ff4077ac */ /* 0x000e220008000a00 */
[----:B------:R-:W3:Y:S01]  /*97910*/  LDL.LU R20, [R1+0x154] ;  /* 0x0001540001147983 */ /* 0x000ee20000300800 */
[----:B------:R-:W-:-:S07]  /*97920*/  IMAD.WIDE R4, R4, 0x2, R12 ;  /* 0x0000000204047825 */ /* 0x000fce00078e020c */
[----:B------:R1:W-:Y:S02]  /*97930*/  @P2 STG.E.U16 desc[UR60][R4.64], R6 ;  /* 0x0000000604002986 */ /* 0x0003e4000c10153c */
[----:B-1----:R-:W-:-:S05]  /*97940*/  IMAD.WIDE R4, R2, 0x2, R10 ;  /* 0x0000000202047825 */ /* 0x002fca00078e020a */
[----:B----4-:R1:W-:Y:S01]  /*97950*/  @P6 STG.E.U16 desc[UR60][R4.64], R21 ;  /* 0x0000001504006986 */ /* 0x0103e2000c10153c */
[----:B------:R-:W-:-:S03]  /*97960*/  PRMT R6, R21, 0x7632, R6 ;  /* 0x0000763215067816 */ /* 0x000fc60000000006 */
[----:B-1----:R-:W4:Y:S01]  /*97970*/  LDL.LU R21, [R1+0x144] ;  /* 0x0001440001157983 */ /* 0x002f220000300800 */
[----:B------:R-:W-:-:S03]  /*97980*/  IMAD.WIDE R4, R2, 0x2, R16 ;  /* 0x0000000202047825 */ /* 0x000fc600078e0210 */
[----:B------:R-:W-:Y:S01]  /*97990*/  STL [R1+0x2e54], R26 ;  /* 0x002e541a01007387 */ /* 0x000fe20000100800 */
[----:B--2---:R-:W-:Y:S02]  /*979a0*/  PRMT R7, R3, 0x7632, R7 ;  /* 0x0000763203077816 */ /* 0x004fe40000000007 */
[----:B---3--:R-:W-:Y:S01]  /*979b0*/  ISETP.LT.AND P2, PT, R25, UR5, !P5 ;  /* 0x0000000519007c0c */ /* 0x008fe2000ef41270 */
[----:B------:R-:W1:-:S12]  /*979c0*/  LDCU UR5, c[0x0][0x398] ;  /* 0x00007300ff0577ac */ /* 0x000e580008000800 */
[----:B------:R2:W-:Y:S01]  /*979d0*/  @P2 STG.E.U16 desc[UR60][R4.64], R6 ;  /* 0x0000000604002986 */ /* 0x0005e2000c10153c */
[----:B-1----:R-:W-:Y:S01]  /*979e0*/  ISETP.LT.AND P6, PT, R29, UR5, !P5 ;  /* 0x000000051d007c0c */ /* 0x002fe2000efc1270 */
[----:B------:R-:W1:Y:S01]  /*979f0*/  LDCU UR5, c[0x0][0x3b8] ;  /* 0x00007700ff0577ac */ /* 0x000e620008000800 */
[----:B--2---:R-:W-:-:S05]  /*97a00*/  VIADD R4, R28, 0x43 ;  /* 0x000000431c047836 */ /* 0x004fca0000000000 */
[----:B0-----:R-:W-:Y:S01]  /*97a10*/  ISETP.GE.AND P2, PT, R4, UR65, PT ;  /* 0x0000004104007c0c */ /* 0x001fe2000bf46270 */
[----:B------:R-:W-:-:S05]  /*97a20*/  IMAD.WIDE R4, R2, 0x2, R14 ;  /* 0x0000000202047825 */ /* 0x000fca00078e020e */
[----:B------:R0:W-:Y:S04]  /*97a30*/  @P6 STG.E.U16 desc[UR60][R4.64], R3 ;  /* 0x0000000304006986 */ /* 0x0001e8000c10153c */
[----:B0-----:R-:W2:Y:S01]  /*97a40*/  LDL.LU R3, [R1+0x178] ;  /* 0x0001780001037983 */ /* 0x001ea20000300800 */
[----:B-1----:R-:W-:Y:S01]  /*97a50*/  VIADD R6, R2, UR5 ;  /* 0x0000000502067c36 */ /* 0x002fe20008000000 */
        /* <DEDUP_REMOVED lines=8> */
[----:B------:R-:W-:Y:S01]  /*97ae0*/  PRMT R2, R20, 0x7632, R2 ;  /* 0x0000763214027816 */ /* 0x000fe20000000002 */
[----:B---3--:R-:W-:Y:S01]  /*97af0*/  IMAD.WIDE R4, R6, 0x2, R10 ;  /* 0x0000000206047825 */ /* 0x008fe200078e020a */
[----:B------:R-:W-:-:S04]  /*97b00*/  R2UR.FILL UR4, R26 ;  /* 0x000000001a0472ca */ /* 0x000fc800004e0000 */
[----:B------:R3:W-:Y:S01]  /*97b10*/  @P6 STG.E.U16 desc[UR60][R4.64], R20 ;  /* 0x0000001404006986 */ /* 0x0007e2000c10153c */
[----:B0-----:R-:W-:Y:S01]  /*97b20*/  ISETP.LT.AND P6, PT, R29, UR5, !P2 ;  /* 0x000000051d007c0c */ /* 0x001fe2000d7c1270 */
[----:B------:R-:W0:Y:S02]  /*97b30*/  LDCU UR5, c[0x0][0x3b8] ;  /* 0x00007700ff0577ac */ /* 0x000e240008000800 */
[----:B------:R-:W2:Y:S01]  /*97b40*/  LDL.LU R29, [R1+0x2e5c] ;  /* 0x002e5c00011d7983 */ /* 0x000ea20000300800 */
[----:B---3--:R-:W-:-:S03]  /*97b50*/  IMAD.WIDE R4, R6, 0x2, R16 ;  /* 0x0000000206047825 */ /* 0x008fc600078e0210 */
[----:B------:R-:W3:Y:S04]  /*97b60*/  LDL.LU R20, [R1+0x168] ;  /* 0x0001680001147983 */ /* 0x000ee80000300800 */
[----:B------:R0:W-:Y:S02]  /*97b70*/  @P5 STG.E.U16 desc[UR60][R4.64], R2 ;  /* 0x0000000204005986 */ /* 0x0001e4000c10153c */
[----:B0-----:R-:W-:Y:S02]  /*97b80*/  VIADD R2, R28, 0x44 ;  /* 0x000000441c027836 */ /* 0x001fe40000000000 */
[----:B------:R-:W-:-:S03]  /*97b90*/  IMAD.WIDE R4, R6, 0x2, R14 ;  /* 0x0000000206047825 */ /* 0x000fc600078e020e */
[----:B-1----:R-:W-:Y:S02]  /*97ba0*/  ISETP.GE.AND P5, PT, R2, UR63, PT ;  /* 0x0000003f02007c0c */ /* 0x002fe4000bfa6270 */
[----:B----4-:R0:W-:Y:S02]  /*97bb0*/  @P6 STG.E.U16 desc[UR60][R4.64], R21 ;  /* 0x0000001504006986 */ /* 0x0101e4000c10153c */
[----:B------:R-:W-:Y:S02]  /*97bc0*/  ISETP.LT.AND P6, PT, R0, UR4, !P5 ;  /* 0x0000000400007c0c */ /* 0x000fe4000efc1270 */
[----:B------:R-:W-:Y:S02]  /*97bd0*/  R2UR.FILL UR4, R27 ;  /* 0x000000001b0472ca */ /* 0x000fe400004e0000 */
[----:B------:R-:W4:Y:S01]  /*97be0*/  LDL R27, [R1+0x1d90] ;  /* 0x001d9000011b7983 */ /* 0x000f220000100800 */
[----:B0-----:R-:W-:-:S03]  /*97bf0*/  PRMT R4, R21, 0x7632, R4 ;  /* 0x0000763215047816 */ /* 0x001fc60000000004 */
[----:B------:R-:W4:Y:S01]  /*97c00*/  LDL.LU R21, [R1+0x158] ;  /* 0x0001580001157983 */ /* 0x000f220000300800 */
[----:B------:R-:W-:Y:S01]  /*97c10*/  ISETP.LT.AND P2, PT, R8, UR68, !P2 ;  /* 0x0000004408007c0c */ /* 0x000fe2000d741270 */
[C---:B------:R-:W-:Y:S01]  /*97c20*/  VIADD R2, R6.reuse, UR5 ;  /* 0x0000000506027c36 */ /* 0x040fe20008000000 */
[----:B------:R-:W0:Y:S01]  /*97c30*/  LDCU UR5, c[0x0][0x398] ;  /* 0x00007300ff0577ac */ /* 0x000e220008000800 */
[----:B------:R-:W-:Y:S01]  /*97c40*/  IMAD.WIDE R6, R6, 0x2, R12 ;  /* 0x0000000206067825 */ /* 0x000fe200078e020c */
[----:B------:R-:W4:Y:S01]  /*97c50*/  LDL.LU R18, [R1+0x230] ;  /* 0x0002300001127983 */ /* 0x000f220000300800 */
[----:B------:R-:W1:Y:S08]  /*97c60*/  LDCU.64 UR68, c[0x0][0x398] ;  /* 0x00007300ff4477ac */ /* 0x000e700008000a00 */
[----:B------:R0:W-:Y:S02]  /*97c70*/  @P2 STG.E.U16 desc[UR60][R6.64], R4 ;  /* 0x0000000406002986 */ /* 0x0001e4000c10153c */
[----:B0-----:R-:W-:-:S05]  /*97c80*/  IMAD.WIDE R4, R2, 0x2, R10 ;  /* 0x0000000202047825 */ /* 0x001fca00078e020a */
[----:B--2---:R0:W-:Y:S01]  /*97c90*/  @P6 STG.E.U16 desc[UR60][R4.64], R3 ;  /* 0x0000000304006986 */ /* 0x0041e2000c10153c */
[----:B------:R-:W-:-:S03]  /*97ca0*/  PRMT R6, R3, 0x7632, R6 ;  /* 0x0000763203067816 */ /* 0x000fc60000000006 */
[----:B0-----:R-:W2:Y:S01]  /*97cb0*/  LDL.LU R3, [R1+0x148] ;  /* 0x0001480001037983 */ /* 0x001ea20000300800 */
[----:B------:R-:W-:Y:S01]  /*97cc0*/  ISETP.LT.AND P2, PT, R25, UR5, !P5 ;  /* 0x0000000519007c0c */ /* 0x000fe2000ef41270 */
[----:B------:R-:W4:Y:S01]  /*97cd0*/  LDCU UR5, c[0x0][0x398] ;  /* 0x00007300ff0577ac */ /* 0x000f220008000800 */
[----:B------:R-:W-:-:S11]  /*97ce0*/  IMAD.WIDE R4, R2, 0x2, R16 ;  /* 0x0000000202047825 */ /* 0x000fd600078e0210 */
[----:B------:R0:W-:Y:S02]  /*97cf0*/  @P2 STG.E.U16 desc[UR60][R4.64], R6 ;  /* 0x0000000604002986 */ /* 0x0001e4000c10153c */
[----:B0-----:R-:W-:-:S05]  /*97d00*/  VIADD R4, R28, 0x45 ;  /* 0x000000451c047836 */ /* 0x001fca0000000000 */
[----:B-1----:R-:W-:Y:S01]  /*97d10*/  ISETP.GE.AND P2, PT, R4, UR69, PT ;  /* 0x0000004504007c0c */ /* 0x002fe2000bf46270 */
[----:B------:R-:W-:Y:S01]  /*97d20*/  IMAD.WIDE R4, R2, 0x2, R14 ;  /* 0x0000000202047825 */ /* 0x000fe200078e020e */
[----:B---3--:R-:W-:Y:S02]  /*97d30*/  PRMT R7, R20, 0x7632, R7 ;  /* 0x0000763214077816 */ /* 0x008fe40000000007 */
[----:B----4-:R-:W-:Y:S01]  /*97d40*/  ISETP.LT.AND P6, PT, R27, UR5, !P5 ;  /* 0x000000051b007c0c */ /* 0x010fe2000efc1270 */
[----:B------:R-:W0:Y:S01]  /*97d50*/  LDCU UR5, c[0x0][0x3b8] ;  /* 0x00007700ff0577ac */ /* 0x000e220008000800 */
[----:B------:R-:W-:Y:S01]  /*97d60*/  ISETP.LT.AND P5, PT, R8, UR70, !P5 ;  /* 0x0000004608007c0c */ /* 0x000fe2000efa1270 */
[----:B------:R-:W1:Y:S10]  /*97d70*/  LDCU.64 UR70, c[0x0][0x398] ;  /* 0x00007300ff4677ac */ /* 0x000e740008000a00 */
[----:B------:R3:W-:Y:S01]  /*97d80*/  @P6 STG.E.U16 desc[UR60][R4.64], R20 ;  /* 0x0000001404006986 */ /* 0x0007e2000c10153c */
[----:B------:R-:W-:-:S03]  /*97d90*/  ISETP.LT.AND P6, PT, R0, UR4, !P2 ;  /* 0x0000000400007c0c */ /* 0x000fc6000d7c1270 */
[----:B---3--:R-:W3:Y:S01]  /*97da0*/  LDL.LU R20, [R1+0x17c] ;  /* 0x00017c0001147983 */ /* 0x008ee20000300800 */
[----:B------:R-:W-:-:S03]  /*97db0*/  IMAD.WIDE R4, R2, 0x2, R12 ;  /* 0x0000000202047825 */ /* 0x000fc600078e020c */
[----:B------:R-:W4:Y:S01]  /*97dc0*/  LDL.LU R24, [R1+0x234] ;  /* 0x0002340001187983 */ /* 0x000f220000300800 */
[----:B0-----:R-:W-:-:S03]  /*97dd0*/  VIADD R6, R2, UR5 ;  /* 0x0000000502067c36 */ /* 0x001fc60008000000 */
[----:B------:R0:W-:Y:S01]  /*97de0*/  @P5 STG.E.U16 desc[UR60][R4.64], R7 ;  /* 0x0000000704005986 */ /* 0x0001e2000c10153c */
[----:B------:R-:W-:Y:S01]  /*97df0*/  PRMT R2, R21, 0x7632, R2 ;  /* 0x0000763215027816 */ /* 0x000fe20000000002 */
[----:B------:R-:W1:Y:S02]  /*97e00*/  LDCU UR5, c[0x0][0x398] ;  /* 0x00007300ff0577ac */ /* 0x000e640008000800 */
[----:B------:R-:W4:Y:S01]  /*97e10*/  LDL.LU R23, [R1+0x238] ;  /* 0x0002380001177983 */ /* 0x000f220000300800 */
[----:B0-----:R-:W-:-:S05]  /*97e20*/  IMAD.WIDE R4, R6, 0x2, R10 ;  /* 0x0000000206047825 */ /* 0x001fca00078e020a */
[----:B------:R0:W-:Y:S04]  /*97e30*/  @P6 STG.E.U16 desc[UR60][R4.64], R21 ;  /* 0x0000001504006986 */ /* 0x0001e8000c10153c */
[----:B0-----:R-:W4:Y:S01]  /*97e40*/  LDL.LU R21, [R1+0x16c] ;  /* 0x00016c0001157983 */ /* 0x001f220000300800 */
[----:B-1----:R-:W-:Y:S01]  /*97e50*/  ISETP.LT.AND P5, PT, R25, UR5, !P2 ;  /* 0x0000000519007c0c */ /* 0x002fe2000d7a1270 */
[----:B------:R-:W0:Y:S01]  /*97e60*/  LDCU UR5, c[0x0][0x398] ;  /* 0x00007300ff0577ac */ /* 0x000e220008000800 */
[----:B------:R-:W-:Y:S01]  /*97e70*/  IMAD.WIDE R4, R6, 0x2, R16 ;  /* 0x0000000206047825 */ /* 0x000fe200078e0210 */
[----:B0-----:R-:W-:-:S10]  /*97e80*/  ISETP.LT.AND P6, PT, R27, UR5, !P2 ;  /* 0x000000051b007c0c */ /* 0x001fd4000d7c1270 */
[----:B------:R0:W-:Y:S01]  /*97e90*/  @P5 STG.E.U16 desc[UR60][R4.64], R2 ;  /* 0x0000000204005986 */ /* 0x0001e2000c10153c */
[----:B------:R-:W1:Y:S01]  /*97ea0*/  LDCU UR5, c[0x0][0x3b8] ;  /* 0x00007700ff0577ac */ /* 0x000e620008000800 */
[----:B0-----:R-:W-:-:S05]  /*97eb0*/  IMAD.WIDE R4, R6, 0x2, R14 ;  /* 0x0000000206047825 */ /* 0x001fca00078e020e */
[----:B--2---:R0:W-:Y:S02]  /*97ec0*/  @P6 STG.E.U16 desc[UR60][R4.64], R3 ;  /* 0x0000000304006986 */ /* 0x0041e4000c10153c */
[----:B0-----:R-:W-:Y:S02]  /*97ed0*/  PRMT R4, R3, 0x7632, R4 ;  /* 0x0000763203047816 */ /* 0x001fe40000000004 */
[----:B------:R-:W2:Y:S01]  /*97ee0*/  LDL.LU R3, [R1+0x15c] ;  /* 0x00015c0001037983 */ /* 0x000ea20000300800 */
[----:B------:R-:W-:-:S05]  /*97ef0*/  VIADD R2, R28, 0x46 ;  /* 0x000000461c027836 */ /* 0x000fca0000000000 */
[----:B------:R-:W-:Y:S01]  /*97f00*/  ISETP.GE.AND P5, PT, R2, UR71, PT ;  /* 0x0000004702007c0c */ /* 0x000fe2000bfa6270 */
[----:B-1----:R-:W-:Y:S01]  /*97f10*/  VIADD R2, R6, UR5 ;  /* 0x0000000506027c36 */ /* 0x002fe20008000000 */
[----:B------:R-:W0:Y:S01]  /*97f20*/  LDCU UR5, c[0x0][0x398] ;  /* 0x00007300ff0577ac */ /* 0x000e220008000800 */
[----:B------:R-:W-:Y:S02]  /*97f30*/  ISETP.LT.AND P2, PT, R8, UR66, !P2 ;  /* 0x0000004208007c0c */ /* 0x000fe4000d741270 */
[----:B------:R-:W-:Y:S01]  /*97f40*/  R2UR.FILL UR4, R29 ;  /* 0x000000001d0472ca */ /* 0x000fe200004e0000 */
[----:B------:R-:W-:Y:S01]  /*97f50*/  IMAD.WIDE R6, R6, 0x2, R12 ;  /* 0x0000000206067825 */ /* 0x000fe200078e020c */
[----:B------:R-:W1:Y:S09]  /*97f60*/  LDCU.64 UR66, c[0x0][0x398] ;  /* 0x00007300ff4277ac */ /* 0x000e720008000a00 */
[----:B------:R1:W-:Y:S02]  /*97f70*/  @P2 STG.E.U16 desc[UR60][R6.64], R4 ;  /* 0x0000000406002986 */ /* 0x0003e4000c10153c */
[----:B------:R-:W-:-:S02]  /*97f80*/  ISETP.LT.AND P6, PT, R0, UR4, !P5 ;  /* 0x0000000400007c0c */ /* 0x000fc4000efc1270 */
[----:B0-----:R-:W-:Y:S01]  /*97f90*/  ISETP.LT.AND P2, PT, R25, UR5, !P5 ;  /* 0x0000000519007c0c */ /* 0x001fe2000ef41270 */
[----:B------:R-:W0:Y:S01]  /*97fa0*/  LDCU UR5, c[0x0][0x398] ;  /* 0x00007300ff0577ac */ /* 0x000e220008000800 */
[----:B------:R-:W-:Y:S02]  /*97fb0*/  R2UR.FILL UR4, R18 ;  /* 0x00000000120472ca */ /* 0x000fe400004e0000 */
[----:B------:R-:W2:Y:S01]  /*97fc0*/  LDL.LU R18, [R1+0x240] ;  /* 0x0002400001127983 */ /* 0x000ea20000300800 */
[----:B-1----:R-:W-:-:S06]  /*97fd0*/  IMAD.WIDE R4, R2, 0x2, R10 ;  /* 0x0000000202047825 */ /* 0x002fcc00078e020a */
[----:B---3--:R1:W-:Y:S01]  /*97fe0*/  @P6 STG.E.U16 desc[UR60][R4.64], R20 ;  /* 0x0000001404006986 */ /* 0x0083e2000c10153c */
[----:B------:R-:W-:Y:S02]  /*97ff0*/  PRMT R6, R20, 0x7632, R6 ;  /* 0x0000763214067816 */ /* 0x000fe40000000006 */
[----:B0-----:R-:W-:Y:S01]  /*98000*/  ISETP.LT.AND P6, PT, R27, UR5, !P5 ;  /* 0x000000051b007c0c */ /* 0x001fe2000efc1270 */
[----:B------:R-:W0:Y:S01]  /*98010*/  LDCU UR5, c[0x0][0x3b8] ;  /* 0x00007700ff0577ac */ /* 0x000e220008000800 */
[----:B-1----:R-:W3:Y:S01]  /*98020*/  LDL.LU R20, [R1+0x14c] ;  /* 0x00014c0001147983 */ /* 0x002ee20000300800 */
[----:B------:R-:W-:-:S05]  /*98030*/  IMAD.WIDE R4, R2, 0x2, R16 ;  /* 0x0000000202047825 */ /* 0x000fca00078e0210 */
[----:B------:R1:W-:Y:S02]  /*98040*/  @P2 STG.E.U16 desc[UR60][R4.64], R6 ;  /* 0x0000000604002986 */ /* 0x0003e4000c10153c */
[----:B-1----:R-:W-:-:S05]  /*98050*/  VIADD R4, R28, 0x47 ;  /* 0x000000471c047836 */ /* 0x002fca0000000000 */
[----:B------:R-:W-:Y:S01]  /*98060*/  ISETP.GE.AND P2, PT, R4, UR67, PT ;  /* 0x0000004304007c0c */ /* 0x000fe2000bf46270 */
[----:B------:R-:W-:Y:S01]  /*98070*/  IMAD.WIDE R4, R2, 0x2, R14 ;  /* 0x0000000202047825 */ /* 0x000fe200078e020e */
[----:B----4-:R-:W-:-:S04]  /*98080*/  PRMT R7, R21, 0x7632, R7 ;  /* 0x0000763215077816 */ /* 0x010fc80000000007 */
[----:B------:R1:W-:Y:S04]  /*98090*/  @P6 STG.E.U16 desc[UR60][R4.64], R21 ;  /* 0x0000001504006986 */ /* 0x0003e8000c10153c */
[----:B-1----:R-:W4:Y:S01]  /*980a0*/  LDL.LU R21, [R1+0x1b0] ;  /* 0x0001b00001157983 */ /* 0x002f220000300800 */
[----:B------:R-:W-:Y:S01]  /*980b0*/  ISETP.LT.AND P5, PT, R8, UR64, !P5 ;  /* 0x0000004008007c0c */ /* 0x000fe2000efa1270 */
[----:B------:R-:W-:Y:S01]  /*980c0*/  IMAD.WIDE R4, R2, 0x2, R12 ;  /* 0x0000000202047825 */ /* 0x000fe200078e020c */
[----:B------:R-:W-:Y:S01]  /*980d0*/  ISETP.LT.AND P6, PT, R0, UR4, !P2 ;  /* 0x0000000400007c0c */ /* 0x000fe2000d7c1270 */
[----:B------:R-:W1:Y:S02]  /*980e0*/  LDCU.64 UR64, c[0x0][0x398] ;  /* 0x00007300ff4077ac */ /* 0x000e640008000a00 */
[----:B0-----:R-:W-:Y:S01]  /*980f0*/  VIADD R6, R2, UR5 ;  /* 0x0000000502067c36 */ /* 0x001fe20008000000 */
[----:B------:R-:W-:Y:S01]  /*98100*/  R2UR UR40, R23 ;  /* 0x00000000172872ca */ /* 0x000fe200000e0000 */
[----:B------:R-:W0:Y:S01]  /*98110*/  LDCU UR5, c[0x0][0x398] ;  /* 0x00007300ff0577ac */ /* 0x000e220008000800 */
[----:B------:R-:W4:Y:S05]  /*98120*/  LDL.LU R23, [R1+0x244] ;  /* 0x0002440001177983 */ /* 0x000f2a0000300800 */
[----:B------:R0:W-:Y:S02]  /*98130*/  @P5 STG.E.U16 desc[UR60][R4.64], R7 ;  /* 0x0000000704005986 */ /* 0x0001e4000c10153c */
[----:B0-----:R-:W-:-:S05]  /*98140*/  IMAD.WIDE R4, R6, 0x2, R10 ;  /* 0x0000000206047825 */ /* 0x001fca00078e020a */
[----:B--2---:R0:W-:Y:S01]  /*98150*/  @P6 STG.E.U16 desc[UR60][R4.64], R3 ;  /* 0x0000000304006986 */ /* 0x0041e2000c10153c */
[----:B------:R-:W-:-:S03]  /*98160*/  PRMT R2, R3, 0x7632, R2 ;  /* 0x0000763203027816 */ /* 0x000fc60000000002 */
[----:B0-----:R-:W2:Y:S01]  /*98170*/  LDL.LU R3, [R1+0x1a0] ;  /* 0x0001a00001037983 */ /* 0x001ea20000300800 */
[----:B------:R-:W-:Y:S01]  /*98180*/  ISETP.LT.AND P5, PT, R25, UR5, !P2 ;  /* 0x0000000519007c0c */ /* 0x000fe2000d7a1270 */
[----:B------:R-:W0:Y:S01]  /*98190*/  LDCU UR5, c[0x0][0x398] ;  /* 0x00007300ff0577ac */ /* 0x000e220008000800 */
[----:B------:R-:W-:Y:S01]  /*981a0*/  IMAD.WIDE R4, R6, 0x2, R16 ;  /* 0x0000000206047825 */ /* 0x000fe200078e0210 */
[----:B------:R-:W-:Y:S02]  /*981b0*/  R2UR.FILL UR4, R24 ;  /* 0x00000000180472ca */ /* 0x000fe400004e0000 */
[----:B0-----:R-:W-:Y:S01]  /*981c0*/  ISETP.LT.AND P6, PT, R27, UR5, !P2 ;  /* 0x000000051b007c0c */ /* 0x001fe2000d7c1270 */
[----:B------:R-:W0:Y:S07]  /*981d0*/  LDCU UR5, c[0x0][0x3b8] ;  /* 0x00007700ff0577ac */ /* 0x000e2e0008000800 */
[----:B------:R1:W-:Y:S01]  /*981e0*/  @P5 STG.E.U16 desc[UR60][R4.64], R2 ;  /* 0x0000000204005986 */ /* 0x0003e2000c10153c */
[----:B------:R-:W-:Y:S01]  /*981f0*/  ISETP.LT.AND P2, PT, R8, UR62, !P2 ;  /* 0x0000003e08007c0c */ /* 0x000fe2000d741270 */
[----:B------:R-:W0:Y:S01]  /*98200*/  LDCU.64 UR62, c[0x0][0x398] ;  /* 0x00007300ff3e77ac */ /* 0x000e220008000a00 */
[----:B-1----:R-:W-:-:S04]  /*98210*/  IMAD.WIDE R4, R6, 0x2, R14 ;  /* 0x0000000206047825 */ /* 0x002fc800078e020e */
[----:B------:R-:W-:-:S05]  /*98220*/  VIADD R2, R28, 0x48 ;  /* 0x000000481c027836 */ /* 0x000fca0000000000 */
[----:B------:R-:W-:Y:S01]  /*98230*/  ISETP.GE.AND P5, PT, R2, UR65, PT ;  /* 0x0000004102007c0c */ /* 0x000fe2000bfa6270 */
[C---:B0-----:R-:W-:Y:S01]  /*98240*/  VIADD R2, R6.reuse, UR5 ;  /* 0x0000000506027c36 */ /* 0x041fe20008000000 */
[----:B------:R-:W0:Y:S01]  /*98250*/  LDCU UR5, c[0x0][0x398] ;  /* 0x00007300ff0577ac */ /* 0x000e220008000800 */
[----:B------:R-:W-:Y:S01]  /*98260*/  IMAD.WIDE R6, R6, 0x2, R12 ;  /* 0x0000000206067825 */ /* 0x000fe200078e020c */
[----:B---3--:R1:W-:Y:S01]  /*98270*/  @P6 STG.E.U16 desc[UR60][R4.64], R20 ;  /* 0x0000001404006986 */ /* 0x0083e2000c10153c */
[----:B------:R-:W-:Y:S02]  /*98280*/  ISETP.LT.AND P6, PT, R0, UR4, !P5 ;  /* 0x0000000400007c0c */ /* 0x000fe4000efc1270 */
[----:B-1----:R-:W-:Y:S02]  /*98290*/  PRMT R4, R20, 0x7632, R4 ;  /* 0x0000763214047816 */ /* 0x002fe40000000004 */
[----:B------:R-:W3:Y:S04]  /*982a0*/  LDL.LU R20, [R1+0x190] ;  /* 0x0001900001147983 */ /* 0x000ee80000300800 */
[----:B------:R1:W-:Y:S01]  /*982b0*/  @P2 STG.E.U16 desc[UR60][R6.64], R4 ;  /* 0x0000000406002986 */ /* 0x0003e2000c10153c */
[----:B------:R-:W-:-:S03]  /*982c0*/  R2UR.FILL UR4, R18 ;  /* 0x00000000120472ca */ /* 0x000fc600004e0000 */
[----:B------:R-:W3:Y:S01]  /*982d0*/  LDL.LU R18, [R1+0x7c0] ;  /* 0x0007c00001127983 */ /* 0x000ee20000300800 */
[----:B-1----:R-:W-:-:S05]  /*982e0*/  IMAD.WIDE R4, R2, 0x2, R10 ;  /* 0x0000000202047825 */ /* 0x002fca00078e020a */
[----:B----4-:R1:W-:Y:S01]  /*982f0*/  @P6 STG.E.U16 desc[UR60][R4.64], R21 ;  /* 0x0000001504006986 */ /* 0x0103e2000c10153c */
[----:B------:R-:W-:-:S03]  /*98300*/  PRMT R6, R21, 0x7632, R6 ;  /* 0x0000763215067816 */ /* 0x000fc60000000006 */
[----:B-1----:R-:W4:Y:S01]  /*98310*/  LDL.LU R21, [R1+0x180] ;  /* 0x0001800001157983 */ /* 0x002f220000300800 */
[----:B0-----:R-:W-:Y:S01]  /*98320*/  ISETP.LT.AND P2, PT, R25, UR5, !P5 ;  /* 0x0000000519007c0c */ /* 0x001fe2000ef41270 */
[----:B------:R-:W0:Y:S01]  /*98330*/  LDCU UR5, c[0x0][0x398] ;  /* 0x00007300ff0577ac */ /* 0x000e220008000800 */
[----:B------:R-:W-:-:S11]  /*98340*/  IMAD.WIDE R4, R2, 0x2, R16 ;  /* 0x0000000202047825 */ /* 0x000fd600078e0210 */
[----:B------:R1:W-:Y:S01]  /*98350*/  @P2 STG.E.U16 desc[UR60][R4.64], R6 ;  /* 0x0000000604002986 */ /* 0x0003e2000c10153c */
[----:B0-----:R-:W-:Y:S01]  /*98360*/  ISETP.LT.AND P6, PT, R27, UR5, !P5 ;  /* 0x000000051b007c0c */ /* 0x001fe2000efc1270 */
[----:B------:R-:W0:Y:S01]  /*98370*/  LDCU UR5, c[0x0][0x3b8] ;  /* 0x00007700ff0577ac */ /* 0x000e220008000800 */
[----:B-1----:R-:W-:-:S05]  /*98380*/  VIADD R4, R28, 0x49 ;  /* 0x000000491c047836 */ /* 0x002fca0000000000 */
[----:B------:R-:W-:Y:S01]  /*98390*/  ISETP.GE.AND P2, PT, R4, UR63, PT ;  /* 0x0000003f04007c0c */ /* 0x000fe2000bf46270 */
[----:B------:R-:W-:-:S05]  /*983a0*/  IMAD.WIDE R4, R2, 0x2, R14 ;  /* 0x0000000202047825 */ /* 0x000fca00078e020e */
[----:B--2---:R1:W-:Y:S02]  /*983b0*/  @P6 STG.E.U16 desc[UR60][R4.64], R3 ;  /* 0x0000000304006986 */ /* 0x0043e4000c10153c */
[----:B-1----:R-:W-:Y:S02]  /*983c0*/  PRMT R5, R3, 0x7632, R5 ;  /* 0x0000763203057816 */ /* 0x002fe40000000005 */
[----:B------:R-:W2:Y:S01]  /*983d0*/  LDL.LU R3, [R1+0x1b4] ;  /* 0x0001b40001037983 */ /* 0x000ea20000300800 */
        /* <DEDUP_REMOVED lines=9> */
[----:B------:R-:W-:-:S02]  /*98470*/  R2UR UR40, R23 ;  /* 0x00000000172872ca */ /* 0x000fc400000e0000 */
[----:B------:R-:W2:Y:S01]  /*98480*/  LDL.LU R23, [R1+0x7c4] ;  /* 0x0007c40001177983 */ /* 0x000ea20000300800 */
[----:B-1----:R-:W-:-:S05]  /*98490*/  IMAD.WIDE R6, R4, 0x2, R10 ;  /* 0x0000000204067825 */ /* 0x002fca00078e020a */
[----:B---3--:R1:W-:Y:S01]  /*984a0*/  @P6 STG.E.U16 desc[UR60][R6.64], R20 ;  /* 0x0000001406006986 */ /* 0x0083e2000c10153c */
[----:B------:R-:W-:Y:S02]  /*984b0*/  PRMT R2, R20, 0x7632, R2 ;  /* 0x0000763214027816 */ /* 0x000fe40000000002 */
[----:B0-----:R-:W-:Y:S01]  /*984c0*/  ISETP.LT.AND P6, PT, R27, UR5, !P2 ;  /* 0x000000051b007c0c */ /* 0x001fe2000d7c1270 */
[----:B------:R-:W0:Y:S01]  /*984d0*/  LDCU UR5, c[0x0][0x3b8] ;  /* 0x00007700ff0577ac */ /* 0x000e220008000800 */
[----:B-1----:R-:W3:Y:S01]  /*984e0*/  LDL.LU R20, [R1+0x1a4] ;  /* 0x0001a40001147983 */ /* 0x002ee20000300800 */
[----:B------:R-:W-:-:S05]  /*984f0*/  IMAD.WIDE R6, R4, 0x2, R16 ;  /* 0x0000000204067825 */ /* 0x000fca00078e0210 */
[----:B------:R1:W-:Y:S02]  /*98500*/  @P5 STG.E.U16 desc[UR60][R6.64], R2 ;  /* 0x0000000206005986 */ /* 0x0003e4000c10153c */
[----:B-1----:R-:W-:-:S05]  /*98510*/  IMAD.WIDE R6, R4, 0x2, R14 ;  /* 0x0000000204067825 */ /* 0x002fca00078e020e */
[----:B----4-:R1:W-:Y:S02]  /*98520*/  @P6 STG.E.U16 desc[UR60][R6.64], R21 ;  /* 0x0000001506006986 */ /* 0x0103e4000c10153c */
[----:B-1----:R-:W-:Y:S02]  /*98530*/  PRMT R6, R21, 0x7632, R6 ;  /* 0x0000763215067816 */ /* 0x002fe40000000006 */
[----:B------:R-:W4:Y:S01]  /*98540*/  LDL.LU R21, [R1+0x194] ;  /* 0x0001940001157983 */ /* 0x000f220000300800 */
[----:B------:R-:W-:Y:S01]  /*98550*/  VIADD R2, R28, 0x4a ;  /* 0x0000004a1c027836 */ /* 0x000fe20000000000 */
[----:B------:R-:W-:Y:S01]  /*98560*/  ISETP.LT.AND P2, PT, R8, UR70, !P2 ;  /* 0x0000004608007c0c */ /* 0x000fe2000d741270 */
[----:B------:R-:W1:Y:S03]  /*98570*/  LDCU.64 UR70, c[0x0][0x398] ;  /* 0x00007300ff4677ac */ /* 0x000e660008000a00 */
[----:B------:R-:W-:Y:S01]  /*98580*/  ISETP.GE.AND P5, PT, R2, UR69, PT ;  /* 0x0000004502007c0c */ /* 0x000fe2000bfa6270 */
[----:B0-----:R-:W-:Y:S01]  /*98590*/  VIADD R2, R4, UR5 ;  /* 0x0000000504027c36 */ /* 0x001fe20008000000 */
[----:B------:R-:W0:Y:S02]  /*985a0*/  LDCU UR5, c[0x0][0x398] ;  /* 0x00007300ff0577ac */ /* 0x000e240008000800 */
[----:B------:R-:W-:Y:S01]  /*985b0*/  ISETP.LT.AND P6, PT, R0, UR4, !P5 ;  /* 0x0000000400007c0c */ /* 0x000fe2000efc1270 */
[----:B------:R-:W-:-:S05]  /*985c0*/  IMAD.WIDE R4, R4, 0x2, R12 ;  /* 0x0000000204047825 */ /* 0x000fca00078e020c */
[----:B------:R0:W-:Y:S01]  /*985d0*/  @P2 STG.E.U16 desc[UR60][R4.64], R6 ;  /* 0x0000000604002986 */ /* 0x0001e2000c10153c */
[----:B------:R-:W-:-:S03]  /*985e0*/  R2UR.FILL UR4, R18 ;  /* 0x00000000120472ca */ /* 0x000fc600004e0000 */
[----:B------:R-:W4:Y:S01]  /*985f0*/  LDL.LU R18, [R1+0x7c8] ;  /* 0x0007c80001127983 */ /* 0x000f220000300800 */
[----:B0-----:R-:W-:-:S05]  /*98600*/  IMAD.WIDE R4, R2, 0x2, R10 ;  /* 0x0000000202047825 */ /* 0x001fca00078e020a */
[----:B--2---:R0:W-:Y:S01]  /*98610*/  @P6 STG.E.U16 desc[UR60][R4.64], R3 ;  /* 0x0000000304006986 */ /* 0x0041e2000c10153c */
[----:B------:R-:W-:-:S03]  /*98620*/  PRMT R6, R3, 0x7632, R6 ;  /* 0x0000763203067816 */ /* 0x000fc60000000006 */
[----:B0-----:R-:W2:Y:S01]  /*98630*/  LDL.LU R3, [R1+0x184] ;  /* 0x0001840001037983 */ /* 0x001ea20000300800 */
        /* <DEDUP_REMOVED lines=9> */
[----:B------:R-:W-:Y:S01]  /*986d0*/  ISETP.LT.AND P5, PT, R8, UR66, !P5 ;  /* 0x0000004208007c0c */ /* 0x000fe2000efa1270 */
[----:B------:R-:W1:Y:S02]  /*986e0*/  LDCU.64 UR66, c[0x0][0x398] ;  /* 0x00007300ff4277ac */ /* 0x000e640008000a00 */
[----:B0-----:R-:W-:Y:S01]  /*986f0*/  VIADD R6, R2, UR5 ;  /* 0x0000000502067c36 */ /* 0x001fe20008000000 */
[----:B------:R-:W0:Y:S01]  /*98700*/  LDCU UR5, c[0x0][0x398] ;  /* 0x00007300ff0577ac */ /* 0x000e220008000800 */
[----:B---3--:R3:W-:Y:S01]  /*98710*/  @P6 STG.E.U16 desc[UR60][R4.64], R20 ;  /* 0x0000001404006986 */ /* 0x0087e2000c10153c */
[----:B------:R-:W-:Y:S02]  /*98720*/  PRMT R7, R20, 0x7632, R7 ;  /* 0x0000763214077816 */ /* 0x000fe40000000007 */
[----:B------:R-:W-:Y:S01]  /*98730*/  ISETP.LT.AND P6, PT, R0, UR40, !P2 ;  /* 0x0000002800007c0c */ /* 0x000fe2000d7c1270 */
[----:B---3--:R-:W3:Y:S01]  /*98740*/  LDL.LU R20, [R1+0x1b8] ;  /* 0x0001b80001147983 */ /* 0x008ee20000300800 */
[----:B------:R-:W-:-:S05]  /*98750*/  IMAD.WIDE R4, R2, 0x2, R12 ;  /* 0x0000000202047825 */ /* 0x000fca00078e020c */
[----:B------:R0:W-:Y:S01]  /*98760*/  @P5 STG.E.U16 desc[UR60][R4.64], R7 ;  /* 0x0000000704005986 */ /* 0x0001e2000c10153c */
[----:B------:R-:W-:-:S03]  /*98770*/  R2UR UR40, R23 ;  /* 0x00000000172872ca */ /* 0x000fc600000e0000 */
[----:B------:R-:W3:Y:S01]  /*98780*/  LDL.LU R23, [R1+0x870] ;  /* 0x0008700001177983 */ /* 0x000ee20000300800 */
[----:B0-----:R-:W-:-:S05]  /*98790*/  IMAD.WIDE R4, R6, 0x2, R10 ;  /* 0x0000000206047825 */ /* 0x001fca00078e020a */
[----:B----4-:R0:W-:Y:S01]  /*987a0*/  @P6 STG.E.U16 desc[UR60][R4.64], R21 ;  /* 0x0000001504006986 */ /* 0x0101e2000c10153c */
[----:B------:R-:W-:-:S03]  /*987b0*/  PRMT R2, R21, 0x7632, R2 ;  /* 0x0000763215027816 */ /* 0x000fc60000000002 */
[----:B0-----:R-:W4:Y:S01]  /*987c0*/  LDL.LU R21, [R1+0x1a8] ;  /* 0x0001a80001157983 */ /* 0x001f220000300800 */
[----:B------:R-:W-:Y:S01]  /*987d0*/  ISETP.LT.AND P5, PT, R25, UR5, !P2 ;  /* 0x0000000519007c0c */ /* 0x000fe2000d7a1270 */
        /* <DEDUP_REMOVED lines=10> */
[----:B-1----:R-:W-:Y:S01]  /*98880*/  ISETP.GE.AND P5, PT, R2, UR67, PT ;  /* 0x0000004302007c0c */ /* 0x002fe2000bfa6270 */
[----:B------:R-:W-:Y:S01]  /*98890*/  VIADD R2, R6, UR5 ;  /* 0x0000000506027c36 */ /* 0x000fe20008000000 */
[----:B------:R-:W0:Y:S01]  /*988a0*/  LDCU UR5, c[0x0][0x398] ;  /* 0x00007300ff0577ac */ /* 0x000e220008000800 */
[----:B------:R-:W-:Y:S01]  /*988b0*/  ISETP.LT.AND P2, PT, R8, UR64, !P2 ;  /* 0x0000004008007c0c */ /* 0x000fe2000d741270 */
[----:B------:R-:W-:Y:S01]  /*988c0*/  IMAD.WIDE R6, R6, 0x2, R12 ;  /* 0x0000000206067825 */ /* 0x000fe200078e020c */
[----:B------:R-:W-:Y:S01]  /*988d0*/  ISETP.LT.AND P6, PT, R0, UR4, !P5 ;  /* 0x0000000400007c0c */ /* 0x000fe2000efc1270 */
[----:B------:R-:W1:Y:S01]  /*988e0*/  LDCU.64 UR64, c[0x0][0x398] ;  /* 0x00007300ff4077ac */ /* 0x000e620008000a00 */
[----:B------:R-:W-:Y:S02]  /*988f0*/  R2UR.FILL UR4, R18 ;  /* 0x00000000120472ca */ /* 0x000fe400004e0000 */
[----:B------:R-:W2:Y:S07]  /*98900*/  LDL.LU R18, [R1+0x874] ;  /* 0x0008740001127983 */ /* 0x000eae0000300800 */
[----:B------:R1:W-:Y:S01]  /*98910*/  @P2 STG.E.U16 desc[UR60][R6.64], R4 ;  /* 0x0000000406002986 */ /* 0x0003e2000c10153c */
[----:B0-----:R-:W-:Y:S01]  /*98920*/  ISETP.LT.AND P2, PT, R25, UR5, !P5 ;  /* 0x0000000519007c0c */ /* 0x001fe2000ef41270 */
[----:B------:R-:W0:Y:S01]  /*98930*/  LDCU UR5, c[0x0][0x398] ;  /* 0x00007300ff0577ac */ /* 0x000e220008000800 */
[----:B-1----:R-:W-:-:S05]  /*98940*/  IMAD.WIDE R4, R2, 0x2, R10 ;  /* 0x0000000202047825 */ /* 0x002fca00078e020a */
[----:B---3--:R1:W-:Y:S01]  /*98950*/  @P6 STG.E.U16 desc[UR60][R4.64], R20 ;  /* 0x0000001404006986 */ /* 0x0083e2000c10153c */
[----:B------:R-:W-:Y:S02]  /*98960*/  PRMT R6, R20, 0x7632, R6 ;  /* 0x0000763214067816 */ /* 0x000fe40000000006 */
[----:B0-----:R-:W-:Y:S01]  /*98970*/  ISETP.LT.AND P6, PT, R27, UR5, !P5 ;  /* 0x000000051b007c0c */ /* 0x001fe2000efc1270 */
[----:B------:R-:W0:Y:S01]  /*98980*/  LDCU UR5, c[0x0][0x3b8] ;  /* 0x00007700ff0577ac */ /* 0x000e220008000800 */
[----:B-1----:R-:W-:Y:S01]  /*98990*/  IMAD.WIDE R4, R2, 0x2, R16 ;  /* 0x0000000202047825 */ /* 0x002fe200078e0210 */
[----:B------:R-:W3:Y:S04]  /*989a0*/  LDL.LU R20, [R1+0x188] ;  /* 0x0001880001147983 */ /* 0x000ee80000300800 */
[----:B------:R1:W-:Y:S02]  /*989b0*/  @P2 STG.E.U16 desc[UR60][R4.64], R6 ;  /* 0x0000000604002986 */ /* 0x0003e4000c10153c */
[----:B-1----:R-:W-:-:S05]  /*989c0*/  VIADD R4, R28, 0x4d ;  /* 0x0000004d1c047836 */ /* 0x002fca0000000000 */
[----:B------:R-:W-:Y:S01]  /*989d0*/  ISETP.GE.AND P2, PT, R4, UR65, PT ;  /* 0x0000004104007c0c */ /* 0x000fe2000bf46270 */
[----:B------:R-:W-:-:S05]  /*989e0*/  IMAD.WIDE R4, R2, 0x2, R14 ;  /* 0x0000000202047825 */ /* 0x000fca00078e020e */
[----:B----4-:R1:W-:Y:S01]  /*989f0*/  @P6 STG.E.U16 desc[UR60][R4.64], R21 ;  /* 0x0000001504006986 */ /* 0x0103e2000c10153c */
[----:B------:R-:W-:-:S03]  /*98a00*/  PRMT R7, R21, 0x7632, R7 ;  /* 0x0000763215077816 */ /* 0x000fc60000000007 */
[----:B-1----:R-:W4:Y:S01]  /*98a10*/  LDL.LU R21, [R1+0x1bc] ;  /* 0x0001bc0001157983 */ /* 0x002f220000300800 */
[----:B------:R-:W-:Y:S01]  /*98a20*/  ISETP.LT.AND P5, PT, R8, UR62, !P5 ;  /* 0x0000003e08007c0c */ /* 0x000fe2000efa1270 */
[----:B------:R-:W-:Y:S01]  /*98a30*/  IMAD.WIDE R4, R2, 0x2, R12 ;  /* 0x0000000202047825 */ /* 0x000fe200078e020c */
[----:B------:R-:W-:Y:S01]  /*98a40*/  ISETP.LT.AND P6, PT, R0, UR40, !P2 ;  /* 0x0000002800007c0c */ /* 0x000fe2000d7c1270 */
[----:B------:R-:W1:Y:S02]  /*98a50*/  LDCU.64 UR62, c[0x0][0x398] ;  /* 0x00007300ff3e77ac */ /* 0x000e640008000a00 */
[----:B0-----:R-:W-:Y:S01]  /*98a60*/  VIADD R6, R2, UR5 ;  /* 0x0000000502067c36 */ /* 0x001fe20008000000 */
[----:B------:R-:W-:Y:S01]  /*98a70*/  R2UR UR50, R23 ;  /* 0x00000000173272ca */ /* 0x000fe200000e0000 */
[----:B------:R-:W0:Y:S06]  /*98a80*/  LDCU UR5, c[0x0][0x398] ;  /* 0x00007300ff0577ac */ /* 0x000e2c0008000800 */
[----:B------:R1:W-:Y:S02]  /*98a90*/  @P5 STG.E.U16 desc[UR60][R4.64], R7 ;  /* 0x0000000704005986 */ /* 0x0003e4000c10153c */
[----:B-1----:R-:W-:-:S05]  /*98aa0*/  IMAD.WIDE R4, R6, 0x2, R10 ;  /* 0x0000000206047825 */ /* 0x002fca00078e020a */
[----:B--2---:R1:W-:Y:S01]  /*98ab0*/  @P6 STG.E.U16 desc[UR60][R4.64], R3 ;  /* 0x0000000304006986 */ /* 0x0043e2000c10153c */
[----:B------:R-:W-:-:S03]  /*98ac0*/  PRMT R2, R3, 0x7632, R2 ;  /* 0x0000763203027816 */ /* 0x000fc60000000002 */
[----:B-1----:R-:W2:Y:S04]  /*98ad0*/  LDL.LU R3, [R1+0x878] ;  /* 0x0008780001037983 */ /* 0x002ea80000300800 */
[----:B------:R-:W2:Y:S01]  /*98ae0*/  LDL.LU R23, [R1+0x1ac] ;  /* 0x0001ac0001177983 */ /* 0x000ea20000300800 */
[----:B0-----:R-:W-:Y:S01]  /*98af0*/  ISETP.LT.AND P5, PT, R25, UR5, !P2 ;  /* 0x0000000519007c0c */ /* 0x001fe2000d7a1270 */
[----:B------:R-:W0:Y:S01]  /*98b00*/  LDCU UR5, c[0x0][0x398] ;  /* 0x00007300ff0577ac */ /* 0x000e220008000800 */
[----:B------:R-:W-:Y:S02]  /*98b10*/  R2UR UR40, R18 ;  /* 0x00000000122872ca */ /* 0x000fe400000e0000 */
[----:B------:R-:W2:Y:S01]  /*98b20*/  LDL.LU R18, [R1+0x19c] ;  /* 0x00019c0001127983 */ /* 0x000ea20000300800 */
[----:B------:R-:W-:Y:S01]  /*98b30*/  IMAD.WIDE R4, R6, 0x2, R16 ;  /* 0x0000000206047825 */ /* 0x000fe200078e0210 */
[----:B0-----:R-:W-:Y:S01]  /*98b40*/  ISETP.LT.AND P6, PT, R27, UR5, !P2 ;  /* 0x000000051b007c0c */ /* 0x001fe2000d7c1270 */
[----:B------:R-:W0:Y:S06]  /*98b50*/  LDCU UR5, c[0x0][0x3b8] ;  /* 0x00007700ff0577ac */ /* 0x000e2c0008000800 */
[----:B------:R1:W-:Y:S01]  /*98b60*/  @P5 STG.E.U16 desc[UR60][R4.64], R2 ;  /* 0x0000000204005986 */ /* 0x0003e2000c10153c */
[----:B------:R-:W-:Y:S01]  /*98b70*/  ISETP.LT.AND P2, PT, R8, UR68, !P2 ;  /* 0x0000004408007c0c */ /* 0x000fe2000d741270 */
[----:B------:R-:W3:Y:S01]  /*98b80*/  LDCU.64 UR68, c[0x0][0x398] ;  /* 0x00007300ff4477ac */ /* 0x000ee20008000a00 */
[----:B-1----:R-:W-:-:S02]  /*98b90*/  VIADD R2, R28, 0x4e ;  /* 0x0000004e1c027836 */ /* 0x002fc40000000000 */
[----:B------:R-:W-:-:S03]  /*98ba0*/  IMAD.WIDE R4, R6, 0x2, R14 ;  /* 0x0000000206047825 */ /* 0x000fc600078e020e */
[----:B------:R-:W-:Y:S01]  /*98bb0*/  ISETP.GE.AND P5, PT, R2, UR63, PT ;  /* 0x0000003f02007c0c */ /* 0x000fe2000bfa6270 */
[C---:B0-----:R-:W-:Y:S01]  /*98bc0*/  VIADD R2, R6.reuse, UR5 ;  /* 0x0000000506027c36 */ /* 0x041fe20008000000 */
[----:B------:R-:W0:Y:S01]  /*98bd0*/  LDCU UR5, c[0x0][0x398] ;  /* 0x00007300ff0577ac */ /* 0x000e220008000800 */
[----:B------:R-:W-:Y:S01]  /*98be0*/  IMAD.WIDE R6, R6, 0x2, R12 ;  /* 0x0000000206067825 */ /* 0x000fe200078e020c */
[----:B---3--:R1:W-:Y:S01]  /*98bf0*/  @P6 STG.E.U16 desc[UR60][R4.64], R20 ;  /* 0x0000001404006986 */ /* 0x0083e2000c10153c */
[----:B------:R-:W-:Y:S01]  /*98c00*/  ISETP.LT.AND P6, PT, R0, UR4, !P5 ;  /* 0x0000000400007c0c */ /* 0x000fe2000efc1270 */
[----:B------:R-:W3:Y:S01]  /*98c10*/  LDCU UR4, c[0x0][0x398] ;  /* 0x00007300ff0477ac */ /* 0x000ee20008000800 */
[----:B-1----:R-:W-:-:S05]  /*98c20*/  PRMT R4, R20, 0x7632, R4 ;  /* 0x0000763214047816 */ /* 0x002fca0000000004 */
[----:B------:R1:W-:Y:S02]  /*98c30*/  @P2 STG.E.U16 desc[UR60][R6.64], R4 ;  /* 0x0000000406002986 */ /* 0x0003e4000c10153c */
[----:B-1----:R-:W-:-:S05]  /*98c40*/  IMAD.WIDE R4, R2, 0x2, R10 ;  /* 0x0000000202047825 */ /* 0x002fca00078e020a */
[----:B----4-:R1:W-:Y:S01]  /*98c50*/  @P6 STG.E.U16 desc[UR60][R4.64], R21 ;  /* 0x0000001504006986 */ /* 0x0103e2000c10153c */
[----:B------:R-:W-:-:S03]  /*98c60*/  PRMT R6, R21, 0x7632, R6 ;  /* 0x0000763215067816 */ /* 0x000fc60000000006 */
[----:B-1----:R-:W4:Y:S04]  /*98c70*/  LDL.LU R21, [R1+0x7cc] ;  /* 0x0007cc0001157983 */ /* 0x002f280000300800 */
[----:B------:R-:W3:Y:S01]  /*98c80*/  LDL.LU R20, [R1+0x18c] ;  /* 0x00018c0001147983 */ /* 0x000ee20000300800 */
        /* <DEDUP_REMOVED lines=9> */
[----:B--2---:R1:W-:Y:S01]  /*98d20*/  @P6 STG.E.U16 desc[UR60][R4.64], R23 ;  /* 0x0000001704006986 */ /* 0x0043e2000c10153c */
[----:B------:R-:W-:Y:S02]  /*98d30*/  ISETP.LT.AND P6, PT, R0, UR50, !P2 ;  /* 0x0000003200007c0c */ /* 0x000fe4000d7c1270 */
[----:B------:R-:W-:Y:S02]  /*98d40*/  R2UR UR50, R3 ;  /* 0x00000000033272ca */ /* 0x000fe400000e0000 */
[----:B------:R-:W2:Y:S01]  /*98d50*/  LDL.LU R3, [R1+0x1f0] ;  /* 0x0001f00001037983 */ /* 0x000ea20000300800 */
[----:B------:R-:W-:Y:S01]  /*98d60*/  ISETP.LT.AND P5, PT, R8, UR70, !P5 ;  /* 0x0000004608007c0c */ /* 0x000fe2000efa1270 */
[C---:B0-----:R-:W-:Y:S01]  /*98d70*/  VIADD R6, R2.reuse, UR5 ;  /* 0x0000000502067c36 */ /* 0x041fe20008000000 */
[----:B------:R-:W0:Y:S01]  /*98d80*/  LDCU UR5, c[0x0][0x398] ;  /* 0x00007300ff0577ac */ /* 0x000e220008000800 */
[----:B------:R-:W-:Y:S01]  /*98d90*/  PRMT R7, R23, 0x7632, R7 ;  /* 0x0000763217077816 */ /* 0x000fe20000000007 */
[----:B-1----:R-:W-:Y:S01]  /*98da0*/  IMAD.WIDE R4, R2, 0x2, R12 ;  /* 0x0000000202047825 */ /* 0x002fe200078e020c */
[----:B------:R-:W-:Y:S01]  /*98db0*/  PRMT R2, R18, 0x7632, R2 ;  /* 0x0000763212027816 */ /* 0x000fe20000000002 */
[----:B------:R-:W1:Y:S07]  /*98dc0*/  LDCU.64 UR70, c[0x0][0x398] ;  /* 0x00007300ff4677ac */ /* 0x000e6e0008000a00 */
[----:B------:R0:W-:Y:S02]  /*98dd0*/  @P5 STG.E.U16 desc[UR60][R4.64], R7 ;  /* 0x0000000704005986 */ /* 0x0001e4000c10153c */
[C---:B0-----:R-:W-:Y:S01]  /*98de0*/  IMAD.WIDE R4, R6.reuse, 0x2, R10 ;  /* 0x0000000206047825 */ /* 0x041fe200078e020a */
[----:B------:R-:W-:Y:S01]  /*98df0*/  ISETP.LT.AND P5, PT, R25, UR5, !P2 ;  /* 0x0000000519007c0c */ /* 0x000fe2000d7a1270 */
[----:B------:R-:W0:Y:S03]  /*98e00*/  LDCU UR5, c[0x0][0x398] ;  /* 0x00007300ff0577ac */ /* 0x000e260008000800 */
[----:B------:R1:W-:Y:S04]  /*98e10*/  @P6 STG.E.U16 desc[UR60][R4.64], R18 ;  /* 0x0000001204006986 */ /* 0x0003e8000c10153c */
[----:B-1----:R-:W2:Y:S01]  /*98e20*/  LDL.LU R18, [R1+0x1e0] ;  /* 0x0001e00001127983 */ /* 0x002ea20000300800 */
[----:B------:R-:W-:Y:S01]  /*98e30*/  IMAD.WIDE R4, R6, 0x2, R16 ;  /* 0x0000000206047825 */ /* 0x000fe200078e0210 */
[----:B0-----:R-:W-:Y:S01]  /*98e40*/  ISETP.LT.AND P6, PT, R27, UR5, !P2 ;  /* 0x000000051b007c0c */ /* 0x001fe2000d7c1270 */
[----:B------:R-:W0:Y:S03]  /*98e50*/  LDCU UR5, c[0x0][0x3b8] ;  /* 0x00007700ff0577ac */ /* 0x000e260008000800 */
[----:B------:R1:W-:Y:S02]  /*98e60*/  @P5 STG.E.U16 desc[UR60][R4.64], R2 ;  /* 0x0000000204005986 */ /* 0x0003e4000c10153c */
[----:B-1----:R-:W-:-:S02]  /*98e70*/  VIADD R2, R28, 0x50 ;  /* 0x000000501c027836 */ /* 0x002fc40000000000 */
[----:B------:R-:W-:-:S03]  /*98e80*/  IMAD.WIDE R4, R6, 0x2, R14 ;  /* 0x0000000206047825 */ /* 0x000fc600078e020e */
[----:B------:R-:W-:Y:S02]  /*98e90*/  ISETP.GE.AND P5, PT, R2, UR71, PT ;  /* 0x0000004702007c0c */ /* 0x000fe4000bfa6270 */
[----:B------:R-:W-:Y:S01]  /*98ea0*/  ISETP.LT.AND P2, PT, R8, UR66, !P2 ;  /* 0x0000004208007c0c */ /* 0x000fe2000d741270 */
[----:B0-----:R-:W-:Y:S01]  /*98eb0*/  VIADD R2, R6, UR5 ;  /* 0x0000000506027c36 */ /* 0x001fe20008000000 */
[----:B------:R-:W0:Y:S01]  /*98ec0*/  LDCU UR5, c[0x0][0x398] ;  /* 0x00007300ff0577ac */ /* 0x000e220008000800 */
[----:B---3--:R1:W-:Y:S01]  /*98ed0*/  @P6 STG.E.U16 desc[UR60][R4.64], R20 ;  /* 0x0000001404006986 */ /* 0x0083e2000c10153c */
[----:B------:R-:W-:Y:S01]  /*98ee0*/  ISETP.LT.AND P6, PT, R0, UR40, !P5 ;  /* 0x0000002800007c0c */ /* 0x000fe2000efc1270 */
[----:B------:R-:W3:Y:S01]  /*98ef0*/  LDCU.64 UR66, c[0x0][0x398] ;  /* 0x00007300ff4277ac */ /* 0x000ee20008000a00 */
[----:B----4-:R-:W-:Y:S02]  /*98f00*/  R2UR UR40, R21 ;  /* 0x00000000152872ca */ /* 0x010fe400000e0000 */
[----:B------:R-:W4:Y:S01]  /*98f10*/  LDL.LU R21, [R1+0x1d0] ;  /* 0x0001d00001157983 */ /* 0x000f220000300800 */
[----:B-1----:R-:W-:-:S03]  /*98f20*/  PRMT R4, R20, 0x7632, R4 ;  /* 0x0000763214047816 */ /* 0x002fc60000000004 */
[----:B------:R-:W4:Y:S01]  /*98f30*/  LDL.LU R20, [R1+0x1c0] ;  /* 0x0001c00001147983 */ /* 0x000f220000300800 */
        /* <DEDUP_REMOVED lines=8> */
[----:B------:R-:W-:-:S11]  /*98fc0*/  IMAD.WIDE R4, R2, 0x2, R16 ;  /* 0x0000000202047825 */ /* 0x000fd600078e0210 */
[----:B------:R1:W-:Y:S01]  /*98fd0*/  @P2 STG.E.U16 desc[UR60][R4.64], R6 ;  /* 0x0000000604002986 */ /* 0x0003e2000c10153c */
[----:B0-----:R-:W-:Y:S01]  /*98fe0*/  ISETP.LT.AND P6, PT, R27, UR5, !P5 ;  /* 0x000000051b007c0c */ /* 0x001fe2000efc1270 */
[----:B------:R-:W0:Y:S01]  /*98ff0*/  LDCU UR5, c[0x0][0x3b8] ;  /* 0x00007700ff0577ac */ /* 0x000e220008000800 */
[----:B-1----:R-:W-:-:S05]  /*99000*/  VIADD R4, R28, 0x51 ;  /* 0x000000511c047836 */ /* 0x002fca0000000000 */
[----:B---3--:R-:W-:Y:S01]  /*99010*/  ISETP.GE.AND P2, PT, R4, UR67, PT ;  /* 0x0000004304007c0c */ /* 0x008fe2000bf46270 */
[----:B------:R-:W-:-:S05]  /*99020*/  IMAD.WIDE R4, R2, 0x2, R14 ;  /* 0x0000000202047825 */ /* 0x000fca00078e020e */
[----:B------:R0:W-:Y:S01]  /*99030*/  @P6 STG.E.U16 desc[UR60][R4.64], R18 ;  /* 0x0000001204006986 */ /* 0x0001e2000c10153c */
[----:B------:R-:W-:Y:S01]  /*99040*/  ISETP.LT.AND P5, PT, R8, UR64, !P5 ;  /* 0x0000004008007c0c */ /* 0x000fe2000efa1270 */
[----:B------:R-:W-:-:S04]  /*99050*/  IMAD.WIDE R6, R2, 0x2, R12 ;  /* 0x0000000202067825 */ /* 0x000fc800078e020c */
[----:B0-----:R-:W-:Y:S01]  /*99060*/  VIADD R4, R2, UR5 ;  /* 0x0000000502047c36 */ /* 0x001fe20008000000 */
[----:B------:R-:W0:Y:S01]  /*99070*/  LDCU UR5, c[0x0][0x398] ;  /* 0x00007300ff0577ac */ /* 0x000e220008000800 */
[----:B------:R-:W-:Y:S02]  /*99080*/  PRMT R5, R18, 0x7632, R5 ;  /* 0x0000763212057816 */ /* 0x000fe40000000005 */
[----:B------:R-:W3:Y:S01]  /*99090*/  LDL.LU R18, [R1+0x1e4] ;  /* 0x0001e40001127983 */ /* 0x000ee20000300800 */
[----:B------:R-:W-:Y:S01]  /*990a0*/  ISETP.LT.AND P6, PT, R0, UR50, !P2 ;  /* 0x0000003200007c0c */ /* 0x000fe2000d7c1270 */
[----:B------:R-:W1:Y:S02]  /*990b0*/  LDCU.64 UR64, c[0x0][0x398] ;  /* 0x00007300ff4077ac */ /* 0x000e640008000a00 */
[----:B------:R0:W-:Y:S02]  /*990c0*/  @P5 STG.E.U16 desc[UR60][R6.64], R5 ;  /* 0x0000000506005986 */ /* 0x0001e4000c10153c */
[----:B0-----:R-:W-:Y:S01]  /*990d0*/  ISETP.LT.AND P5, PT, R25, UR5, !P2 ;  /* 0x0000000519007c0c */ /* 0x001fe2000d7a1270 */
[----:B------:R-:W0:Y:S01]  /*990e0*/  LDCU UR5, c[0x0][0x398] ;  /* 0x00007300ff0577ac */ /* 0x000e220008000800 */
[----:B------:R-:W-:-:S06]  /*990f0*/  IMAD.WIDE R6, R4, 0x2, R10 ;  /* 0x0000000204067825 */ /* 0x000fcc00078e020a */
[----:B----4-:R4:W-:Y:S01]  /*99100*/  @P6 STG.E.U16 desc[UR60][R6.64], R21 ;  /* 0x0000001506006986 */ /* 0x0109e2000c10153c */
[----:B0-----:R-:W-:Y:S01]  /*99110*/  ISETP.LT.AND P6, PT, R27, UR5, !P2 ;  /* 0x000000051b007c0c */ /* 0x001fe2000d7c1270 */
[----:B------:R-:W0:Y:S01]  /*99120*/  LDCU UR5, c[0x0][0x3b8] ;  /* 0x00007700ff0577ac */ /* 0x000e220008000800 */
[----:B------:R-:W-:Y:S02]  /*99130*/  PRMT R2, R21, 0x7632, R2 ;  /* 0x0000763215027816 */ /* 0x000fe40000000002 */
[----:B----4-:R-:W4:Y:S01]  /*99140*/  LDL.LU R21, [R1+0x1d4] ;  /* 0x0001d40001157983 */ /* 0x010f220000300800 */
[----:B------:R-:W-:-:S05]  /*99150*/  IMAD.WIDE R6, R4, 0x2, R16 ;  /* 0x0000000204067825 */ /* 0x000fca00078e0210 */
[----:B------:R0:W-:Y:S02]  /*99160*/  @P5 STG.E.U16 desc[UR60][R6.64], R2 ;  /* 0x0000000206005986 */ /* 0x0001e4000c10153c */
[----:B0-----:R-:W-:-:S05]  /*99170*/  IMAD.WIDE R6, R4, 0x2, R14 ;  /* 0x0000000204067825 */ /* 0x001fca00078e020e */
[----:B------:R0:W-:Y:S02]  /*99180*/  @P6 STG.E.U16 desc[UR60][R6.64], R20 ;  /* 0x0000001406006986 */ /* 0x0001e4000c10153c */
[----:B0-----:R-:W-:Y:S02]  /*99190*/  PRMT R6, R20, 0x7632, R6 ;  /* 0x0000763214067816 */ /* 0x001fe40000000006 */
[----:B------:R-:W4:Y:S01]  /*991a0*/  LDL.LU R20, [R1+0x1c4] ;  /* 0x0001c40001147983 */ /* 0x000f220000300800 */
[----:B------:R-:W-:Y:S01]  /*991b0*/  VIADD R2, R28, 0x52 ;  /* 0x000000521c027836 */ /* 0x000fe20000000000 */
[----:B------:R-:W-:Y:S01]  /*991c0*/  ISETP.LT.AND P2, PT, R8, UR62, !P2 ;  /* 0x0000003e08007c0c */ /* 0x000fe2000d741270 */
[----:B------:R-:W0:Y:S03]  /*991d0*/  LDCU.64 UR62, c[0x0][0x398] ;  /* 0x00007300ff3e77ac */ /* 0x000e260008000a00 */
[----:B-1----:R-:W-:Y:S01]  /*991e0*/  ISETP.GE.AND P5, PT, R2, UR65, PT ;  /* 0x0000004102007c0c */ /* 0x002fe2000bfa6270 */
[----:B------:R-:W-:Y:S01]  /*991f0*/  VIADD R2, R4, UR5 ;  /* 0x0000000504027c36 */ /* 0x000fe20008000000 */
[----:B------:R-:W1:Y:S02]  /*99200*/  LDCU UR5, c[0x0][0x398] ;  /* 0x00007300ff0577ac */ /* 0x000e640008000800 */
[----:B------:R-:W-:Y:S01]  /*99210*/  ISETP.LT.AND P6, PT, R0, UR40, !P5 ;  /* 0x0000002800007c0c */ /* 0x000fe2000efc1270 */
[----:B------:R-:W-:Y:S01]  /*99220*/  IMAD.WIDE R4, R4, 0x2, R12 ;  /* 0x0000000204047825 */ /* 0x000fe200078e020c */
[----:B------:R-:W0:Y:S04]  /*99230*/  LDCU UR40, c[0x0][0x3b8] ;  /* 0x00007700ff2877ac */ /* 0x000e280008000800 */
[----:B------:R1:W-:Y:S02]  /*99240*/  @P2 STG.E.U16 desc[UR60][R4.64], R6 ;  /* 0x0000000604002986 */ /* 0x0003e4000c10153c */
[----:B-1----:R-:W-:-:S05]  /*99250*/  IMAD.WIDE R4, R2, 0x2, R10 ;  /* 0x0000000202047825 */ /* 0x002fca00078e020a */
[----:B--2---:R1:W-:Y:S01]  /*99260*/  @P6 STG.E.U16 desc[UR60][R4.64], R3 ;  /* 0x0000000304006986 */ /* 0x0043e2000c10153c */
[----:B------:R-:W-:-:S03]  /*99270*/  PRMT R6, R3, 0x7632, R6 ;  /* 0x0000763203067816 */ /* 0x000fc60000000006 */
[----:B-1----:R-:W2:Y:S01]  /*99280*/  LDL.LU R3, [R1+0x1f8] ;  /* 0x0001f80001037983 */ /* 0x002ea20000300800 */
[----:B------:R-:W-:Y:S01]  /*99290*/  ISETP.LT.AND P2, PT, R25, UR5, !P5 ;  /* 0x0000000519007c0c */ /* 0x000fe2000ef41270 */
[----:B------:R-:W1:Y:S02]  /*992a0*/  LDCU UR5, c[0x0][0x398] ;  /* 0x00007300ff0577ac */ /* 0x000e640008000800 */
[----:B-1----:R-:W-:Y:S01]  /*992b0*/  ISETP.LT.AND P6, PT, R27, UR5, !P5 ;  /* 0x000000051b007c0c */ /* 0x002fe2000efc1270 */
[----:B------:R-:W1:Y:S01]  /*992c0*/  LDCU UR5, c[0x0][0x398] ;  /* 0x00007300ff0577ac */ /* 0x000e620008000800 */
[----:B------:R-:W-:-:S08]  /*992d0*/  IMAD.WIDE R4, R2, 0x2, R16 ;  /* 0x0000000202047825 */ /* 0x000fd000078e0210 */
[----:B------:R0:W-:Y:S01]  /*992e0*/  @P2 STG.E.U16 desc[UR60][R4.64], R6 ;  /* 0x0000000604002986 */ /* 0x0001e2000c10153c */
[----:B-1----:R-:W-:Y:S01]  /*992f0*/  ISETP.LT.AND P5, PT, R8, UR5, !P5 ;  /* 0x0000000508007c0c */ /* 0x002fe2000efa1270 */
[----:B------:R-:W1:Y:S01]  /*99300*/  LDCU UR5, c[0x0][0x3b8] ;  /* 0x00007700ff0577ac */ /* 0x000e620008000800 */
[----:B0-----:R-:W-:-:S05]  /*99310*/  VIADD R4, R28, 0x53 ;  /* 0x000000531c047836 */ /* 0x001fca0000000000 */
[----:B------:R-:W-:Y:S01]  /*99320*/  ISETP.GE.AND P2, PT, R4, UR63, PT ;  /* 0x0000003f04007c0c */ /* 0x000fe2000bf46270 */
[----:B------:R-:W-:Y:S01]  /*99330*/  IMAD.WIDE R4, R2, 0x2, R14 ;  /* 0x0000000202047825 */ /* 0x000fe200078e020e */
[----:B---3--:R-:W-:-:S04]  /*99340*/  PRMT R7, R18, 0x7632, R7 ;  /* 0x0000763212077816 */ /* 0x008fc80000000007 */
[----:B------:R0:W-:Y:S01]  /*99350*/  @P6 STG.E.U16 desc[UR60][R4.64], R18 ;  /* 0x0000001204006986 */ /* 0x0001e2000c10153c */
[C---:B-1----:R-:W-:Y:S01]  /*99360*/  VIADD R6, R2.reuse, UR5 ;  /* 0x0000000502067c36 */ /* 0x042fe20008000000 */
[----:B------:R-:W1:Y:S02]  /*99370*/  LDCU UR5, c[0x0][0x398] ;  /* 0x00007300ff0577ac */ /* 0x000e640008000800 */
[----:B0-----:R-:W3:Y:S01]  /*99380*/  LDL.LU R18, [R1+0x1e8] ;  /* 0x0001e80001127983 */ /* 0x001ee20000300800 */
[----:B------:R-:W-:-:S05]  /*99390*/  IMAD.WIDE R4, R2, 0x2, R12 ;  /* 0x0000000202047825 */ /* 0x000fca00078e020c */
[----:B------:R0:W-:Y:S01]  /*993a0*/  @P5 STG.E.U16 desc[UR60][R4.64], R7 ;  /* 0x0000000704005986 */ /* 0x0001e2000c10153c */
[----:B------:R-:W-:Y:S01]  /*993b0*/  ISETP.LT.AND P6, PT, R0, UR68, !P2 ;  /* 0x0000004400007c0c */ /* 0x000fe2000d7c1270 */
[----:B------:R-:W4:Y:S01]  /*993c0*/  LDCU.64 UR68, c[0x0][0x398] ;  /* 0x00007300ff4477ac */ /* 0x000f220008000a00 */
[----:B-1----:R-:W-:Y:S01]  /*993d0*/  ISETP.LT.AND P5, PT, R25, UR5, !P2 ;  /* 0x0000000519007c0c */ /* 0x002fe2000d7a1270 */
[----:B------:R-:W1:Y:S01]  /*993e0*/  LDCU UR5, c[0x0][0x398] ;  /* 0x00007300ff0577ac */ /* 0x000e620008000800 */
[----:B0-----:R-:W-:-:S09]  /*993f0*/  IMAD.WIDE R4, R6, 0x2, R10 ;  /* 0x0000000206047825 */ /* 0x001fd200078e020a */
[----:B----4-:R0:W-:Y:S01]  /*99400*/  @P6 STG.E.U16 desc[UR60][R4.64], R21 ;  /* 0x0000001504006986 */ /* 0x0101e2000c10153c */
[----:B-1----:R-:W-:Y:S01]  /*99410*/  ISETP.LT.AND P6, PT, R27, UR5, !P2 ;  /* 0x000000051b007c0c */ /* 0x002fe2000d7c1270 */
[----:B------:R-:W1:Y:S01]  /*99420*/  LDCU UR5, c[0x0][0x398] ;  /* 0x00007300ff0577ac */ /* 0x000e620008000800 */
[----:B------:R-:W-:Y:S02]  /*99430*/  PRMT R2, R21, 0x7632, R2 ;  /* 0x0000763215027816 */ /* 0x000fe40000000002 */
[----:B0-----:R-:W4:Y:S01]  /*99440*/  LDL.LU R21, [R1+0x1d8] ;  /* 0x0001d80001157983 */ /* 0x001f220000300800 */
[----:B------:R-:W-:-:S05]  /*99450*/  IMAD.WIDE R4, R6, 0x2, R16 ;  /* 0x0000000206047825 */ /* 0x000fca00078e0210 */
[----:B------:R0:W-:Y:S02]  /*99460*/  @P5 STG.E.U16 desc[UR60][R4.64], R2 ;  /* 0x0000000204005986 */ /* 0x0001e4000c10153c */
[----:B0-----:R-:W-:-:S05]  /*99470*/  IMAD.WIDE R4, R6, 0x2, R14 ;  /* 0x0000000206047825 */ /* 0x001fca00078e020e */
[----:B------:R0:W-:Y:S02]  /*99480*/  @P6 STG.E.U16 desc[UR60][R4.64], R20 ;  /* 0x0000001404006986 */ /* 0x0001e4000c10153c */
[----:B0-----:R-:W-:Y:S02]  /*99490*/  PRMT R4, R20, 0x7632, R4 ;  /* 0x0000763214047816 */ /* 0x001fe40000000004 */
[----:B------:R-:W4:Y:S01]  /*994a0*/  LDL.LU R20, [R1+0x1c8] ;  /* 0x0001c80001147983 */ /* 0x000f220000300800 */
[----:B-1----:R-:W-:Y:S01]  /*994b0*/  ISETP.LT.AND P2, PT, R8, UR5, !P2 ;  /* 0x0000000508007c0c */ /* 0x002fe2000d741270 */
[----:B------:R-:W0:Y:S01]  /*994c0*/  LDCU UR5, c[0x0][0x3b8] ;  /* 0x00007700ff0577ac */ /* 0x000e220008000800 */
[----:B------:R-:W-:-:S05]  /*994d0*/  VIADD R2, R28, 0x54 ;  /* 0x000000541c027836 */ /* 0x000fca0000000000 */
[----:B------:R-:W-:-:S04]  /*994e0*/  ISETP.GE.AND P5, PT, R2, UR69, PT ;  /* 0x0000004502007c0c */ /* 0x000fc8000bfa6270 */
[----:B------:R-:W-:Y:S01]  /*994f0*/  ISETP.LT.AND P6, PT, R0, UR70, !P5 ;  /* 0x0000004600007c0c */ /* 0x000fe2000efc1270 */
[----:B------:R-:W1:Y:S01]  /*99500*/  LDCU.64 UR70, c[0x0][0x398] ;  /* 0x00007300ff4677ac */ /* 0x000e620008000a00 */
[C---:B0-----:R-:W-:Y:S01]  /*99510*/  VIADD R2, R6.reuse, UR5 ;  /* 0x0000000506027c36 */ /* 0x041fe20008000000 */
[----:B------:R-:W0:Y:S01]  /*99520*/  LDCU UR5, c[0x0][0x398] ;  /* 0x00007300ff0577ac */ /* 0x000e220008000800 */
[----:B------:R-:W-:-:S05]  /*99530*/  IMAD.WIDE R6, R6, 0x2, R12 ;  /* 0x0000000206067825 */ /* 0x000fca00078e020c */
[----:B------:R0:W-:Y:S02]  /*99540*/  @P2 STG.E.U16 desc[UR60][R6.64], R4 ;  /* 0x0000000406002986 */ /* 0x0001e4000c10153c */
[----:B0-----:R-:W-:-:S05]  /*99550*/  IMAD.WIDE R4, R2, 0x2, R10 ;  /* 0x0000000202047825 */ /* 0x001fca00078e020a */
[----:B--2---:R0:W-:Y:S01]  /*99560*/  @P6 STG.E.U16 desc[UR60][R4.64], R3 ;  /* 0x0000000304006986 */ /* 0x0041e2000c10153c */
[----:B------:R-:W-:-:S03]  /*99570*/  PRMT R6, R3, 0x7632, R6 ;  /* 0x0000763203067816 */ /* 0x000fc60000000006 */
[----:B0-----:R-:W2:Y:S01]  /*99580*/  LDL.LU R3, [R1+0x1fc] ;  /* 0x0001fc0001037983 */ /* 0x001ea20000300800 */
[----:B------:R-:W-:Y:S01]  /*99590*/  ISETP.LT.AND P2, PT, R25, UR5, !P5 ;  /* 0x0000000519007c0c */ /* 0x000fe2000ef41270 */
[----:B------:R-:W0:Y:S02]  /*995a0*/  LDCU UR5, c[0x0][0x398] ;  /* 0x00007300ff0577ac */ /* 0x000e240008000800 */
[----:B0-----:R-:W-:Y:S01]  /*995b0*/  ISETP.LT.AND P6, PT, R27, UR5, !P5 ;  /* 0x000000051b007c0c */ /* 0x001fe2000efc1270 */
[----:B------:R-:W0:Y:S01]  /*995c0*/  LDCU UR5, c[0x0][0x398] ;  /* 0x00007300ff0577ac */ /* 0x000e220008000800 */
[----:B------:R-:W-:-:S08]  /*995d0*/  IMAD.WIDE R4, R2, 0x2, R16 ;  /* 0x0000000202047825 */ /* 0x000fd000078e0210 */
[----:B------:R0:W-:Y:S02]  /*995e0*/  @P2 STG.E.U16 desc[UR60][R4.64], R6 ;  /* 0x0000000604002986 */ /* 0x0001e4000c10153c */
[----:B0-----:R-:W-:Y:S01]  /*995f0*/  ISETP.LT.AND P5, PT, R8, UR5, !P5 ;  /* 0x0000000508007c0c */ /* 0x001fe2000efa1270 */
[----:B------:R-:W0:Y:S01]  /*99600*/  LDCU UR5, c[0x0][0x3b8] ;  /* 0x00007700ff0577ac */ /* 0x000e220008000800 */
[----:B------:R-:W-:-:S05]  /*99610*/  VIADD R4, R28, 0x55 ;  /* 0x000000551c047836 */ /* 0x000fca0000000000 */
[----:B-1----:R-:W-:Y:S01]  /*99620*/  ISETP.GE.AND P2, PT, R4, UR71, PT ;  /* 0x0000004704007c0c */ /* 0x002fe2000bf46270 */
[----:B------:R-:W-:-:S05]  /*99630*/  IMAD.WIDE R4, R2, 0x2, R14 ;  /* 0x0000000202047825 */ /* 0x000fca00078e020e */
[----:B---3--:R1:W-:Y:S01]  /*99640*/  @P6 STG.E.U16 desc[UR60][R4.64], R18 ;  /* 0x0000001204006986 */ /* 0x0083e2000c10153c */
[----:B------:R-:W-:Y:S01]  /*99650*/  PRMT R7, R18, 0x7632, R7 ;  /* 0x0000763212077816 */ /* 0x000fe20000000007 */
[C---:B0-----:R-:W-:Y:S01]  /*99660*/  VIADD R6, R2.reuse, UR5 ;  /* 0x0000000502067c36 */ /* 0x041fe20008000000 */
[----:B------:R-:W0:Y:S01]  /*99670*/  LDCU UR5, c[0x0][0x398] ;  /* 0x00007300ff0577ac */ /* 0x000e220008000800 */
[----:B-1----:R-:W3:Y:S01]  /*99680*/  LDL.LU R18, [R1+0x1ec] ;  /* 0x0001ec0001127983 */ /* 0x002ee20000300800 */
[----:B------:R-:W-:-:S05]  /*99690*/  IMAD.WIDE R4, R2, 0x2, R12 ;  /* 0x0000000202047825 */ /* 0x000fca00078e020c */
[----:B------:R1:W-:Y:S01]  /*996a0*/  @P5 STG.E.U16 desc[UR60][R4.64], R7 ;  /* 0x0000000704005986 */ /* 0x0003e2000c10153c */
[----:B------:R-:W-:Y:S01]  /*996b0*/  ISETP.LT.AND P6, PT, R0, UR66, !P2 ;  /* 0x0000004200007c0c */ /* 0x000fe2000d7c1270 */
[----:B------:R-:W4:Y:S01]  /*996c0*/  LDCU.64 UR66, c[0x0][0x398] ;  /* 0x00007300ff4277ac */ /* 0x000f220008000a00 */
[----:B0-----:R-:W-:Y:S01]  /*996d0*/  ISETP.LT.AND P5, PT, R25, UR5, !P2 ;  /* 0x0000000519007c0c */ /* 0x001fe2000d7a1270 */
[----:B------:R-:W0:Y:S01]  /*996e0*/  LDCU UR5, c[0x0][0x398] ;  /* 0x00007300ff0577ac */ /* 0x000e220008000800 */
[----:B-1----:R-:W-:-:S09]  /*996f0*/  IMAD.WIDE R4, R6, 0x2, R10 ;  /* 0x0000000206047825 */ /* 0x002fd200078e020a */
[----:B----4-:R1:W-:Y:S01]  /*99700*/  @P6 STG.E.U16 desc[UR60][R4.64], R21 ;  /* 0x0000001504006986 */ /* 0x0103e2000c10153c */
[----:B0-----:R-:W-:Y:S01]  /*99710*/  ISETP.LT.AND P6, PT, R27, UR5, !P2 ;  /* 0x000000051b007c0c */ /* 0x001fe2000d7c1270 */
[----:B------:R-:W0:Y:S01]  /*99720*/  LDCU UR5, c[0x0][0x398] ;  /* 0x00007300ff0577ac */ /* 0x000e220008000800 */
[----:B------:R-:W-:Y:S02]  /*99730*/  PRMT R2, R21, 0x7632, R2 ;  /* 0x0000763215027816 */ /* 0x000fe40000000002 */
[----:B-1----:R-:W4:Y:S01]  /*99740*/  LDL.LU R21, [R1+0x1dc] ;  /* 0x0001dc0001157983 */ /* 0x002f220000300800 */
[----:B------:R-:W-:-:S05]  /*99750*/  IMAD.WIDE R4, R6, 0x2, R16 ;  /* 0x0000000206047825 */ /* 0x000fca00078e0210 */
[----:B------:R1:W-:Y:S02]  /*99760*/  @P5 STG.E.U16 desc[UR60][R4.64], R2 ;  /* 0x0000000204005986 */ /* 0x0003e4000c10153c */
[----:B-1----:R-:W-:-:S05]  /*99770*/  IMAD.WIDE R4, R6, 0x2, R14 ;  /* 0x0000000206047825 */ /* 0x002fca00078e020e */
[----:B------:R1:W-:Y:S02]  /*99780*/  @P6 STG.E.U16 desc[UR60][R4.64], R20 ;  /* 0x0000001404006986 */ /* 0x0003e4000c10153c */
[----:B-1----:R-:W-:Y:S02]  /*99790*/  PRMT R4, R20, 0x7632, R4 ;  /* 0x0000763214047816 */ /* 0x002fe40000000004 */
[----:B------:R-:W4:Y:S01]  /*997a0*/  LDL.LU R20, [R1+0x1cc] ;  /* 0x0001cc0001147983 */ /* 0x000f220000300800 */
[----:B0-----:R-:W-:Y:S01]  /*997b0*/  ISETP.LT.AND P2, PT, R8, UR5, !P2 ;  /* 0x0000000508007c0c */ /* 0x001fe2000d741270 */
        /* <DEDUP_REMOVED lines=72> */
[----:B---3--:R1:W-:Y:S02]  /*99c40*/  @P6 STG.E.U16 desc[UR60][R4.64], R18 ;  /* 0x0000001204006986 */ /* 0x0083e4000c10153c */
[----:B-1----:R-:W-:Y:S01]  /*99c50*/  PRMT R5, R18, 0x7632, R5 ;  /* 0x0000763212057816 */ /* 0x002fe20000000005 */
[C---:B0-----:R-:W-:Y:S01]  /*99c60*/  VIADD R4, R2.reuse, UR5 ;  /* 0x0000000502047c36 */ /* 0x041fe20008000000 */
[----:B------:R-:W3:Y:S01]  /*99c70*/  LDL.LU R18, [R1+0x224] ;  /* 0x0002240001127983 */ /* 0x000ee20000300800 */
[----:B------:R-:W0:Y:S01]  /*99c80*/  LDCU UR5, c[0x0][0x398] ;  /* 0x00007300ff0577ac */ /* 0x000e220008000800 */
        /* <DEDUP_REMOVED lines=14> */
[----:B-1----:R-:W-:Y:S01]  /*99d70*/  IMAD.WIDE R6, R4, 0x2, R14 ;  /* 0x0000000204067825 */ /* 0x002fe200078e020e */
[----:B0-----:R-:W-:Y:S01]  /*99d80*/  ISETP.LT.AND P2, PT, R8, UR5, !P2 ;  /* 0x0000000508007c0c */ /* 0x001fe2000d741270 */
[----:B------:R-:W0:Y:S03]  /*99d90*/  LDCU UR5, c[0x0][0x3b8] ;  /* 0x00007700ff0577ac */ /* 0x000e260008000800 */
[----:B------:R1:W-:Y:S02]  /*99da0*/  @P6 STG.E.U16 desc[UR60][R6.64], R20 ;  /* 0x0000001406006986 */ /* 0x0003e4000c10153c */
[----:B-1----:R-:W-:Y:S02]  /*99db0*/  PRMT R6, R20, 0x7632, R6 ;  /* 0x0000763214067816 */ /* 0x002fe40000000006 */
[----:B------:R-:W4:Y:S01]  /*99dc0*/  LDL.LU R20, [R1+0x204] ;  /* 0x0002040001147983 */ /* 0x000f220000300800 */
[----:B------:R-:W-:-:S05]  /*99dd0*/  VIADD R2, R28, 0x5a ;  /* 0x0000005a1c027836 */ /* 0x000fca0000000000 */
[----:B------:R-:W-:Y:S01]  /*99de0*/  ISETP.GE.AND P5, PT, R2, UR71, PT ;  /* 0x0000004702007c0c */ /* 0x000fe2000bfa6270 */
[----:B0-----:R-:W-:Y:S01]  /*99df0*/  VIADD R2, R4, UR5 ;  /* 0x0000000504027c36 */ /* 0x001fe20008000000 */
[----:B------:R-:W0:Y:S02]  /*99e00*/  LDCU UR5, c[0x0][0x398] ;  /* 0x00007300ff0577ac */ /* 0x000e240008000800 */
[----:B------:R-:W-:Y:S01]  /*99e10*/  ISETP.LT.AND P6, PT, R0, UR66, !P5 ;  /* 0x0000004200007c0c */ /* 0x000fe2000efc1270 */
[----:B------:R-:W-:Y:S01]  /*99e20*/  IMAD.WIDE R4, R4, 0x2, R12 ;  /* 0x0000000204047825 */ /* 0x000fe200078e020c */
[----:B------:R-:W1:Y:S04]  /*99e30*/  LDCU.64 UR66, c[0x0][0x398] ;  /* 0x00007300ff4277ac */ /* 0x000e680008000a00 */
        /* <DEDUP_REMOVED lines=23> */
[----:B0-----:R-:W-:Y:S01]  /*99fb0*/  ISETP.LT.AND P5, PT, R25, UR5, !P2 ;  /* 0x0000000519007c0c */ /* 0x001fe2000d7a1270 */
[----:B------:R-:W0:Y:S01]  /*99fc0*/  LDCU UR5, c[0x0][0x398] ;  /* 0x00007300ff0577ac */ /* 0x000e220008000800 */
[----:B------:R-:W-:Y:S01]  /*99fd0*/  ISETP.LT.AND P6, PT, R0, UR64, !P2 ;  /* 0x0000004000007c0c */ /* 0x000fe2000d7c1270 */
[----:B------:R-:W0:Y:S01]  /*99fe0*/  LDCU.64 UR64, c[0x0][0x398] ;  /* 0x00007300ff4077ac */ /* 0x000e220008000a00 */
[----:B-1----:R-:W-:-:S11]  /*99ff0*/  IMAD.WIDE R4, R6, 0x2, R10 ;  /* 0x0000000206047825 */ /* 0x002fd600078e020a */
        /* <DEDUP_REMOVED lines=76> */
[----:B0-----:R-:W-:Y:S01]  /*9a4c0*/  ISETP.LT.AND P6, PT, R27, UR5, !P5 ;  /* 0x000000051b007c0c */ /* 0x001fe2000efc1270 */
[----:B------:R-:W0:Y:S09]  /*9a4d0*/  LDCU UR5, c[0x0][0x398] ;  /* 0x00007300ff0577ac */ /* 0x000e320008000800 */
[----:B------:R1:W-:Y:S02]  /*9a4e0*/  @P2 STG.E.U16 desc[UR60][R4.64], R6 ;  /* 0x0000000604002986 */ /* 0x0003e4000c10153c */
[----:B-1----:R-:W-:Y:S01]  /*9a4f0*/  VIADD R4, R28, 0x5f ;  /* 0x0000005f1c047836 */ /* 0x002fe20000000000 */
[----:B0-----:R-:W-:Y:S01]  /*9a500*/  ISETP.LT.AND P5, PT, R8, UR5, !P5 ;  /* 0x0000000508007c0c */ /* 0x001fe2000efa1270 */
[----:B------:R-:W0:Y:S03]  /*9a510*/  LDCU UR5, c[0x0][0x3b8] ;  /* 0x00007700ff0577ac */ /* 0x000e260008000800 */
[----:B------:R-:W-:Y:S01]  /*9a520*/  ISETP.GE.AND P2, PT, R4, UR71, PT ;  /* 0x0000004704007c0c */ /* 0x000fe2000bf46270 */
        /* <DEDUP_REMOVED lines=49> */
[----:B---3--:R1:W-:Y:S02]  /*9a840*/  @P6 STG.E.U16 desc[UR60][R4.64], R18 ;  /* 0x0000001204006986 */ /* 0x0083e4000c10153c */
[----:B-1----:R-:W-:Y:S02]  /*9a850*/  PRMT R5, R18, 0x7632, R5 ;  /* 0x0000763212057816 */ /* 0x002fe40000000005 */
[----:B------:R-:W3:Y:S01]  /*9a860*/  LDL.LU R18, [R1+0x284] ;  /* 0x0002840001127983 */ /* 0x000ee20000300800 */
[C---:B0-----:R-:W-:Y:S01]  /*9a870*/  VIADD R4, R2.reuse, UR5 ;  /* 0x0000000502047c36 */ /* 0x041fe20008000000 */
        /* <DEDUP_REMOVED lines=17> */
[----:B------:R-:W0:Y:S02]  /*9a990*/  LDCU UR5, c[0x0][0x3b8] ;  /* 0x00007700ff0577ac */ /* 0x000e240008000800 */
[----:B------:R-:W-:Y:S01]  /*9a9a0*/  VIADD R2, R28, 0x62 ;  /* 0x000000621c027836 */ /* 0x000fe20000000000 */
[----:B------:R1:W-:Y:S02]  /*9a9b0*/  @P6 STG.E.U16 desc[UR60][R6.64], R20 ;  /* 0x0000001406006986 */ /* 0x0003e4000c10153c */
[----:B-1----:R-:W-:Y:S02]  /*9a9c0*/  PRMT R6, R20, 0x7632, R6 ;  /* 0x0000763214067816 */ /* 0x002fe40000000006 */
[----:B------:R-:W4:Y:S01]  /*9a9d0*/  LDL.LU R20, [R1+0x264] ;  /* 0x0002640001147983 */ /* 0x000f220000300800 */
        /* <DEDUP_REMOVED lines=83> */
[----:B------:R-:W-:Y:S02]  /*9af10*/  PRMT R2, R21, 0x7632, R2 ;  /* 0x0000763215027816 */ /* 0x000fe40000000002 */
[----:B0-----:R-:W-:Y:S01]  /*9af20*/  ISETP.LT.AND P6, PT, R27, UR5, !P2 ;  /* 0x000000051b007c0c */ /* 0x001fe2000d7c1270 */
[----:B------:R-:W0:Y:S01]  /*9af30*/  LDCU UR5, c[0x0][0x398] ;  /* 0x00007300ff0577ac */ /* 0x000e220008000800 */
        /* <DEDUP_REMOVED lines=102> */
[----:B------:R-:W-:-:S05]  /*9b5a0*/  VIADD R2, R28, 0x6a ;  /* 0x0000006a1c027836 */ /* 0x000fca0000000000 */
[----:B------:R-:W-:Y:S01]  /*9b5b0*/  ISETP.GE.AND P5, PT, R2, UR67, PT ;  /* 0x0000004302007c0c */ /* 0x000fe2000bfa6270 */
[----:B------:R1:W-:Y:S02]  /*9b5c0*/  @P6 STG.E.U16 desc[UR60][R6.64], R20 ;  /* 0x0000001406006986 */ /* 0x0003e4000c10153c */
[----:B-1----:R-:W-:Y:S02]  /*9b5d0*/  PRMT R6, R20, 0x7632, R6 ;  /* 0x0000763214067816 */ /* 0x002fe40000000006 */
[----:B------:R-:W4:Y:S01]  /*9b5e0*/  LDL.LU R20, [R1+0x2a4] ;  /* 0x0002a40001147983 */ /* 0x000f220000300800 */
[----:B------:R-:W-:Y:S01]  /*9b5f0*/  ISETP.LT.AND P6, PT, R0, UR64, !P5 ;  /* 0x0000004000007c0c */ /* 0x000fe2000efc1270 */
[C---:B0-----:R-:W-:Y:S01]  /*9b600*/  VIADD R2, R4.reuse, UR5 ;  /* 0x0000000504027c36 */ /* 0x041fe20008000000 */
[----:B------:R-:W0:Y:S01]  /*9b610*/  LDCU UR5, c[0x0][0x398] ;  /* 0x00007300ff0577ac */ /* 0x000e220008000800 */
        /* <DEDUP_REMOVED lines=36> */
[----:B------:R1:W-:Y:S01]  /*9b860*/  @P5 STG.E.U16 desc[UR60][R4.64], R2 ;  /* 0x0000000204005986 */ /* 0x0003e2000c10153c */
[----:B0-----:R-:W-:Y:S01]  /*9b870*/  ISETP.LT.AND P2, PT, R8, UR5, !P2 ;  /* 0x0000000508007c0c */ /* 0x001fe2000d741270 */
[----:B------:R-:W0:Y:S01]  /*9b880*/  LDCU UR5, c[0x0][0x3b8] ;  /* 0x00007700ff0577ac */ /* 0x000e220008000800 */
[----:B-1----:R-:W-:-:S04]  /*9b890*/  IMAD.WIDE R4, R6, 0x2, R14 ;  /* 0x0000000206047825 */ /* 0x002fc800078e020e */
        /* <DEDUP_REMOVED lines=50> */
[----:B0-----:R-:W-:Y:S01]  /*9bbc0*/  VIADD R2, R6, UR5 ;  /* 0x0000000506027c36 */ /* 0x001fe20008000000 */
[----:B------:R-:W0:Y:S01]  /*9bbd0*/  LDCU UR5, c[0x0][0x398] ;  /* 0x00007300ff0577ac */ /* 0x000e220008000800 */
[----:B------:R1:W-:Y:S02]  /*9bbe0*/  @P6 STG.E.U16 desc[UR60][R4.64], R20 ;  /* 0x0000001404006986 */ /* 0x0003e4000c10153c */
[----:B-1----:R-:W-:Y:S02]  /*9bbf0*/  PRMT R4, R20, 0x7632, R4 ;  /* 0x0000763214047816 */ /* 0x002fe40000000004 */
[----:B------:R-:W4:Y:S01]  /*9bc00*/  LDL.LU R20, [R1+0x2ac] ;  /* 0x0002ac0001147983 */ /* 0x000f220000300800 */
        /* <DEDUP_REMOVED lines=43> */
[C---:B0-----:R-:W-:Y:S01]  /*9bec0*/  VIADD R2, R6.reuse, UR5 ;  /* 0x0000000506027c36 */ /* 0x041fe20008000000 */
[----:B------:R-:W0:Y:S01]  /*9bed0*/  LDCU UR5, c[0x0][0x398] ;  /* 0x00007300ff0577ac */ /* 0x000e220008000800 */
[----:B------:R-:W-:Y:S01]  /*9bee0*/  IMAD.WIDE R6, R6, 0x2, R12 ;  /* 0x0000000206067825 */ /* 0x000fe200078e020c */
[----:B------:R1:W-:Y:S02]  /*9bef0*/  @P6 STG.E.U16 desc[UR60][R4.64], R20 ;  /* 0x0000001404006986 */ /* 0x0003e4000c10153c */
[----:B-1----:R-:W-:Y:S02]  /*9bf00*/  PRMT R4, R20, 0x7632, R4 ;  /* 0x0000763214047816 */ /* 0x002fe40000000004 */
[----:B------:R-:W4:Y:S01]  /*9bf10*/  LDL.LU R20, [R1+0x2e0] ;  /* 0x0002e00001147983 */ /* 0x000f220000300800 */
[----:B------:R-:W-:Y:S01]  /*9bf20*/  ISETP.LT.AND P6, PT, R0, UR62, !P5 ;  /* 0x0000003e00007c0c */ /* 0x000fe2000efc1270 */
[----:B------:R-:W1:Y:S02]  /*9bf30*/  LDCU.64 UR62, c[0x0][0x398] ;  /* 0x00007300ff3e77ac */ /* 0x000e640008000a00 */
[----:B------:R0:W-:Y:S02]  /*9bf40*/  @P2 STG.E.U16 desc[UR60][R6.64], R4 ;  /* 0x0000000406002986 */ /* 0x0001e4000c10153c */
[----:B0-----:R-:W-:-:S08]  /*9bf50*/  IMAD.WIDE R4, R2, 0x2, R10 ;  /* 0x0000000202047825 */ /* 0x001fd000078e020a */
        /* <DEDUP_REMOVED lines=72> */
[----:B------:R-:W4:Y:S01]  /*9c3e0*/  LDCU.64 UR66, c[0x0][0x398] ;  /* 0x00007300ff4277ac */ /* 0x000f220008000a00 */
        /* <DEDUP_REMOVED lines=180> */
[----:B------:R-:W-:-:S04]  /*9cf30*/  IMAD.WIDE R4, R2, 0x2, R14 ;  /* 0x0000000202047825 */ /* 0x000fc800078e020e */
[----:B0-----:R-:W-:Y:S01]  /*9cf40*/  VIADD R6, R2, UR5 ;  /* 0x0000000502067c36 */ /* 0x001fe20008000000 */
[----:B------:R-:W0:Y:S01]  /*9cf50*/  LDCU UR5, c[0x0][0x398] ;  /* 0x00007300ff0577ac */ /* 0x000e220008000800 */
[----:B---3--:R1:W-:Y:S01]  /*9cf60*/  @P6 STG.E.U16 desc[UR60][R4.64], R18 ;  /* 0x0000001204006986 */ /* 0x0083e2000c10153c */
[----:B------:R-:W-:-:S03]  /*9cf70*/  PRMT R7, R18, 0x7632, R7 ;  /* 0x0000763212077816 */ /* 0x000fc60000000007 */
        /* <DEDUP_REMOVED lines=71> */
[----:B------:R1:W-:Y:S01]  /*9d3f0*/  @P6 STG.E.U16 desc[UR60][R4.64], R20 ;  /* 0x0000001404006986 */ /* 0x0003e2000c10153c */
[----:B------:R-:W-:Y:S01]  /*9d400*/  ISETP.LT.AND P6, PT, R0, UR64, !P5 ;  /* 0x0000004000007c0c */ /* 0x000fe2000efc1270 */
[----:B------:R-:W0:Y:S01]  /*9d410*/  LDCU.64 UR64, c[0x0][0x398] ;  /* 0x00007300ff4077ac */ /* 0x000e220008000a00 */
[----:B-1----:R-:W-:Y:S02]  /*9d420*/  PRMT R4, R20, 0x7632, R4 ;  /* 0x0000763214047816 */ /* 0x002fe40000000004 */
[----:B------:R-:W4:Y:S04]  /*9d430*/  LDL.LU R20, [R1+0x32c] ;  /* 0x00032c0001147983 */ /* 0x000f280000300800 */
[----:B------:R1:W-:Y:S02]  /*9d440*/  @P2 STG.E.U16 desc[UR60][R6.64], R4 ;  /* 0x0000000406002986 */ /* 0x0003e4000c10153c */
[----:B-1----:R-:W-:-:S05]  /*9d450*/  IMAD.WIDE R4, R2, 0x2, R10 ;  /* 0x0000000202047825 */ /* 0x002fca00078e020a */
[----:B--2---:R1:W-:Y:S01]  /*9d460*/  @P6 STG.E.U16 desc[UR60][R4.64], R3 ;  /* 0x0000000304006986 */ /* 0x0043e2000c10153c */
[----:B------:R-:W-:-:S03]  /*9d470*/  PRMT R6, R3, 0x7632, R6 ;  /* 0x0000763203067816 */ /* 0x000fc60000000006 */
[----:B-1----:R-:W2:Y:S01]  /*9d480*/  LDL.LU R3, [R1+0x3e0] ;  /* 0x0003e00001037983 */ /* 0x002ea20000300800 */
[----:B0-----:R-:W-:Y:S01]  /*9d490*/  ISETP.LT.AND P2, PT, R25, UR5, !P5 ;  /* 0x0000000519007c0c */ /* 0x001fe2000ef41270 */
[----:B------:R-:W0:Y:S02]  /*9d4a0*/  LDCU UR5, c[0x0][0x398] ;  /* 0x00007300ff0577ac */ /* 0x000e240008000800 */
[----:B0-----:R-:W-:Y:S01]  /*9d4b0*/  ISETP.LT.AND P6, PT, R27, UR5, !P5 ;  /* 0x000000051b007c0c */ /* 0x001fe2000efc1270 */
[----:B------:R-:W0:Y:S01]  /*9d4c0*/  LDCU UR5, c[0x0][0x398] ;  /* 0x00007300ff0577ac */ /* 0x000e220008000800 */
[----:B------:R-:W-:-:S08]  /*9d4d0*/  IMAD.WIDE R4, R2, 0x2, R16 ;  /* 0x0000000202047825 */ /* 0x000fd000078e0210 */
[----:B------:R1:W-:Y:S01]  /*9d4e0*/  @P2 STG.E.U16 desc[UR60][R4.64], R6 ;  /* 0x0000000604002986 */ /* 0x0003e2000c10153c */
[----:B0-----:R-:W-:Y:S01]  /*9d4f0*/  ISETP.LT.AND P5, PT, R8, UR5, !P5 ;  /* 0x0000000508007c0c */ /* 0x001fe2000efa1270 */
[----:B------:R-:W0:Y:S01]  /*9d500*/  LDCU UR5, c[0x0][0x3b8] ;  /* 0x00007700ff0577ac */ /* 0x000e220008000800 */
[----:B-1----:R-:W-:-:S05]  /*9d510*/  VIADD R4, R28, 0x7f ;  /* 0x0000007f1c047836 */ /* 0x002fca0000000000 */
[----:B------:R-:W-:Y:S01]  /*9d520*/  ISETP.GE.AND P2, PT, R4, UR65, PT ;  /* 0x0000004104007c0c */ /* 0x000fe2000bf46270 */
        /* <DEDUP_REMOVED lines=210> */
[----:B------:R-:W-:Y:S01]  /*9e250*/  IMAD.WIDE R4, R6, 0x2, R16 ;  /* 0x0000000206047825 */ /* 0x000fe200078e0210 */
[----:B0-----:R-:W-:Y:S01]  /*9e260*/  ISETP.LT.AND P2, PT, R8, UR5, !P2 ;  /* 0x0000000508007c0c */ /* 0x001fe2000d741270 */
[----:B------:R-:W0:Y:S03]  /*9e270*/  LDCU UR5, c[0x0][0x3b8] ;  /* 0x00007700ff0577ac */ /* 0x000e260008000800 */
[----:B------:R1:W-:Y:S02]  /*9e280*/  @P5 STG.E.U16 desc[UR60][R4.64], R2 ;  /* 0x0000000204005986 */ /* 0x0003e4000c10153c */
        /* <DEDUP_REMOVED lines=144> */
[----:B-1----:R-:W-:-:S02]  /*9eb90*/  VIADD R2, R28, 0x8e ;  /* 0x0000008e1c027836 */ /* 0x002fc40000000000 */
[----:B------:R-:W-:-:S03]  /*9eba0*/  IMAD.WIDE R4, R6, 0x2, R14 ;  /* 0x0000000206047825 */ /* 0x000fc600078e020e */
        /* <DEDUP_REMOVED lines=73> */
[C---:B------:R-:W-:Y:S01]  /*9f040*/  IMAD.WIDE R6, R2.reuse, 0x2, R12 ;  /* 0x0000000202067825 */ /* 0x040fe200078e020c */
[----:B---3--:R0:W-:Y:S03]  /*9f050*/  @P6 STG.E.U16 desc[UR60][R4.64], R18 ;  /* 0x0000001204006986 */ /* 0x0081e6000c10153c */
[----:B0-----:R-:W-:Y:S01]  /*9f060*/  VIADD R4, R2, UR5 ;  /* 0x0000000502047c36 */ /* 0x001fe20008000000 */
[----:B------:R-:W0:Y:S01]  /*9f070*/  LDCU UR5, c[0x0][0x398] ;  /* 0x00007300ff0577ac */ /* 0x000e220008000800 */
[----:B------:R-:W-:Y:S02]  /*9f080*/  PRMT R5, R18, 0x7632, R5 ;  /* 0x0000763212057816 */ /* 0x000fe40000000005 */
[----:B------:R-:W3:Y:S04]  /*9f090*/  LDL.LU R18, [R1+0x454] ;  /* 0x0004540001127983 */ /* 0x000ee80000300800 */
        /* <DEDUP_REMOVED lines=35> */
[----:B------:R-:W-:Y:S01]  /*9f2d0*/  IMAD.WIDE R4, R2, 0x2, R16 ;  /* 0x0000000202047825 */ /* 0x000fe200078e0210 */
[----:B0-----:R-:W-:Y:S01]  /*9f2e0*/  ISETP.LT.AND P5, PT, R8, UR5, !P5 ;  /* 0x0000000508007c0c */ /* 0x001fe2000efa1270 */
[----:B------:R-:W0:Y:S06]  /*9f2f0*/  LDCU UR5, c[0x0][0x3b8] ;  /* 0x00007700ff0577ac */ /* 0x000e2c0008000800 */
[----:B------:R1:W-:Y:S02]  /*9f300*/  @P2 STG.E.U16 desc[UR60][R4.64], R6 ;  /* 0x0000000604002986 */ /* 0x0003e4000c10153c */
[----:B-1----:R-:W-:-:S02]  /*9f310*/  VIADD R4, R28, 0x93 ;  /* 0x000000931c047836 */ /* 0x002fc40000000000 */
[----:B0-----:R-:W-:Y:S01]  /*9f320*/  VIADD R6, R2, UR5 ;  /* 0x0000000502067c36 */ /* 0x001fe20008000000 */
[----:B------:R-:W0:Y:S02]  /*9f330*/  LDCU UR5, c[0x0][0x398] ;  /* 0x00007300ff0577ac */ /* 0x000e240008000800 */
[----:B------:R-:W-:Y:S01]  /*9f340*/  ISETP.GE.AND P2, PT, R4, UR65, PT ;  /* 0x0000004104007c0c */ /* 0x000fe2000bf46270 */
[----:B------:R-:W-:-:S05]  /*9f350*/  IMAD.WIDE R4, R2, 0x2, R14 ;  /* 0x0000000202047825 */ /* 0x000fca00078e020e */
[----:B---3--:R1:W-:Y:S01]  /*9f360*/  @P6 STG.E.U16 desc[UR60][R4.64], R18 ;  /* 0x0000001204006986 */ /* 0x0083e2000c10153c */
[----:B------:R-:W-:Y:S01]  /*9f370*/  PRMT R7, R18, 0x7632, R7 ;  /* 0x0000763212077816 */ /* 0x000fe20000000007 */
[----:B-1----:R-:W-:Y:S01]  /*9f380*/  IMAD.WIDE R4, R2, 0x2, R12 ;  /* 0x0000000202047825 */ /* 0x002fe200078e020c */
[----:B------:R-:W-:Y:S01]  /*9f390*/  ISETP.LT.AND P6, PT, R0, UR62, !P2 ;  /* 0x0000003e00007c0c */ /* 0x000fe2000d7c1270 */
[----:B------:R-:W3:Y:S01]  /*9f3a0*/  LDL.LU R18, [R1+0x458] ;  /* 0x0004580001127983 */ /* 0x000ee20000300800 */
[----:B------:R-:W1:Y:S03]  /*9f3b0*/  LDCU.64 UR62, c[0x0][0x398] ;  /* 0x00007300ff3e77ac */ /* 0x000e660008000a00 */
[----:B------:R1:W-:Y:S01]  /*9f3c0*/  @P5 STG.E.U16 desc[UR60][R4.64], R7 ;  /* 0x0000000704005986 */ /* 0x0003e2000c10153c */
[----:B0-----:R-:W-:Y:S01]  /*9f3d0*/  ISETP.LT.AND P5, PT, R25, UR5, !P2 ;  /* 0x0000000519007c0c */ /* 0x001fe2000d7a1270 */
[----:B------:R-:W0:Y:S01]  /*9f3e0*/  LDCU UR5, c[0x0][0x398] ;  /* 0x00007300ff0577ac */ /* 0x000e220008000800 */
[----:B-1----:R-:W-:-:S05]  /*9f3f0*/  IMAD.WIDE R4, R6, 0x2, R10 ;  /* 0x0000000206047825 */ /* 0x002fca00078e020a */
[----:B----4-:R1:W-:Y:S01]  /*9f400*/  @P6 STG.E.U16 desc[UR60][R4.64], R21 ;  /* 0x0000001504006986 */ /* 0x0103e2000c10153c */
[----:B0-----:R-:W-:Y:S01]  /*9f410*/  ISETP.LT.AND P6, PT, R27, UR5, !P2 ;  /* 0x000000051b007c0c */ /* 0x001fe2000d7c1270 */
[----:B------:R-:W0:Y:S01]  /*9f420*/  LDCU UR5, c[0x0][0x398] ;  /* 0x00007300ff0577ac */ /* 0x000e220008000800 */
[----:B------:R-:W-:Y:S01]  /*9f430*/  PRMT R2, R21, 0x7632, R2 ;  /* 0x0000763215027816 */ /* 0x000fe20000000002 */
[----:B-1----:R-:W-:Y:S01]  /*9f440*/  IMAD.WIDE R4, R6, 0x2, R16 ;  /* 0x0000000206047825 */ /* 0x002fe200078e0210 */
[----:B------:R-:W4:Y:S01]  /*9f450*/  LDL.LU R21, [R1+0x448] ;  /* 0x0004480001157983 */ /* 0x000f220000300800 */
[----:B0-----:R-:W-:Y:S01]  /*9f460*/  ISETP.LT.AND P2, PT, R8, UR5, !P2 ;  /* 0x0000000508007c0c */ /* 0x001fe2000d741270 */
[----:B------:R-:W0:Y:S02]  /*9f470*/  LDCU UR5, c[0x0][0x3b8] ;  /* 0x00007700ff0577ac */ /* 0x000e240008000800 */
        /* <DEDUP_REMOVED lines=18> */
[----:B------:R-:W-:Y:S01]  /*9f5a0*/  IMAD.WIDE R4, R2, 0x2, R16 ;  /* 0x0000000202047825 */ /* 0x000fe200078e0210 */
[----:B------:R-:W2:Y:S01]  /*9f5b0*/  LDL.LU R20, [R1+0x46c] ;  /* 0x00046c0001147983 */ /* 0x000ea20000300800 */
[----:B0-----:R-:W-:Y:S01]  /*9f5c0*/  ISETP.LT.AND P6, PT, R27, UR5, !P5 ;  /* 0x000000051b007c0c */ /* 0x001fe2000efc1270 */
[----:B------:R-:W0:Y:S02]  /*9f5d0*/  LDCU UR5, c[0x0][0x398] ;  /* 0x00007300ff0577ac */ /* 0x000e240008000800 */
[----:B0-----:R-:W-:Y:S01]  /*9f5e0*/  ISETP.LT.AND P5, PT, R8, UR5, !P5 ;  /* 0x0000000508007c0c */ /* 0x001fe2000efa1270 */
[----:B------:R-:W0:Y:S05]  /*9f5f0*/  LDCU UR5, c[0x0][0x3b8] ;  /* 0x00007700ff0577ac */ /* 0x000e2a0008000800 */
[----:B------:R1:W-:Y:S02]  /*9f600*/  @P2 STG.E.U16 desc[UR60][R4.64], R6 ;  /* 0x0000000604002986 */ /* 0x0003e4000c10153c */
[----:B-1----:R-:W-:-:S02]  /*9f610*/  VIADD R4, R28, 0x95 ;  /* 0x000000951c047836 */ /* 0x002fc40000000000 */
[----:B0-----:R-:W-:Y:S01]  /*9f620*/  VIADD R6, R2, UR5 ;  /* 0x0000000502067c36 */ /* 0x001fe20008000000 */
[----:B------:R-:W0:Y:S02]  /*9f630*/  LDCU UR5, c[0x0][0x398] ;  /* 0x00007300ff0577ac */ /* 0x000e240008000800 */
[----:B------:R-:W-:Y:S01]  /*9f640*/  ISETP.GE.AND P2, PT, R4, UR69, PT ;  /* 0x0000004504007c0c */ /* 0x000fe2000bf46270 */
[----:B------:R-:W-:-:S05]  /*9f650*/  IMAD.WIDE R4, R2, 0x2, R14 ;  /* 0x0000000202047825 */ /* 0x000fca00078e020e */
[----:B---3--:R1:W-:Y:S01]  /*9f660*/  @P6 STG.E.U16 desc[UR60][R4.64], R18 ;  /* 0x0000001204006986 */ /* 0x0083e2000c10153c */
[----:B------:R-:W-:Y:S02]  /*9f670*/  PRMT R7, R18, 0x7632, R7 ;  /* 0x0000763212077816 */ /* 0x000fe40000000007 */
[----:B------:R-:W-:Y:S01]  /*9f680*/  ISETP.LT.AND P6, PT, R0, UR70, !P2 ;  /* 0x0000004600007c0c */ /* 0x000fe2000d7c1270 */
[----:B------:R-:W3:Y:S01]  /*9f690*/  LDCU.64 UR70, c[0x0][0x398] ;  /* 0x00007300ff4677ac */ /* 0x000ee20008000a00 */
[----:B-1----:R-:W-:-:S05]  /*9f6a0*/  IMAD.WIDE R4, R2, 0x2, R12 ;  /* 0x0000000202047825 */ /* 0x002fca00078e020c */
[----:B------:R1:W-:Y:S01]  /*9f6b0*/  @P5 STG.E.U16 desc[UR60][R4.64], R7 ;  /* 0x0000000704005986 */ /* 0x0003e2000c10153c */
[----:B0-----:R-:W-:Y:S01]  /*9f6c0*/  ISETP.LT.AND P5, PT, R25, UR5, !P2 ;  /* 0x0000000519007c0c */ /* 0x001fe2000d7a1270 */
[----:B------:R-:W0:Y:S01]  /*9f6d0*/  LDCU UR5, c[0x0][0x398] ;  /* 0x00007300ff0577ac */ /* 0x000e220008000800 */
[----:B-1----:R-:W-:-:S05]  /*9f6e0*/  IMAD.WIDE R4, R6, 0x2, R10 ;  /* 0x0000000206047825 */ /* 0x002fca00078e020a */
[----:B----4-:R1:W-:Y:S01]  /*9f6f0*/  @P6 STG.E.U16 desc[UR60][R4.64], R21 ;  /* 0x0000001504006986 */ /* 0x0103e2000c10153c */
[----:B------:R-:W-:Y:S02]  /*9f700*/  PRMT R2, R21, 0x7632, R2 ;  /* 0x0000763215027816 */ /* 0x000fe40000000002 */
[----:B0-----:R-:W-:Y:S01]  /*9f710*/  ISETP.LT.AND P6, PT, R27, UR5, !P2 ;  /* 0x000000051b007c0c */ /* 0x001fe2000d7c1270 */
[----:B------:R-:W0:Y:S01]  /*9f720*/  LDCU UR5, c[0x0][0x398] ;  /* 0x00007300ff0577ac */ /* 0x000e220008000800 */
[----:B-1----:R-:W4:Y:S01]  /*9f730*/  LDL.LU R21, [R1+0x45c] ;  /* 0x00045c0001157983 */ /* 0x002f220000300800 */
[----:B------:R-:W-:-:S05]  /*9f740*/  IMAD.WIDE R4, R6, 0x2, R16 ;  /* 0x0000000206047825 */ /* 0x000fca00078e0210 */
[----:B------:R1:W-:Y:S02]  /*9f750*/  @P5 STG.E.U16 desc[UR60][R4.64], R2 ;  /* 0x0000000204005986 */ /* 0x0003e4000c10153c */
[----:B-1----:R-:W-:-:S05]  /*9f760*/  IMAD.WIDE R4, R6, 0x2, R14 ;  /* 0x0000000206047825 */ /* 0x002fca00078e020e */
[----:B--2---:R1:W-:Y:S02]  /*9f770*/  @P6 STG.E.U16 desc[UR60][R4.64], R3 ;  /* 0x0000000304006986 */ /* 0x0043e4000c10153c */
[----:B-1----:R-:W-:Y:S02]  /*9f780*/  PRMT R4, R3, 0x7632, R4 ;  /* 0x0000763203047816 */ /* 0x002fe40000000004 */
[----:B------:R-:W2:Y:S01]  /*9f790*/  LDL.LU R3, [R1+0x44c] ;  /* 0x00044c0001037983 */ /* 0x000ea20000300800 */
[----:B0-----:R-:W-:Y:S01]  /*9f7a0*/  ISETP.LT.AND P2, PT, R8, UR5, !P2 ;  /* 0x0000000508007c0c */ /* 0x001fe2000d741270 */
[----:B------:R-:W0:Y:S01]  /*9f7b0*/  LDCU UR5, c[0x0][0x3b8] ;  /* 0x00007700ff0577ac */ /* 0x000e220008000800 */
[----:B------:R-:W-:Y:S01]  /*9f7c0*/  VIADD R2, R28, 0x96 ;  /* 0x000000961c027836 */ /* 0x000fe20000000000 */
[----:B------:R-:W2:Y:S04]  /*9f7d0*/  LDL.LU R18, [R1+0x43c] ;  /* 0x00043c0001127983 */ /* 0x000ea80000300800 */
[----:B---3--:R-:W-:Y:S01]  /*9f7e0*/  ISETP.GE.AND P5, PT, R2, UR71, PT ;  /* 0x0000004702007c0c */ /* 0x008fe2000bfa6270 */
[C---:B0-----:R-:W-:Y:S01]  /*9f7f0*/  VIADD R2, R6.reuse, UR5 ;  /* 0x0000000506027c36 */ /* 0x041fe20008000000 */
[----:B------:R-:W0:Y:S01]  /*9f800*/  LDCU UR5, c[0x0][0x398] ;  /* 0x00007300ff0577ac */ /* 0x000e220008000800 */
[----:B------:R-:W-:-:S05]  /*9f810*/  IMAD.WIDE R6, R6, 0x2, R12 ;  /* 0x0000000206067825 */ /* 0x000fca00078e020c */
[----:B------:R1:W-:Y:S01]  /*9f820*/  @P2 STG.E.U16 desc[UR60][R6.64], R4 ;  /* 0x0000000406002986 */ /* 0x0003e2000c10153c */
[----:B------:R-:W-:Y:S01]  /*9f830*/  ISETP.LT.AND P6, PT, R0, UR66, !P5 ;  /* 0x0000004200007c0c */ /* 0x000fe2000efc1270 */
[----:B------:R-:W3:Y:S01]  /*9f840*/  LDCU.64 UR66, c[0x0][0x398] ;  /* 0x00007300ff4277ac */ /* 0x000ee20008000a00 */
[----:B0-----:R-:W-:Y:S01]  /*9f850*/  ISETP.LT.AND P2, PT, R25, UR5, !P5 ;  /* 0x0000000519007c0c */ /* 0x001fe2000ef41270 */
[----:B------:R-:W0:Y:S01]  /*9f860*/  LDCU UR5, c[0x0][0x398] ;  /* 0x00007300ff0577ac */ /* 0x000e220008000800 */
[----:B-1----:R-:W-:Y:S01]  /*9f870*/  IMAD.WIDE R4, R2, 0x2, R10 ;  /* 0x0000000202047825 */ /* 0x002fe200078e020a */
[----:B------:R-:W-:-:S08]  /*9f880*/  PRMT R6, R20, 0x7632, R6 ;  /* 0x0000763214067816 */ /* 0x000fd00000000006 */
[----:B------:R1:W-:Y:S01]  /*9f890*/  @P6 STG.E.U16 desc[UR60][R4.64], R20 ;  /* 0x0000001404006986 */ /* 0x0003e2000c10153c */
[----:B0-----:R-:W-:-:S03]  /*9f8a0*/  ISETP.LT.AND P6, PT, R27, UR5, !P5 ;  /* 0x000000051b007c0c */ /* 0x001fc6000efc1270 */
[----:B-1----:R-:W2:Y:S01]  /*9f8b0*/  LDL.LU R20, [R1+0x4a0] ;  /* 0x0004a00001147983 */ /* 0x002ea20000300800 */
[----:B------:R-:W0:Y:S01]  /*9f8c0*/  LDCU UR5, c[0x0][0x398] ;  /* 0x00007300ff0577ac */ /* 0x000e220008000800 */
[----:B------:R-:W-:-:S05]  /*9f8d0*/  IMAD.WIDE R4, R2, 0x2, R16 ;  /* 0x0000000202047825 */ /* 0x000fca00078e0210 */
[----:B------:R1:W-:Y:S02]  /*9f8e0*/  @P2 STG.E.U16 desc[UR60][R4.64], R6 ;  /* 0x0000000604002986 */ /* 0x0003e4000c10153c */
[----:B-1----:R-:W-:Y:S01]  /*9f8f0*/  VIADD R4, R28, 0x9a ;  /* 0x0000009a1c047836 */ /* 0x002fe20000000000 */
[----:B0-----:R-:W-:Y:S01]  /*9f900*/  ISETP.LT.AND P5, PT, R8, UR5, !P5 ;  /* 0x0000000508007c0c */ /* 0x001fe2000efa1270 */
[----:B------:R-:W0:Y:S03]  /*9f910*/  LDCU UR5, c[0x0][0x3b8] ;  /* 0x00007700ff0577ac */ /* 0x000e260008000800 */
[----:B---3--:R-:W-:Y:S01]  /*9f920*/  ISETP.GE.AND P2, PT, R4, UR67, PT ;  /* 0x0000004304007c0c */ /* 0x008fe2000bf46270 */
[----:B------:R-:W-:-:S04]  /*9f930*/  IMAD.WIDE R4, R2, 0x2, R14 ;  /* 0x0000000202047825 */ /* 0x000fc800078e020e */
[----:B0-----:R-:W-:Y:S01]  /*9f940*/  VIADD R6, R2, UR5 ;  /* 0x0000000502067c36 */ /* 0x001fe20008000000 */
[----:B------:R-:W0:Y:S01]  /*9f950*/  LDCU UR5, c[0x0][0x398] ;  /* 0x00007300ff0577ac */ /* 0x000e220008000800 */
[----:B----4-:R1:W-:Y:S01]  /*9f960*/  @P6 STG.E.U16 desc[UR60][R4.64], R21 ;  /* 0x0000001504006986 */ /* 0x0103e2000c10153c */
[----:B------:R-:W-:Y:S02]  /*9f970*/  PRMT R7, R21, 0x7632, R7 ;  /* 0x0000763215077816 */ /* 0x000fe40000000007 */
[----:B------:R-:W-:Y:S01]  /*9f980*/  ISETP.LT.AND P6, PT, R0, UR64, !P3 ;  /* 0x0000004000007c0c */ /* 0x000fe2000dfc1270 */
        /* <DEDUP_REMOVED lines=14> */
[----:B------:R0:W-:Y:S01]  /*9fa70*/  @P5 STG.E.U16 desc[UR60][R4.64], R2 ;  /* 0x0000000204005986 */ /* 0x0001e2000c10153c */
[----:B------:R-:W-:-:S02]  /*9fa80*/  VIADD R7, R28, 0xa0 ;  /* 0x000000a01c077836 */ /* 0x000fc40000000000 */
[C---:B0-----:R-:W-:Y:S01]  /*9fa90*/  VIADD R2, R6.reuse, UR5 ;  /* 0x0000000506027c36 */ /* 0x041fe20008000000 */
[----:B------:R-:W0:Y:S01]  /*9faa0*/  LDCU UR5, c[0x0][0x398] ;  /* 0x00007300ff0577ac */ /* 0x000e220008000800 */
[----:B------:R-:W-:Y:S01]  /*9fab0*/  IMAD.WIDE R4, R6, 0x2, R14 ;  /* 0x0000000206047825 */ /* 0x000fe200078e020e */
[----:B------:R-:W-:-:S04]  /*9fac0*/  ISETP.GE.AND P5, PT, R7, UR59, PT ;  /* 0x0000003b07007c0c */ /* 0x000fc8000bfa6270 */
[----:B------:R1:W-:Y:S01]  /*9fad0*/  @P6 STG.E.U16 desc[UR60][R4.64], R18 ;  /* 0x0000001204006986 */ /* 0x0003e2000c10153c */
[----:B------:R-:W-:Y:S01]  /*9fae0*/  IMAD.WIDE R6, R6, 0x2, R12 ;  /* 0x0000000206067825 */ /* 0x000fe200078e020c */
[----:B-1----:R-:W-:Y:S02]  /*9faf0*/  PRMT R4, R18, 0x7632, R4 ;  /* 0x0000763212047816 */ /* 0x002fe40000000004 */
[----:B------:R-:W4:Y:S04]  /*9fb00*/  LDL.LU R18, [R1+0x470] ;  /* 0x0004700001127983 */ /* 0x000f280000300800 */
[----:B------:R1:W-:Y:S01]  /*9fb10*/  @P3 STG.E.U16 desc[UR60][R6.64], R4 ;  /* 0x0000000406003986 */ /* 0x0003e2000c10153c */
[----:B0-----:R-:W-:Y:S01]  /*9fb20*/  ISETP.LT.AND P3, PT, R25, UR5, !P1 ;  /* 0x0000000519007c0c */ /* 0x001fe2000cf61270 */
[----:B------:R-:W0:Y:S01]  /*9fb30*/  LDCU UR5, c[0x0][0x398] ;  /* 0x00007300ff0577ac */ /* 0x000e220008000800 */
[----:B------:R-:W-:Y:S01]  /*9fb40*/  ISETP.LT.AND P6, PT, R0, UR62, !P1 ;  /* 0x0000003e00007c0c */ /* 0x000fe2000cfc1270 */
[----:B-1----:R-:W-:Y:S01]  /*9fb50*/  IMAD.WIDE R4, R2, 0x2, R10 ;  /* 0x0000000202047825 */ /* 0x002fe200078e020a */
[----:B------:R-:W-:-:S11]  /*9fb60*/  PRMT R6, R20, 0x7632, R6 ;  /* 0x0000763214067816 */ /* 0x000fd60000000006 */
[----:B------:R1:W-:Y:S01]  /*9fb70*/  @P6 STG.E.U16 desc[UR60][R4.64], R20 ;  /* 0x0000001404006986 */ /* 0x0003e2000c10153c */
[----:B0-----:R-:W-:Y:S01]  /*9fb80*/  ISETP.LT.AND P6, PT, R27, UR5, !P1 ;  /* 0x000000051b007c0c */ /* 0x001fe2000cfc1270 */
[----:B------:R-:W0:Y:S02]  /*9fb90*/  LDCU UR5, c[0x0][0x398] ;  /* 0x00007300ff0577ac */ /* 0x000e240008000800 */
[----:B-1----:R-:W4:Y:S01]  /*9fba0*/  LDL.LU R20, [R1+0x4a4] ;  /* 0x0004a40001147983 */ /* 0x002f220000300800 */
[----:B------:R-:W-:-:S05]  /*9fbb0*/  IMAD.WIDE R4, R2, 0x2, R16 ;  /* 0x0000000202047825 */ /* 0x000fca00078e0210 */
[----:B------:R1:W-:Y:S01]  /*9fbc0*/  @P3 STG.E.U16 desc[UR60][R4.64], R6 ;  /* 0x0000000604003986 */ /* 0x0003e2000c10153c */
[----:B0-----:R-:W-:Y:S01]  /*9fbd0*/  ISETP.LT.AND P1, PT, R8, UR5, !P1 ;  /* 0x0000000508007c0c */ /* 0x001fe2000cf21270 */
[----:B------:R-:W0:Y:S01]  /*9fbe0*/  LDCU UR5, c[0x0][0x3b8] ;  /* 0x00007700ff0577ac */ /* 0x000e220008000800 */
[----:B-1----:R-:W-:-:S05]  /*9fbf0*/  IMAD.WIDE R4, R2, 0x2, R14 ;  /* 0x0000000202047825 */ /* 0x002fca00078e020e */
[----:B---3--:R1:W-:Y:S01]  /*9fc00*/  @P6 STG.E.U16 desc[UR60][R4.64], R21 ;  /* 0x0000001504006986 */ /* 0x0083e2000c10153c */
[----:B------:R-:W-:Y:S01]  /*9fc10*/  VIADD R7, R28, 0xa1 ;  /* 0x000000a11c077836 */ /* 0x000fe20000000000 */
[----:B------:R-:W-:Y:S02]  /*9fc20*/  ISETP.LT.AND P6, PT, R0, UR68, !P0 ;  /* 0x0000004400007c0c */ /* 0x000fe4000c7c1270 */
[----:B-1----:R-:W-:Y:S02]  /*9fc30*/  PRMT R5, R21, 0x7632, R5 ;  /* 0x0000763215057816 */ /* 0x002fe40000000005 */
[----:B------:R-:W3:Y:S01]  /*9fc40*/  LDL.LU R21, [R1+0x494] ;  /* 0x0004940001157983 */ /* 0x000ee20000300800 */
[----:B------:R-:W-:Y:S01]  /*9fc50*/  ISETP.GE.AND P3, PT, R7, UR57, PT ;  /* 0x0000003907007c0c */ /* 0x000fe2000bf66270 */
[----:B------:R-:W-:-:S04]  /*9fc60*/  IMAD.WIDE R6, R2, 0x2, R12 ;  /* 0x0000000202067825 */ /* 0x000fc800078e020c */
[----:B0-----:R-:W-:Y:S01]  /*9fc70*/  VIADD R4, R2, UR5 ;  /* 0x0000000502047c36 */ /* 0x001fe20008000000 */
[----:B------:R0:W-:Y:S01]  /*9fc80*/  @P1 STG.E.U16 desc[UR60][R6.64], R5 ;  /* 0x0000000506001986 */ /* 0x0001e2000c10153c */
[----:B------:R-:W1:Y:S02]  /*9fc90*/  LDCU UR5, c[0x0][0x398] ;  /* 0x00007300ff0577ac */ /* 0x000e640008000800 */
[----:B0-----:R-:W-:-:S05]  /*9fca0*/  IMAD.WIDE R6, R4, 0x2, R10 ;  /* 0x0000000204067825 */ /* 0x001fca00078e020a */
[----:B--2---:R0:W-:Y:S01]  /*9fcb0*/  @P6 STG.E.U16 desc[UR60][R6.64], R3 ;  /* 0x0000000306006986 */ /* 0x0041e2000c10153c */
[----:B------:R-:W-:-:S03]  /*9fcc0*/  PRMT R2, R3, 0x7632, R2 ;  /* 0x0000763203027816 */ /* 0x000fc60000000002 */
[----:B0-----:R-:W2:Y:S01]  /*9fcd0*/  LDL.LU R3, [R1+0x484] ;  /* 0x0004840001037983 */ /* 0x001ea20000300800 */
[----:B-1----:R-:W-:Y:S01]  /*9fce0*/  ISETP.LT.AND P1, PT, R25, UR5, !P0 ;  /* 0x0000000519007c0c */ /* 0x002fe2000c721270 */
        /* <DEDUP_REMOVED lines=11> */
[----:B------:R-:W-:-:S03]  /*9fda0*/  ISETP.GE.AND P1, PT, R5, UR55, PT ;  /* 0x0000003705007c0c */ /* 0x000fc6000bf26270 */
[----:B------:R-:W-:Y:S01]  /*9fdb0*/  IMAD.WIDE R4, R4, 0x2, R12 ;  /* 0x0000000204047825 */ /* 0x000fe200078e020c */
[----:B----4-:R1:W-:Y:S01]  /*9fdc0*/  @P6 STG.E.U16 desc[UR60][R6.64], R18 ;  /* 0x0000001206006986 */ /* 0x0103e2000c10153c */
[----:B------:R-:W-:Y:S02]  /*9fdd0*/  ISETP.LT.AND P6, PT, R0, UR70, !P2 ;  /* 0x0000004600007c0c */ /* 0x000fe4000d7c1270 */
[----:B-1----:R-:W-:Y:S02]  /*9fde0*/  PRMT R6, R18, 0x7632, R6 ;  /* 0x0000763212067816 */ /* 0x002fe40000000006 */
[----:B------:R-:W4:Y:S04]  /*9fdf0*/  LDL.LU R18, [R1+0x474] ;  /* 0x0004740001127983 */ /* 0x000f280000300800 */
[----:B------:R1:W-:Y:S01]  /*9fe00*/  @P0 STG.E.U16 desc[UR60][R4.64], R6 ;  /* 0x0000000604000986 */ /* 0x0003e2000c10153c */
[----:B0-----:R-:W-:Y:S01]  /*9fe10*/  ISETP.LT.AND P0, PT, R25, UR5, !P2 ;  /* 0x0000000519007c0c */ /* 0x001fe2000d701270 */
[----:B------:R-:W0:Y:S01]  /*9fe20*/  LDCU UR5, c[0x0][0x398] ;  /* 0x00007300ff0577ac */ /* 0x000e220008000800 */
[----:B-1----:R-:W-:Y:S01]  /*9fe30*/  IMAD.WIDE R4, R2, 0x2, R10 ;  /* 0x0000000202047825 */ /* 0x002fe200078e020a */
[----:B------:R-:W-:-:S04]  /*9fe40*/  PRMT R6, R20, 0x7632, R6 ;  /* 0x0000763214067816 */ /* 0x000fc80000000006 */
[----:B------:R1:W-:Y:S01]  /*9fe50*/  @P6 STG.E.U16 desc[UR60][R4.64], R20 ;  /* 0x0000001404006986 */ /* 0x0003e2000c10153c */
[----:B0-----:R-:W-:Y:S01]  /*9fe60*/  ISETP.LT.AND P6, PT, R27, UR5, !P2 ;  /* 0x000000051b007c0c */ /* 0x001fe2000d7c1270 */
[----:B------:R-:W0:Y:S02]  /*9fe70*/  LDCU UR5, c[0x0][0x398] ;  /* 0x00007300ff0577ac */ /* 0x000e240008000800 */
[----:B-1----:R-:W4:Y:S01]  /*9fe80*/  LDL.LU R20, [R1+0x4a8] ;  /* 0x0004a80001147983 */ /* 0x002f220000300800 */
[----:B------:R-:W-:-:S04]  /*9fe90*/  IMAD.WIDE R4, R2, 0x2, R16 ;  /* 0x0000000202047825 */ /* 0x000fc800078e0210 */
[----:B------:R-:W-:Y:S01]  /*9fea0*/  VIADD R7, R28, 0xa3 ;  /* 0x000000a31c077836 */ /* 0x000fe20000000000 */
[----:B------:R1:W-:Y:S01]  /*9feb0*/  @P0 STG.E.U16 desc[UR60][R4.64], R6 ;  /* 0x0000000604000986 */ /* 0x0003e2000c10153c */
[----:B0-----:R-:W-:Y:S01]  /*9fec0*/  ISETP.LT.AND P2, PT, R8, UR5, !P2 ;  /* 0x0000000508007c0c */ /* 0x001fe2000d741270 */
[----:B------:R-:W0:Y:S02]  /*9fed0*/  LDCU UR5, c[0x0][0x3b8] ;  /* 0x00007700ff0577ac */ /* 0x000e240008000800 */
[----:B------:R-:W-:Y:S01]  /*9fee0*/  ISETP.GE.AND P0, PT, R7, UR53, PT ;  /* 0x0000003507007c0c */ /* 0x000fe2000bf06270 */
[----:B-1----:R-:W-:-:S05]  /*9fef0*/  IMAD.WIDE R4, R2, 0x2, R14 ;  /* 0x0000000202047825 */ /* 0x002fca00078e020e */
[----:B---3--:R1:W-:Y:S01]  /*9ff00*/  @P6 STG.E.U16 desc[UR60][R4.64], R21 ;  /* 0x0000001504006986 */ /* 0x0083e2000c10153c */
[----:B------:R-:W-:Y:S02]  /*9ff10*/  PRMT R7, R21, 0x7632, R7 ;  /* 0x0000763215077816 */ /* 0x000fe40000000007 */
[----:B------:R-:W-:Y:S01]  /*9ff20*/  ISETP.LT.AND P6, PT, R0, UR38, !P4 ;  /* 0x0000002600007c0c */ /* 0x000fe2000e7c1270 */
[----:B------:R-:W3:Y:S01]  /*9ff30*/  LDCU UR38, c[0x0][0x3b8] ;  /* 0x00007700ff2677ac */ /* 0x000ee20008000800 */
[----:B-1----:R-:W3:Y:S01]  /*9ff40*/  LDL.LU R21, [R1+0x498] ;  /* 0x0004980001157983 */ /* 0x002ee20000300800 */
        /* <DEDUP_REMOVED lines=8> */
[----:B------:R-:W-:Y:S01]  /*9ffd0*/  ISETP.LT.AND P2, PT, R25, UR36, !P4 ;  /* 0x0000002419007c0c */ /* 0x000fe2000e741270 */
[----:B------:R-:W-:Y:S01]  /*9ffe0*/  IMAD.WIDE R4, R6, 0x2, R16 ;  /* 0x0000000206047825 */ /* 0x000fe200078e0210 */
[----:B------:R-:W-:Y:S01]  /*9fff0*/  ISETP.LT.AND P6, PT, R27, UR66, !P4 ;  /* 0x000000421b007c0c */ /* 0x000fe2000e7c1270 */
[----:B------:R-:W0:Y:S01]  /*a0000*/  LDCU UR36, c[0x0][0x3b8] ;  /* 0x00007700ff2477ac */ /* 0x000e220008000800 */
[----:B------:R-:W-:Y:S01]  /*a0010*/  ISETP.LT.AND P4, PT, R8, UR34, !P4 ;  /* 0x0000002208007c0c */ /* 0x000fe2000e781270 */
[----:B------:R-:W-:Y:S01]  /*a0020*/  VIADD R7, R28, 0xa4 ;  /* 0x000000a41c077836 */ /* 0x000fe20000000000 */
[----:B------:R-:W0:Y:S07]  /*a0030*/  LDCU UR34, c[0x0][0x3b8] ;  /* 0x00007700ff2277ac */ /* 0x000e2e0008000800 */
[----:B------:R1:W-:Y:S01]  /*a0040*/  @P2 STG.E.U16 desc[UR60][R4.64], R2 ;  /* 0x0000000204002986 */ /* 0x0003e2000c10153c */
[----:B------:R-:W-:Y:S01]  /*a0050*/  ISETP.GE.AND P2, PT, R7, UR51, PT ;  /* 0x0000003307007c0c */ /* 0x000fe2000bf46270 */
[----:B-1----:R-:W-:-:S04]  /*a0060*/  IMAD.WIDE R4, R6, 0x2, R14 ;  /* 0x0000000206047825 */ /* 0x002fc800078e020e */
[----:B------:R-:W-:Y:S01]  /*a0070*/  VIADD R2, R28, 0x9c ;  /* 0x0000009c1c027836 */ /* 0x000fe20000000000 */
[----:B----4-:R1:W-:Y:S04]  /*a0080*/  @P6 STG.E.U16 desc[UR60][R4.64], R18 ;  /* 0x0000001204006986 */ /* 0x0103e8000c10153c */
[----:B------:R-:W-:Y:S01]  /*a0090*/  ISETP.GE.AND P6, PT, R2, UR49, PT ;  /* 0x0000003102007c0c */ /* 0x000fe2000bfc6270 */
[C---:B------:R-:W-:Y:S01]  /*a00a0*/  VIADD R2, R6.reuse, UR5 ;  /* 0x0000000506027c36 */ /* 0x040fe20008000000 */
[----:B------:R-:W4:Y:S01]  /*a00b0*/  LDCU UR5, c[0x0][0x3b8] ;  /* 0x00007700ff0577ac */ /* 0x000f220008000800 */
[----:B------:R-:W-:Y:S01]  /*a00c0*/  IMAD.WIDE R6, R6, 0x2, R12 ;  /* 0x0000000206067825 */ /* 0x000fe200078e020c */
[----:B-1----:R-:W-:Y:S02]  /*a00d0*/  PRMT R4, R18, 0x7632, R4 ;  /* 0x0000763212047816 */ /* 0x002fe40000000004 */
[----:B------:R-:W2:Y:S04]  /*a00e0*/  LDL.LU R18, [R1+0x478] ;  /* 0x0004780001127983 */ /* 0x000ea80000300800 */
[----:B------:R1:W-:Y:S01]  /*a00f0*/  @P4 STG.E.U16 desc[UR60][R6.64], R4 ;  /* 0x0000000406004986 */ /* 0x0003e2000c10153c */
[----:B------:R-:W-:Y:S01]  /*a0100*/  ISETP.LT.AND P4, PT, R0, UR4, !P6 ;  /* 0x0000000400007c0c */ /* 0x000fe2000f781270 */
[----:B-1----:R-:W-:Y:S01]  /*a0110*/  IMAD.WIDE R4, R2, 0x2, R10 ;  /* 0x0000000202047825 */ /* 0x002fe200078e020a */
[----:B------:R-:W-:-:S11]  /*a0120*/  PRMT R6, R20, 0x7632, R6 ;  /* 0x0000763214067816 */ /* 0x000fd60000000006 */
[----:B------:R1:W-:Y:S01]  /*a0130*/  @P4 STG.E.U16 desc[UR60][R4.64], R20 ;  /* 0x0000001404004986 */ /* 0x0003e2000c10153c */
[----:B------:R-:W-:-:S03]  /*a0140*/  ISETP.LT.AND P4, PT, R25, UR4, !P6 ;  /* 0x0000000419007c0c */ /* 0x000fc6000f781270 */
[----:B-1----:R-:W2:Y:S01]  /*a0150*/  LDL.LU R20, [R1+0x4ac] ;  /* 0x0004ac0001147983 */ /* 0x002ea20000300800 */
[----:B------:R-:W-:-:S09]  /*a0160*/  IMAD.WIDE R4, R2, 0x2, R16 ;  /* 0x0000000202047825 */ /* 0x000fd200078e0210 */
[----:B------:R1:W-:Y:S01]  /*a0170*/  @P4 STG.E.U16 desc[UR60][R4.64], R6 ;  /* 0x0000000604004986 */ /* 0x0003e2000c10153c */
[----:B------:R-:W-:Y:S02]  /*a0180*/  ISETP.LT.AND P4, PT, R27, UR4, !P6 ;  /* 0x000000041b007c0c */ /* 0x000fe4000f781270 */
[----:B------:R-:W-:Y:S01]  /*a0190*/  ISETP.LT.AND P6, PT, R8, UR4, !P6 ;  /* 0x0000000408007c0c */ /* 0x000fe2000f7c1270 */
[----:B-1----:R-:W-:-:S04]  /*a01a0*/  IMAD.WIDE R4, R2, 0x2, R14 ;  /* 0x0000000202047825 */ /* 0x002fc800078e020e */
[----:B------:R-:W-:-:S06]  /*a01b0*/  VIADD R6, R28, 0x9d ;  /* 0x0000009d1c067836 */ /* 0x000fcc0000000000 */
[----:B---3--:R1:W-:Y:S01]  /*a01c0*/  @P4 STG.E.U16 desc[UR60][R4.64], R21 ;  /* 0x0000001504004986 */ /* 0x0083e2000c10153c */
[----:B------:R-:W-:Y:S02]  /*a01d0*/  PRMT R7, R21, 0x7632, R7 ;  /* 0x0000763215077816 */ /* 0x000fe40000000007 */
[----:B------:R-:W-:Y:S01]  /*a01e0*/  ISETP.GE.AND P4, PT, R6, UR47, PT ;  /* 0x0000002f06007c0c */ /* 0x000fe2000bf86270 */
[----:B-1----:R-:W3:Y:S01]  /*a01f0*/  LDL.LU R21, [R1+0x49c] ;  /* 0x00049c0001157983 */ /* 0x002ee20000300800 */
[----:B------:R-:W-:-:S05]  /*a0200*/  IMAD.WIDE R4, R2, 0x2, R12 ;  /* 0x0000000202047825 */ /* 0x000fca00078e020c */
[----:B------:R1:W-:Y:S01]  /*a0210*/  @P6 STG.E.U16 desc[UR60][R4.64], R7 ;  /* 0x0000000704006986 */ /* 0x0003e2000c10153c */
[----:B------:R-:W-:Y:S01]  /*a0220*/  ISETP.LT.AND P6, PT, R0, UR4, !P4 ;  /* 0x0000000400007c0c */ /* 0x000fe2000e7c1270 */
[----:B----4-:R-:W-:Y:S01]  /*a0230*/  VIADD R6, R2, UR5 ;  /* 0x0000000502067c36 */ /* 0x010fe20008000000 */
[----:B------:R-:W4:Y:S03]  /*a0240*/  LDCU UR5, c[0x0][0x3b8] ;  /* 0x00007700ff0577ac */ /* 0x000f260008000800 */
[----:B-1----:R-:W-:-:S08]  /*a0250*/  IMAD.WIDE R4, R6, 0x2, R10 ;  /* 0x0000000206047825 */ /* 0x002fd000078e020a */
[----:B--2---:R1:W-:Y:S01]  /*a0260*/  @P6 STG.E.U16 desc[UR60][R4.64], R3 ;  /* 0x0000000304006986 */ /* 0x0043e2000c10153c */
[----:B------:R-:W-:-:S03]  /*a0270*/  PRMT R2, R3, 0x7632, R2 ;  /* 0x0000763203027816 */ /* 0x000fc60000000002 */
[----:B-1----:R-:W2:Y:S01]  /*a0280*/  LDL.LU R3, [R1+0x48c] ;  /* 0x00048c0001037983 */ /* 0x002ea20000300800 */
[----:B------:R-:W-:Y:S01]  /*a0290*/  ISETP.LT.AND P6, PT, R25, UR4, !P4 ;  /* 0x0000000419007c0c */ /* 0x000fe2000e7c1270 */
[----:B------:R-:W-:-:S12]  /*a02a0*/  IMAD.WIDE R4, R6, 0x2, R16 ;  /* 0x0000000206047825 */ /* 0x000fd800078e0210 */
[----:B------:R1:W-:Y:S01]  /*a02b0*/  @P6 STG.E.U16 desc[UR60][R4.64], R2 ;  /* 0x0000000204006986 */ /* 0x0003e2000c10153c */
[----:B------:R-:W-:Y:S02]  /*a02c0*/  ISETP.LT.AND P6, PT, R27, UR4, !P4 ;  /* 0x000000041b007c0c */ /* 0x000fe4000e7c1270 */
[----:B------:R-:W-:Y:S01]  /*a02d0*/  ISETP.LT.AND P4, PT, R8, UR4, !P4 ;  /* 0x0000000408007c0c */ /* 0x000fe2000e781270 */
[----:B-1----:R-:W-:-:S04]  /*a02e0*/  IMAD.WIDE R4, R6, 0x2, R14 ;  /* 0x0000000206047825 */ /* 0x002fc800078e020e */
[----:B------:R-:W-:-:S06]  /*a02f0*/  VIADD R2, R28, 0x9e ;  /* 0x0000009e1c027836 */ /* 0x000fcc0000000000 */
[----:B------:R1:W-:Y:S01]  /*a0300*/  @P6 STG.E.U16 desc[UR60][R4.64], R18 ;  /* 0x0000001204006986 */ /* 0x0003e2000c10153c */
[----:B------:R-:W-:Y:S01]  /*a0310*/  ISETP.GE.AND P6, PT, R2, UR45, PT ;  /* 0x0000002d02007c0c */ /* 0x000fe2000bfc6270 */
[C---:B----4-:R-:W-:Y:S01]  /*a0320*/  VIADD R2, R6.reuse, UR5 ;  /* 0x0000000506027c36 */ /* 0x050fe20008000000 */
        /* <DEDUP_REMOVED lines=42> */
[----:B------:R-:W0:Y:S01]  /*a05d0*/  LDCU UR41, c[0x0][0x3b8] ;  /* 0x00007700ff2977ac */ /* 0x000e220008000800 */
        /* <DEDUP_REMOVED lines=13> */
[----:B-1----:R-:W-:Y:S01]  /*a06b0*/  IMAD.WIDE R4, R2, 0x2, R14 ;  /* 0x0000000202047825 */ /* 0x002fe200078e020e */
[----:B---3--:R-:W-:-:S09]  /*a06c0*/  PRMT R7, R21, 0x7632, R7 ;  /* 0x0000763215077816 */ /* 0x008fd20000000007 */
[----:B------:R1:W-:Y:S01]  /*a06d0*/  @P4 STG.E.U16 desc[UR60][R4.64], R21 ;  /* 0x0000001504004986 */ /* 0x0003e2000c10153c */
[----:B------:R-:W-:-:S03]  /*a06e0*/  VIADD R6, R28, 0xa6 ;  /* 0x000000a61c067836 */ /* 0x000fc60000000000 */
[----:B-1----:R-:W3:Y:S01]  /*a06f0*/  LDL.LU R21, [R1+0x4d4] ;  /* 0x0004d40001157983 */ /* 0x002ee20000300800 */
[----:B------:R-:W-:Y:S01]  /*a0700*/  IMAD.WIDE R4, R2, 0x2, R12 ;  /* 0x0000000202047825 */ /* 0x000fe200078e020c */
[----:B------:R-:W-:Y:S01]  /*a0710*/  ISETP.GE.AND P4, PT, R6, UR39, PT ;  /* 0x0000002706007c0c */ /* 0x000fe2000bf86270 */
[----:B------:R-:W1:Y:S03]  /*a0720*/  LDCU UR39, c[0x0][0x3b8] ;  /* 0x00007700ff2777ac */ /* 0x000e660008000800 */
[----:B------:R0:W-:Y:S01]  /*a0730*/  @P5 STG.E.U16 desc[UR60][R4.64], R7 ;  /* 0x0000000704005986 */ /* 0x0001e2000c10153c */
[----:B------:R-:W-:Y:S01]  /*a0740*/  ISETP.LT.AND P5, PT, R0, UR4, !P3 ;  /* 0x0000000400007c0c */ /* 0x000fe2000dfa1270 */
[----:B----4-:R-:W-:Y:S01]  /*a0750*/  VIADD R6, R2, UR5 ;  /* 0x0000000502067c36 */ /* 0x010fe20008000000 */
[----:B------:R-:W4:Y:S03]  /*a0760*/  LDCU UR5, c[0x0][0x3b8] ;  /* 0x00007700ff0577ac */ /* 0x000f260008000800 */
[----:B0-----:R-:W-:-:S08]  /*a0770*/  IMAD.WIDE R4, R6, 0x2, R10 ;  /* 0x0000000206047825 */ /* 0x001fd000078e020a */
[----:B--2---:R0:W-:Y:S01]  /*a0780*/  @P5 STG.E.U16 desc[UR60][R4.64], R3 ;  /* 0x0000000304005986 */ /* 0x0041e2000c10153c */
[----:B------:R-:W-:-:S03]  /*a0790*/  PRMT R2, R3, 0x7632, R2 ;  /* 0x0000763203027816 */ /* 0x000fc60000000002 */
[----:B0-----:R-:W2:Y:S01]  /*a07a0*/  LDL.LU R3, [R1+0x4c4] ;  /* 0x0004c40001037983 */ /* 0x001ea20000300800 */
[----:B------:R-:W-:Y:S01]  /*a07b0*/  ISETP.LT.AND P5, PT, R25, UR4, !P3 ;  /* 0x0000000419007c0c */ /* 0x000fe2000dfa1270 */
[----:B------:R-:W-:-:S12]  /*a07c0*/  IMAD.WIDE R4, R6, 0x2, R16 ;  /* 0x0000000206047825 */ /* 0x000fd800078e0210 */
[----:B------:R0:W-:Y:S01]  /*a07d0*/  @P5 STG.E.U16 desc[UR60][R4.64], R2 ;  /* 0x0000000204005986 */ /* 0x0001e2000c10153c */
[----:B------:R-:W-:Y:S02]  /*a07e0*/  ISETP.LT.AND P5, PT, R27, UR4, !P3 ;  /* 0x000000041b007c0c */ /* 0x000fe4000dfa1270 */
[----:B------:R-:W-:Y:S01]  /*a07f0*/  ISETP.LT.AND P3, PT, R8, UR4, !P3 ;  /* 0x0000000408007c0c */ /* 0x000fe2000df61270 */
[----:B0-----:R-:W-:-:S04]  /*a0800*/  IMAD.WIDE R4, R6, 0x2, R14 ;  /* 0x0000000206047825 */ /* 0x001fc800078e020e */
[----:B------:R-:W-:-:S06]  /*a0810*/  VIADD R2, R28, 0xa7 ;  /* 0x000000a71c027836 */ /* 0x000fcc0000000000 */
[----:B------:R0:W-:Y:S01]  /*a0820*/  @P5 STG.E.U16 desc[UR60][R4.64], R18 ;  /* 0x0000001204005986 */ /* 0x0001e2000c10153c */
[----:B------:R-:W-:Y:S02]  /*a0830*/  PRMT R7, R18, 0x7632, R7 ;  /* 0x0000763212077816 */ /* 0x000fe40000000007 */
[----:B------:R-:W-:Y:S01]  /*a0840*/  ISETP.GE.AND P5, PT, R2, UR37, PT ;  /* 0x0000002502007c0c */ /* 0x000fe2000bfa6270 */
[----:B0-----:R-:W-:Y:S01]  /*a0850*/  IMAD.WIDE R4, R6, 0x2, R12 ;  /* 0x0000000206047825 */ /* 0x001fe200078e020c */
[----:B------:R-:W2:Y:S01]  /*a0860*/  LDL.LU R18, [R1+0x4e4] ;  /* 0x0004e40001127983 */ /* 0x000ea20000300800 */
[----:B------:R-:W0:Y:S03]  /*a0870*/  LDCU UR37, c[0x0][0x3b8] ;  /* 0x00007700ff2577ac */ /* 0x000e260008000800 */
[----:B------:R1:W-:Y:S01]  /*a0880*/  @P3 STG.E.U16 desc[UR60][R4.64], R7 ;  /* 0x0000000704003986 */ /* 0x0003e2000c10153c */
[----:B------:R-:W-:Y:S01]  /*a0890*/  ISETP.LT.AND P3, PT, R0, UR4, !P1 ;  /* 0x0000000400007c0c */ /* 0x000fe2000cf61270 */
[----:B----4-:R-:W-:Y:S01]  /*a08a0*/  VIADD R2, R6, UR5 ;  /* 0x0000000506027c36 */ /* 0x010fe20008000000 */
[----:B------:R-:W4:Y:S03]  /*a08b0*/  LDCU UR5, c[0x0][0x3b8] ;  /* 0x00007700ff0577ac */ /* 0x000f260008000800 */
[----:B-1----:R-:W-:-:S08]  /*a08c0*/  IMAD.WIDE R4, R2, 0x2, R10 ;  /* 0x0000000202047825 */ /* 0x002fd000078e020a */
[----:B------:R1:W-:Y:S01]  /*a08d0*/  @P3 STG.E.U16 desc[UR60][R4.64], R20 ;  /* 0x0000001404003986 */ /* 0x0003e2000c10153c */
[----:B------:R-:W-:Y:S02]  /*a08e0*/  ISETP.LT.AND P3, PT, R25, UR4, !P1 ;  /* 0x0000000419007c0c */ /* 0x000fe4000cf61270 */
[----:B------:R-:W-:Y:S02]  /*a08f0*/  PRMT R6, R20, 0x7632, R6 ;  /* 0x0000763214067816 */ /* 0x000fe40000000006 */
[----:B-1----:R-:W2:Y:S01]  /*a0900*/  LDL.LU R20, [R1+0x4b8] ;  /* 0x0004b80001147983 */ /* 0x002ea20000300800 */
[----:B------:R-:W-:-:S08]  /*a0910*/  IMAD.WIDE R4, R2, 0x2, R16 ;  /* 0x0000000202047825 */ /* 0x000fd000078e0210 */
[----:B------:R1:W-:Y:S01]  /*a0920*/  @P3 STG.E.U16 desc[UR60][R4.64], R6 ;  /* 0x0000000604003986 */ /* 0x0003e2000c10153c */
[----:B------:R-:W-:Y:S02]  /*a0930*/  ISETP.LT.AND P3, PT, R27, UR4, !P1 ;  /* 0x000000041b007c0c */ /* 0x000fe4000cf61270 */
[----:B------:R-:W-:Y:S01]  /*a0940*/  ISETP.LT.AND P1, PT, R8, UR4, !P1 ;  /* 0x0000000408007c0c */ /* 0x000fe2000cf21270 */
[----:B-1----:R-:W-:Y:S01]  /*a0950*/  IMAD.WIDE R4, R2, 0x2, R14 ;  /* 0x0000000202047825 */ /* 0x002fe200078e020e */
[----:B---3--:R-:W-:-:S09]  /*a0960*/  PRMT R7, R21, 0x7632, R7 ;  /* 0x0000763215077816 */ /* 0x008fd20000000007 */
[----:B------:R1:W-:Y:S01]  /*a0970*/  @P3 STG.E.U16 desc[UR60][R4.64], R21 ;  /* 0x0000001504003986 */ /* 0x0003e2000c10153c */
[----:B------:R-:W-:Y:S02]  /*a0980*/  VIADD R6, R28, 0xa8 ;  /* 0x000000a81c067836 */ /* 0x000fe40000000000 */
[----:B-1----:R-:W-:Y:S01]  /*a0990*/  IMAD.WIDE R4, R2, 0x2, R12 ;  /* 0x0000000202047825 */ /* 0x002fe200078e020c */
[----:B------:R-:W3:Y:S04]  /*a09a0*/  LDL.LU R21, [R1+0x4d8] ;  /* 0x0004d80001157983 */ /* 0x000ee80000300800 */
[----:B------:R1:W-:Y:S01]  /*a09b0*/  @P1 STG.E.U16 desc[UR60][R4.64], R7 ;  /* 0x0000000704001986 */ /* 0x0003e2000c10153c */
[----:B------:R-:W-:Y:S02]  /*a09c0*/  ISETP.LT.AND P1, PT, R0, UR4, !P0 ;  /* 0x0000000400007c0c */ /* 0x000fe4000c721270 */
[----:B------:R-:W-:Y:S01]  /*a09d0*/  ISETP.GE.AND P3, PT, R6, UR35, PT ;  /* 0x0000002306007c0c */ /* 0x000fe2000bf66270 */
[----:B----4-:R-:W-:Y:S01]  /*a09e0*/  VIADD R6, R2, UR5 ;  /* 0x0000000502067c36 */ /* 0x010fe20008000000 */
[----:B------:R-:W4:Y:S01]  /*a09f0*/  LDCU UR5, c[0x0][0x3b8] ;  /* 0x00007700ff0577ac */ /* 0x000f220008000800 */
[----:B------:R-:W0:Y:S02]  /*a0a00*/  LDCU UR35, c[0x0][0x3b8] ;  /* 0x00007700ff2377ac */ /* 0x000e240008000800 */
[----:B-1----:R-:W-:-:S06]  /*a0a10*/  IMAD.WIDE R4, R6, 0x2, R10 ;  /* 0x0000000206047825 */ /* 0x002fcc00078e020a */
        /* <DEDUP_REMOVED lines=9> */
[----:B----4-:R-:W-:Y:S01]  /*a0ab0*/  VIADD R7, R6, UR5 ;  /* 0x0000000506077c36 */ /* 0x010fe20008000000 */
[----:B------:R-:W1:Y:S05]  /*a0ac0*/  LDCU UR5, c[0x0][0x3b8] ;  /* 0x00007700ff0577ac */ /* 0x000e6a0008000800 */
[----:B------:R4:W-:Y:S01]  /*a0ad0*/  @P1 STG.E.U16 desc[UR60][R4.64], R18 ;  /* 0x0000001204001986 */ /* 0x0009e2000c10153c */
[----:B------:R-:W-:Y:S01]  /*a0ae0*/  PRMT R9, R18, 0x7632, R9 ;  /* 0x0000763212097816 */ /* 0x000fe20000000009 */
[----:B----4-:R-:W-:Y:S02]  /*a0af0*/  IMAD.WIDE R4, R6, 0x2, R12 ;  /* 0x0000000206047825 */ /* 0x010fe400078e020c */
[----:B------:R-:W4:Y:S04]  /*a0b00*/  LDL.LU R18, [R1+0x4e8] ;  /* 0x0004e80001127983 */ /* 0x000f280000300800 */
[----:B------:R0:W-:Y:S01]  /*a0b10*/  @P0 STG.E.U16 desc[UR60][R4.64], R9 ;  /* 0x0000000904000986 */ /* 0x0001e2000c10153c */
[----:B------:R-:W-:Y:S01]  /*a0b20*/  ISETP.LT.AND P0, PT, R0, UR4, !P2 ;  /* 0x0000000400007c0c */ /* 0x000fe2000d701270 */
[----:B0-----:R-:W-:-:S12]  /*a0b30*/  IMAD.WIDE R4, R7, 0x2, R10 ;  /* 0x0000000207047825 */ /* 0x001fd800078e020a */
[----:B------:R0:W-:Y:S01]  /*a0b40*/  @P0 STG.E.U16 desc[UR60][R4.64], R20 ;  /* 0x0000001404000986 */ /* 0x0001e2000c10153c */
[----:B------:R-:W-:Y:S02]  /*a0b50*/  ISETP.LT.AND P0, PT, R25, UR4, !P2 ;  /* 0x0000000419007c0c */ /* 0x000fe4000d701270 */
[----:B------:R-:W-:Y:S01]  /*a0b60*/  PRMT R6, R20, 0x7632, R6 ;  /* 0x0000763214067816 */ /* 0x000fe20000000006 */
[----:B0-----:R-:W-:Y:S01]  /*a0b70*/  IMAD.WIDE R4, R7, 0x2, R16 ;  /* 0x0000000207047825 */ /* 0x001fe200078e0210 */
[----:B------:R-:W4:Y:S09]  /*a0b80*/  LDL.LU R20, [R1+0x4bc] ;  /* 0x0004bc0001147983 */ /* 0x000f320000300800 */
[----:B------:R0:W-:Y:S01]  /*a0b90*/  @P0 STG.E.U16 desc[UR60][R4.64], R6 ;  /* 0x0000000604000986 */ /* 0x0001e2000c10153c */
[----:B------:R-:W-:-:S02]  /*a0ba0*/  ISETP.LT.AND P0, PT, R27, UR4, !P2 ;  /* 0x000000041b007c0c */ /* 0x000fc4000d701270 */
[----:B------:R-:W-:Y:S01]  /*a0bb0*/  ISETP.LT.AND P2, PT, R8, UR4, !P2 ;  /* 0x0000000408007c0c */ /* 0x000fe2000d741270 */
[----:B------:R-:W-:Y:S02]  /*a0bc0*/  VIADD R2, R28, 0xa9 ;  /* 0x000000a91c027836 */ /* 0x000fe40000000000 */
[----:B0-----:R-:W-:-:S03]  /*a0bd0*/  IMAD.WIDE R4, R7, 0x2, R14 ;  /* 0x0000000207047825 */ /* 0x001fc600078e020e */
[----:B------:R-:W-:-:S05]  /*a0be0*/  ISETP.GE.AND P1, PT, R2, UR9, PT ;  /* 0x0000000902007c0c */ /* 0x000fca000bf26270 */
[----:B---3--:R0:W-:Y:S01]  /*a0bf0*/  @P0 STG.E.U16 desc[UR60][R4.64], R21 ;  /* 0x0000001504000986 */ /* 0x0081e2000c10153c */
[----:B------:R-:W-:Y:S02]  /*a0c00*/  ISETP.LT.AND P0, PT, R0, UR4, !P6 ;  /* 0x0000000400007c0c */ /* 0x000fe4000f701270 */
[----:B------:R-:W-:Y:S01]  /*a0c10*/  PRMT R6, R21, 0x7632, R6 ;  /* 0x0000763215067816 */ /* 0x000fe20000000006 */
[C---:B-1----:R-:W-:Y:S01]  /*a0c20*/  VIADD R2, R7.reuse, UR5 ;  /* 0x0000000507027c36 */ /* 0x042fe20008000000 */
[----:B------:R-:W1:Y:S01]  /*a0c30*/  LDCU UR5, c[0x0][0x3b8] ;  /* 0x00007700ff0577ac */ /* 0x000e620008000800 */
[----:B0-----:R-:W3:Y:S01]  /*a0c40*/  LDL.LU R21, [R1+0x4dc] ;  /* 0x0004dc0001157983 */ /* 0x001ee20000300800 */
[----:B------:R-:W-:-:S05]  /*a0c50*/  IMAD.WIDE R4, R7, 0x2, R12 ;  /* 0x0000000207047825 */ /* 0x000fca00078e020c */
[----:B------:R0:W-:Y:S02]  /*a0c60*/  @P2 STG.E.U16 desc[UR60][R4.64], R6 ;  /* 0x0000000604002986 */ /* 0x0001e4000c10153c */
[----:B0-----:R-:W-:-:S04]  /*a0c70*/  IMAD.WIDE R4, R2, 0x2, R10 ;  /* 0x0000000202047825 */ /* 0x001fc800078e020a */
[----:B------:R-:W-:Y:S01]  /*a0c80*/  VIADD R6, R28, 0xaa ;  /* 0x000000aa1c067836 */ /* 0x000fe20000000000 */
[----:B--2---:R0:W-:Y:S04]  /*a0c90*/  @P0 STG.E.U16 desc[UR60][R4.64], R3 ;  /* 0x0000000304000986 */ /* 0x0041e8000c10153c */
[----:B------:R-:W-:Y:S02]  /*a0ca0*/  ISETP.GE.AND P0, PT, R6, UR77, PT ;  /* 0x0000004d06007c0c */ /* 0x000fe4000bf06270 */
[----:B------:R-:W-:Y:S02]  /*a0cb0*/  PRMT R6, R3, 0x7632, R6 ;  /* 0x0000763203067816 */ /* 0x000fe40000000006 */
[----:B0-----:R-:W2:Y:S04]  /*a0cc0*/  LDL.LU R3, [R1+0x4cc] ;  /* 0x0004cc0001037983 */ /* 0x001ea80000300800 */
[----:B------:R-:W2:Y:S01]  /*a0cd0*/  LDL.LU R24, [R1+0x4ec] ;  /* 0x0004ec0001187983 */ /* 0x000ea20000300800 */
[----:B------:R-:W-:Y:S01]  /*a0ce0*/  ISETP.LT.AND P2, PT, R25, UR4, !P6 ;  /* 0x0000000419007c0c */ /* 0x000fe2000f741270 */
[----:B------:R-:W-:Y:S01]  /*a0cf0*/  IMAD.WIDE R4, R2, 0x2, R16 ;  /* 0x0000000202047825 */ /* 0x000fe200078e0210 */
[----:B------:R-:W-:Y:S01]  /*a0d00*/  R2UR.FILL UR9, R19 ;  /* 0x00000000130972ca */ /* 0x000fe200004e0000 */
[----:B------:R-:W2:Y:S04]  /*a0d10*/  LDL.LU R23, [R1+0x500] ;  /* 0x0005000001177983 */ /* 0x000ea80000300800 */
[----:B------:R-:W2:Y:S06]  /*a0d20*/  LDL.LU R26, [R1+0x520] ;  /* 0x00052000011a7983 */ /* 0x000eac0000300800 */
[----:B------:R0:W-:Y:S01]  /*a0d30*/  @P2 STG.E.U16 desc[UR60][R4.64], R6 ;  /* 0x0000000604002986 */ /* 0x0001e2000c10153c */
[----:B------:R-:W-:-:S02]  /*a0d40*/  ISETP.LT.AND P2, PT, R27, UR4, !P6 ;  /* 0x000000041b007c0c */ /* 0x000fc4000f741270 */
[----:B------:R-:W-:Y:S01]  /*a0d50*/  ISETP.LT.AND P6, PT, R8, UR4, !P6 ;  /* 0x0000000408007c0c */ /* 0x000fe2000f7c1270 */
[----:B0-----:R-:W-:-:S04]  /*a0d60*/  IMAD.WIDE R4, R2, 0x2, R14 ;  /* 0x0000000202047825 */ /* 0x001fc800078e020e */
[----:B------:R-:W-:-:S04]  /*a0d70*/  IMAD.WIDE R6, R2, 0x2, R12 ;  /* 0x0000000202067825 */ /* 0x000fc800078e020c */
[----:B-1----:R-:W-:Y:S01]  /*a0d80*/  VIADD R2, R2, UR5 ;  /* 0x0000000502027c36 */ /* 0x002fe20008000000 */
[----:B------:R-:W0:Y:S01]  /*a0d90*/  LDCU UR5, c[0x0][0x3b8] ;  /* 0x00007700ff0577ac */ /* 0x000e220008000800 */
[----:B----4-:R1:W-:Y:S01]  /*a0da0*/  @P2 STG.E.U16 desc[UR60][R4.64], R18 ;  /* 0x0000001204002986 */ /* 0x0103e2000c10153c */
[----:B------:R-:W-:Y:S02]  /*a0db0*/  ISETP.LT.AND P2, PT, R0, UR4, !P4 ;  /* 0x0000000400007c0c */ /* 0x000fe4000e741270 */
[----:B------:R-:W-:-:S05]  /*a0dc0*/  PRMT R9, R18, 0x7632, R9 ;  /* 0x0000763212097816 */ /* 0x000fca0000000009 */
[----:B------:R4:W-:Y:S01]  /*a0dd0*/  @P6 STG.E.U16 desc[UR60][R6.64], R9 ;  /* 0x0000000906006986 */ /* 0x0009e2000c10153c */
[----:B------:R-:W-:Y:S01]  /*a0de0*/  ISETP.LT.AND P6, PT, R25, UR4, !P4 ;  /* 0x0000000419007c0c */ /* 0x000fe2000e7c1270 */
[----:B-1----:R-:W-:-:S04]  /*a0df0*/  IMAD.WIDE R4, R2, 0x2, R10 ;  /* 0x0000000202047825 */ /* 0x002fc800078e020a */
[----:B----4-:R-:W-:Y:S01]  /*a0e00*/  IMAD.WIDE R6, R2, 0x2, R16 ;  /* 0x0000000202067825 */ /* 0x010fe200078e0210 */
[----:B------:R0:W-:Y:S01]  /*a0e10*/  @P2 STG.E.U16 desc[UR60][R4.64], R20 ;  /* 0x0000001404002986 */ /* 0x0001e2000c10153c */
[----:B------:R-:W-:Y:S02]  /*a0e20*/  ISETP.LT.AND P2, PT, R27, UR4, !P4 ;  /* 0x000000041b007c0c */ /* 0x000fe4000e741270 */
[----:B------:R-:W-:Y:S02]  /*a0e30*/  ISETP.LT.AND P4, PT, R8, UR4, !P4 ;  /* 0x0000000408007c0c */ /* 0x000fe4000e781270 */
[----:B------:R-:W-:-:S05]  /*a0e40*/  PRMT R9, R20, 0x7632, R9 ;  /* 0x0000763214097816 */ /* 0x000fca0000000009 */
[----:B------:R1:W-:Y:S01]  /*a0e50*/  @P6 STG.E.U16 desc[UR60][R6.64], R9 ;  /* 0x0000000906006986 */ /* 0x0003e2000c10153c */
[C---:B0-----:R-:W-:Y:S02]  /*a0e60*/  VIADD R20, R2.reuse, UR5 ;  /* 0x0000000502147c36 */ /* 0x041fe40008000000 */
[----:B------:R-:W-:Y:S01]  /*a0e70*/  IMAD.WIDE R4, R2, 0x2, R14 ;  /* 0x0000000202047825 */ /* 0x000fe200078e020e */
[----:B------:R-:W-:Y:S01]  /*a0e80*/  ISETP.LT.AND P6, PT, R0, UR4, !P5 ;  /* 0x0000000400007c0c */ /* 0x000fe2000efc1270 */
[----:B------:R-:W0:Y:S02]  /*a0e90*/  LDCU UR5, c[0x0][0x3b8] ;  /* 0x00007700ff0577ac */ /* 0x000e240008000800 */
[----:B-1----:R-:W-:Y:S01]  /*a0ea0*/  IMAD.WIDE R6, R2, 0x2, R12 ;  /* 0x0000000202067825 */ /* 0x002fe200078e020c */
[----:B---3--:R-:W-:Y:S01]  /*a0eb0*/  PRMT R2, R21, 0x7632, R2 ;  /* 0x0000763215027816 */ /* 0x008fe20000000002 */
[----:B------:R1:W-:Y:S01]  /*a0ec0*/  @P2 STG.E.U16 desc[UR60][R4.64], R21 ;  /* 0x0000001504002986 */ /* 0x0003e2000c10153c */
[----:B------:R-:W-:-:S03]  /*a0ed0*/  ISETP.LT.AND P2, PT, R27, UR4, !P5 ;  /* 0x000000041b007c0c */ /* 0x000fc6000ef41270 */
[----:B------:R3:W-:Y:S01]  /*a0ee0*/  @P4 STG.E.U16 desc[UR60][R6.64], R2 ;  /* 0x0000000206004986 */ /* 0x0007e2000c10153c */
[----:B------:R-:W-:Y:S01]  /*a0ef0*/  ISETP.LT.AND P4, PT, R25, UR4, !P5 ;  /* 0x0000000419007c0c */ /* 0x000fe2000ef81270 */
[----:B------:R-:W-:-:S04]  /*a0f00*/  IMAD.WIDE R18, R20, 0x2, R10 ;  /* 0x0000000214127825 */ /* 0x000fc800078e020a */
[----:B-1----:R-:W-:-:S04]  /*a0f10*/  IMAD.WIDE R4, R20, 0x2, R16 ;  /* 0x0000000214047825 */ /* 0x002fc800078e0210 */
[----:B---3--:R-:W-:Y:S01]  /*a0f20*/  IMAD.WIDE R6, R20, 0x2, R14 ;  /* 0x0000000214067825 */ /* 0x008fe200078e020e */
[----:B--2---:R-:W-:Y:S01]  /*a0f30*/  PRMT R2, R3, 0x7632, R2 ;  /* 0x0000763203027816 */ /* 0x004fe20000000002 */
[----:B------:R1:W-:Y:S01]  /*a0f40*/  @P6 STG.E.U16 desc[UR60][R18.64], R3 ;  /* 0x0000000312006986 */ /* 0x0003e2000c10153c */
[----:B------:R-:W-:-:S03]  /*a0f50*/  PRMT R22, R24, 0x7632, R22 ;  /* 0x0000763218167816 */ /* 0x000fc60000000016 */
[----:B------:R-:W-:Y:S04]  /*a0f60*/  @P4 STG.E.U16 desc[UR60][R4.64], R2 ;  /* 0x0000000204004986 */ /* 0x000fe8000c10153c */
[----:B------:R2:W-:Y:S04]  /*a0f70*/  @P2 STG.E.U16 desc[UR60][R6.64], R24 ;  /* 0x0000001806002986 */ /* 0x0005e8000c10153c */
[----:B-1----:R-:W3:Y:S04]  /*a0f80*/  LDL.LU R3, [R1+0x4f0] ;  /* 0x0004f00001037983 */ /* 0x002ee80000300800 */
[----:B------:R-:W4:Y:S04]  /*a0f90*/  LDL.LU R29, [R1+0x510] ;  /* 0x00051000011d7983 */ /* 0x000f280000300800 */
[----:B--2---:R-:W2:Y:S01]  /*a0fa0*/  LDL.LU R24, [R1+0x504] ;  /* 0x0005040001187983 */ /* 0x004ea20000300800 */
[----:B------:R-:W-:Y:S01]  /*a0fb0*/  ISETP.LT.AND P5, PT, R8, UR4, !P5 ;  /* 0x0000000408007c0c */ /* 0x000fe2000efa1270 */
[----:B0-----:R-:W-:Y:S01]  /*a0fc0*/  VIADD R9, R20, UR5 ;  /* 0x0000000514097c36 */ /* 0x001fe20008000000 */
[----:B------:R-:W-:Y:S01]  /*a0fd0*/  ISETP.LT.AND P6, PT, R0, UR4, !P3 ;  /* 0x0000000400007c0c */ /* 0x000fe2000dfc1270 */
[----:B------:R-:W0:Y:S01]  /*a0fe0*/  LDCU UR5, c[0x0][0x3b8] ;  /* 0x00007700ff0577ac */ /* 0x000e220008000800 */
[----:B------:R-:W-:Y:S01]  /*a0ff0*/  IMAD.WIDE R18, R20, 0x2, R12 ;  /* 0x0000000214127825 */ /* 0x000fe200078e020c */
[----:B------:R-:W-:-:S03]  /*a1000*/  ISETP.LT.AND P4, PT, R25, UR4, !P3 ;  /* 0x0000000419007c0c */ /* 0x000fc6000df81270 */
[----:B------:R-:W-:-:S05]  /*a1010*/  IMAD.WIDE R20, R9, 0x2, R10 ;  /* 0x0000000209147825 */ /* 0x000fca00078e020a */
[----:B------:R-:W-:Y:S01]  /*a1020*/  @P5 STG.E.U16 desc[UR60][R18.64], R22 ;  /* 0x0000001612005986 */ /* 0x000fe2000c10153c */
[----:B------:R-:W-:-:S03]  /*a1030*/  ISETP.LT.AND P5, PT, R27, UR4, !P3 ;  /* 0x000000041b007c0c */ /* 0x000fc6000dfa1270 */
[----:B--2---:R1:W-:Y:S04]  /*a1040*/  STL [R1+0x2e58], R24 ;  /* 0x002e581801007387 */ /* 0x0043e80000100800 */
[----:B-1----:R-:W2:Y:S01]  /*a1050*/  LDL.LU R24, [R1] ;  /* 0x0000000001187983 */ /* 0x002ea20000300800 */
[----:B------:R-:W-:-:S03]  /*a1060*/  ISETP.LT.AND P3, PT, R8, UR4, !P3 ;  /* 0x0000000408007c0c */ /* 0x000fc6000df61270 */
[----:B------:R1:W-:Y:S01]  /*a1070*/  @P6 STG.E.U16 desc[UR60][R20.64], R23 ;  /* 0x0000001714006986 */ /* 0x0003e2000c10153c */
[----:B------:R-:W-:Y:S02]  /*a1080*/  ISETP.LT.AND P6, PT, R0, UR4, !P1 ;  /* 0x0000000400007c0c */ /* 0x000fe4000cfc1270 */
[----:B------:R-:W-:Y:S01]  /*a1090*/  PRMT R22, R23, 0x7632, R22 ;  /* 0x0000763217167816 */ /* 0x000fe20000000016 */
[C---:B0-----:R-:W-:Y:S01]  /*a10a0*/  VIADD R2, R9.reuse, UR5 ;  /* 0x0000000509027c36 */ /* 0x041fe20008000000 */
[----:B------:R-:W0:Y:S01]  /*a10b0*/  LDCU UR5, c[0x0][0x3b8] ;  /* 0x00007700ff0577ac */ /* 0x000e220008000800 */
[----:B------:R-:W-:-:S04]  /*a10c0*/  IMAD.WIDE R4, R9, 0x2, R16 ;  /* 0x0000000209047825 */ /* 0x000fc800078e0210 */
[----:B-1----:R-:W-:Y:S02]  /*a10d0*/  VIADD R23, R28, 0xab ;  /* 0x000000ab1c177836 */ /* 0x002fe40000000000 */
[----:B------:R-:W-:-:S04]  /*a10e0*/  IMAD.WIDE R6, R9, 0x2, R14 ;  /* 0x0000000209067825 */ /* 0x000fc800078e020e */
[----:B------:R-:W-:Y:S01]  /*a10f0*/  IMAD.WIDE R18, R9, 0x2, R12 ;  /* 0x0000000209127825 */ /* 0x000fe200078e020c */
[----:B------:R-:W-:Y:S02]  /*a1100*/  PRMT R9, R26, 0x7632, R9 ;  /* 0x000076321a097816 */ /* 0x000fe40000000009 */
[----:B------:R-:W-:Y:S01]  /*a1110*/  ISETP.GE.AND P2, PT, R23, UR6, PT ;  /* 0x0000000617007c0c */ /* 0x000fe2000bf46270 */
[----:B------:R-:W-:Y:S01]  /*a1120*/  IMAD.WIDE R20, R2, 0x2, R10 ;  /* 0x0000000202147825 */ /* 0x000fe200078e020a */
[----:B------:R1:W-:Y:S03]  /*a1130*/  @P4 STG.E.U16 desc[UR60][R4.64], R22 ;  /* 0x0000001604004986 */ /* 0x0003e6000c10153c */
[----:B------:R-:W-:Y:S01]  /*a1140*/  VIADD R23, R28, 0xac ;  /* 0x000000ac1c177836 */ /* 0x000fe20000000000 */
[----:B------:R0:W-:Y:S01]  /*a1150*/  @P5 STG.E.U16 desc[UR60][R6.64], R26 ;  /* 0x0000001a06005986 */ /* 0x0001e2000c10153c */
[----:B------:R-:W-:Y:S01]  /*a1160*/  ISETP.LT.AND P4, PT, R25, UR4, !P1 ;  /* 0x0000000419007c0c */ /* 0x000fe2000cf81270 */
[----:B------:R-:W2:Y:S01]  /*a1170*/  LDCU UR6, c[0x0][0x3b8] ;  /* 0x00007700ff0677ac */ /* 0x000ea20008000800 */
[----:B------:R-:W-:Y:S01]  /*a1180*/  ISETP.LT.AND P5, PT, R27, UR4, !P1 ;  /* 0x000000041b007c0c */ /* 0x000fe2000cfa1270 */
[----:B------:R-:W-:Y:S01]  /*a1190*/  @P3 STG.E.U16 desc[UR60][R18.64], R9 ;  /* 0x0000000912003986 */ /* 0x000fe2000c10153c */
[----:B------:R-:W-:-:S02]  /*a11a0*/  ISETP.LT.AND P3, PT, R8, UR4, !P1 ;  /* 0x0000000408007c0c */ /* 0x000fc4000cf61270 */
[----:B------:R-:W-:Y:S01]  /*a11b0*/  ISETP.GE.AND P1, PT, R23, UR33, PT ;  /* 0x0000002117007c0c */ /* 0x000fe2000bf26270 */
[----:B---3--:R3:W-:Y:S01]  /*a11c0*/  @P6 STG.E.U16 desc[UR60][R20.64], R3 ;  /* 0x0000000314006986 */ /* 0x0087e2000c10153c */
[----:B-1----:R-:W-:-:S03]  /*a11d0*/  PRMT R22, R3, 0x7632, R22 ;  /* 0x0000763203167816 */ /* 0x002fc60000000016 */
[----:B0-----:R-:W4:Y:S04]  /*a11e0*/  LDL.LU R26, [R1+0x524] ;  /* 0x00052400011a7983 */ /* 0x001f280000300800 */
[----:B---3--:R-:W3:Y:S01]  /*a11f0*/  LDL.LU R3, [R1+0x4f4] ;  /* 0x0004f40001037983 */ /* 0x008ee20000300800 */
[----:B--2---:R-:W-:-:S03]  /*a1200*/  R2UR.FILL UR33, R24 ;  /* 0x00000000182172ca */ /* 0x004fc600004e0000 */
[----:B------:R-:W2:Y:S01]  /*a1210*/  LDL.LU R24, [R1+0x2e58] ;  /* 0x002e580001187983 */ /* 0x000ea20000300800 */
[----:B------:R-:W-:Y:S01]  /*a1220*/  ISETP.LT.AND P6, PT, R0, UR4, !P0 ;  /* 0x0000000400007c0c */ /* 0x000fe2000c7c1270 */
[----:B------:R-:W-:-:S04]  /*a1230*/  IMAD.WIDE R4, R2, 0x2, R16 ;  /* 0x0000000202047825 */ /* 0x000fc800078e0210 */
[C---:B------:R-:W-:Y:S01]  /*a1240*/  VIADD R9, R2.reuse, UR5 ;  /* 0x0000000502097c36 */ /* 0x040fe20008000000 */
[----:B------:R0:W-:Y:S01]  /*a1250*/  @P4 STG.E.U16 desc[UR60][R4.64], R22 ;  /* 0x0000001604004986 */ /* 0x0001e2000c10153c */
[C---:B------:R-:W-:Y:S01]  /*a1260*/  IMAD.WIDE R6, R2.reuse, 0x2, R14 ;  /* 0x0000000202067825 */ /* 0x040fe200078e020e */
[----:B------:R-:W-:Y:S01]  /*a1270*/  ISETP.LT.AND P4, PT, R25, UR4, !P0 ;  /* 0x0000000419007c0c */ /* 0x000fe2000c781270 */
[----:B------:R-:W1:Y:S02]  /*a1280*/  LDCU UR5, c[0x0][0x3b8] ;  /* 0x00007700ff0577ac */ /* 0x000e640008000800 */
[----:B------:R-:W-:Y:S01]  /*a1290*/  IMAD.WIDE R18, R2, 0x2, R12 ;  /* 0x0000000202127825 */ /* 0x000fe200078e020c */
[----:B----4-:R-:W-:-:S03]  /*a12a0*/  PRMT R2, R29, 0x7632, R2 ;  /* 0x000076321d027816 */ /* 0x010fc60000000002 */
[C---:B------:R-:W-:Y:S01]  /*a12b0*/  IMAD.WIDE R20, R9.reuse, 0x2, R10 ;  /* 0x0000000209147825 */ /* 0x040fe200078e020a */
[----:B------:R4:W-:Y:S04]  /*a12c0*/  @P5 STG.E.U16 desc[UR60][R6.64], R29 ;  /* 0x0000001d06005986 */ /* 0x0009e8000c10153c */
[----:B------:R-:W-:Y:S04]  /*a12d0*/  @P3 STG.E.U16 desc[UR60][R18.64], R2 ;  /* 0x0000000212003986 */ /* 0x000fe8000c10153c */
[----:B0-----:R-:W3:Y:S01]  /*a12e0*/  LDL.LU R22, [R1+0x8] ;  /* 0x0000080001167983 */ /* 0x001ee20000300800 */
[----:B----4-:R-:W-:-:S03]  /*a12f0*/  IMAD.WIDE R6, R9, 0x2, R16 ;  /* 0x0000000209067825 */ /* 0x010fc600078e0210 */
[----:B------:R-:W4:Y:S04]  /*a1300*/  LDL.LU R29, [R1+0x514] ;  /* 0x00051400011d7983 */ /* 0x000f280000300800 */
[----:B--2---:R0:W-:Y:S02]  /*a1310*/  @P6 STG.E.U16 desc[UR60][R20.64], R24 ;  /* 0x0000001814006986 */ /* 0x0041e4000c10153c */
[----:B0-----:R-:W-:Y:S02]  /*a1320*/  PRMT R20, R24, 0x7632, R20 ;  /* 0x0000763218147816 */ /* 0x001fe40000000014 */
[----:B------:R-:W2:Y:S04]  /*a1330*/  LDL.LU R24, [R1+0x508] ;  /* 0x0005080001187983 */ /* 0x000ea80000300800 */
[----:B------:R0:W-:Y:S04]  /*a1340*/  @P4 STG.E.U16 desc[UR60][R6.64], R20 ;  /* 0x0000001406004986 */ /* 0x0001e8000c10153c */
[----:B0-----:R-:W2:Y:S01]  /*a1350*/  LDL.LU R7, [R1+0x4] ;  /* 0x0000040001077983 */ /* 0x001ea20000300800 */
[----:B------:R-:W-:-:S02]  /*a1360*/  ISETP.LT.AND P3, PT, R27, UR4, !P0 ;  /* 0x000000041b007c0c */ /* 0x000fc4000c761270 */
[----:B------:R-:W-:Y:S01]  /*a1370*/  ISETP.LT.AND P0, PT, R8, UR4, !P0 ;  /* 0x0000000408007c0c */ /* 0x000fe2000c701270 */
[----:B------:R-:W-:Y:S01]  /*a1380*/  VIADD R21, R28, 0xad ;  /* 0x000000ad1c157836 */ /* 0x000fe20000000000 */
[----:B------:R-:W-:Y:S01]  /*a1390*/  ISETP.LT.AND P6, PT, R0, UR4, !P2 ;  /* 0x0000000400007c0c */ /* 0x000fe2000d7c1270 */
[----:B------:R-:W-:Y:S01]  /*a13a0*/  VIADD R2, R9, UR6 ;  /* 0x0000000609027c36 */ /* 0x000fe20008000000 */
[----:B------:R-:W-:Y:S01]  /*a13b0*/  ISETP.LT.AND P5, PT, R25, UR4, !P2 ;  /* 0x0000000419007c0c */ /* 0x000fe2000d7a1270 */
[----:B------:R-:W-:Y:S01]  /*a13c0*/  IMAD.WIDE R4, R9, 0x2, R14 ;  /* 0x0000000209047825 */ /* 0x000fe200078e020e */
[----:B------:R-:W-:Y:S01]  /*a13d0*/  ISETP.GE.AND P4, PT, R21, UR29, PT ;  /* 0x0000001d15007c0c */ /* 0x000fe2000bf86270 */
[----:B------:R-:W0:Y:S02]  /*a13e0*/  LDCU UR6, c[0x0][0x3b8] ;  /* 0x00007700ff0677ac */ /* 0x000e240008000800 */
[----:B------:R-:W-:Y:S01]  /*a13f0*/  IMAD.WIDE R18, R9, 0x2, R12 ;  /* 0x0000000209127825 */ /* 0x000fe200078e020c */
[----:B------:R-:W-:Y:S01]  /*a1400*/  PRMT R9, R26, 0x7632, R9 ;  /* 0x000076321a097816 */ /* 0x000fe20000000009 */
[----:B------:R1:W-:Y:S01]  /*a1410*/  @P3 STG.E.U16 desc[UR60][R4.64], R26 ;  /* 0x0000001a04003986 */ /* 0x0003e2000c10153c */
[----:B------:R-:W-:-:S03]  /*a1420*/  ISETP.LT.AND P3, PT, R27, UR4, !P2 ;  /* 0x000000041b007c0c */ /* 0x000fc6000d761270 */
[----:B------:R3:W-:Y:S01]  /*a1430*/  @P0 STG.E.U16 desc[UR60][R18.64], R9 ;  /* 0x0000000912000986 */ /* 0x0007e2000c10153c */
[----:B------:R-:W-:Y:S01]  /*a1440*/  ISETP.LT.AND P2, PT, R8, UR4, !P2 ;  /* 0x0000000408007c0c */ /* 0x000fe2000d741270 */
[C---:B-1----:R-:W-:Y:S02]  /*a1450*/  IMAD.WIDE R4, R2.reuse, 0x2, R16 ;  /* 0x0000000202047825 */ /* 0x042fe400078e0210 */
[----:B------:R-:W4:Y:S01]  /*a1460*/  LDL.LU R26, [R1+0x528] ;  /* 0x00052800011a7983 */ /* 0x000f220000300800 */
[----:B---3--:R-:W-:Y:S02]  /*a1470*/  PRMT R9, R3, 0x7632, R9 ;  /* 0x0000763203097816 */ /* 0x008fe40000000009 */
[----:B--2---:R-:W-:Y:S01]  /*a1480*/  R2UR.FILL UR29, R7 ;  /* 0x00000000071d72ca */ /* 0x004fe200004e0000 */
[----:B------:R-:W-:-:S05]  /*a1490*/  IMAD.WIDE R6, R2, 0x2, R10 ;  /* 0x0000000202067825 */ /* 0x000fca00078e020a */
[----:B------:R1:W-:Y:S01]  /*a14a0*/  @P6 STG.E.U16 desc[UR60][R6.64], R3 ;  /* 0x0000000306006986 */ /* 0x0003e2000c10153c */
[----:B------:R-:W-:-:S03]  /*a14b0*/  ISETP.LT.AND P6, PT, R0, UR4, !P1 ;  /* 0x0000000400007c0c */ /* 0x000fc6000cfc1270 */
[----:B------:R2:W-:Y:S04]  /*a14c0*/  @P5 STG.E.U16 desc[UR60][R4.64], R9 ;  /* 0x0000000904005986 */ /* 0x0005e8000c10153c */
[----:B-1----:R-:W3:Y:S01]  /*a14d0*/  LDL.LU R3, [R1+0x4f8] ;  /* 0x0004f80001037983 */ /* 0x002ee20000300800 */
[----:B------:R-:W-:-:S04]  /*a14e0*/  IMAD.WIDE R6, R2, 0x2, R12 ;  /* 0x0000000202067825 */ /* 0x000fc800078e020c */
[C---:B--2---:R-:W-:Y:S02]  /*a14f0*/  VIADD R9, R2.reuse, UR5 ;  /* 0x0000000502097c36 */ /* 0x044fe40008000000 */
[----:B------:R-:W-:Y:S01]  /*a1500*/  IMAD.WIDE R4, R2, 0x2, R14 ;  /* 0x0000000202047825 */ /* 0x000fe200078e020e */
[----:B----4-:R-:W-:Y:S01]  /*a1510*/  PRMT R2, R29, 0x7632, R2 ;  /* 0x000076321d027816 */ /* 0x010fe20000000002 */
[----:B------:R-:W1:Y:S02]  /*a1520*/  LDCU UR5, c[0x0][0x3b8] ;  /* 0x00007700ff0577ac */ /* 0x000e640008000800 */
[----:B------:R-:W-:Y:S01]  /*a1530*/  IMAD.WIDE R18, R9, 0x2, R10 ;  /* 0x0000000209127825 */ /* 0x000fe200078e020a */
[----:B------:R-:W-:Y:S04]  /*a1540*/  @P3 STG.E.U16 desc[UR60][R4.64], R29 ;  /* 0x0000001d04003986 */ /* 0x000fe8000c10153c */
[----:B------:R2:W-:Y:S04]  /*a1550*/  @P2 STG.E.U16 desc[UR60][R6.64], R2 ;  /* 0x0000000206002986 */ /* 0x0005e8000c10153c */
[----:B------:R4:W-:Y:S01]  /*a1560*/  @P6 STG.E.U16 desc[UR60][R18.64], R24 ;  /* 0x0000001812006986 */ /* 0x0009e2000c10153c */
[----:B--2---:R-:W-:-:S03]  /*a1570*/  PRMT R6, R24, 0x7632, R6 ;  /* 0x0000763218067816 */ /* 0x004fc60000000006 */
[----:B----4-:R-:W2:Y:S01]  /*a1580*/  LDL.LU R24, [R1+0x518] ;  /* 0x0005180001187983 */ /* 0x010ea20000300800 */
[----:B------:R-:W-:Y:S02]  /*a1590*/  ISETP.LT.AND P5, PT, R25, UR4, !P1 ;  /* 0x0000000419007c0c */ /* 0x000fe4000cfa1270 */
[----:B------:R-:W-:Y:S01]  /*a15a0*/  ISETP.LT.AND P2, PT, R27, UR4, !P1 ;  /* 0x000000041b007c0c */ /* 0x000fe2000cf41270 */
[----:B------:R-:W-:Y:S01]  /*a15b0*/  VIADD R20, R28, 0xae ;  /* 0x000000ae1c147836 */ /* 0x000fe20000000000 */
[----:B------:R-:W4:Y:S01]  /*a15c0*/  LDL.LU R29, [R1+0x50c] ;  /* 0x00050c00011d7983 */ /* 0x000f220000300800 */
[C---:B------:R-:W-:Y:S01]  /*a15d0*/  IMAD.WIDE R4, R9.reuse, 0x2, R16 ;  /* 0x0000000209047825 */ /* 0x040fe200078e0210 */
[----:B------:R-:W-:Y:S02]  /*a15e0*/  ISETP.LT.AND P1, PT, R8, UR4, !P1 ;  /* 0x0000000408007c0c */ /* 0x000fe4000cf21270 */
[----:B------:R-:W-:Y:S01]  /*a15f0*/  ISETP.LT.AND P6, PT, R0, UR4, !P4 ;  /* 0x0000000400007c0c */ /* 0x000fe2000e7c1270 */
[----:B0-----:R-:W-:Y:S01]  /*a1600*/  VIADD R2, R9, UR6 ;  /* 0x0000000609027c36 */ /* 0x001fe20008000000 */
[----:B------:R-:W-:Y:S01]  /*a1610*/  ISETP.GE.AND P0, PT, R20, UR31, PT ;  /* 0x0000001f14007c0c */ /* 0x000fe2000bf06270 */
[----:B------:R-:W0:Y:S01]  /*a1620*/  LDCU UR6, c[0x0][0x3b8] ;  /* 0x00007700ff0677ac */ /* 0x000e220008000800 */
[----:B------:R-:W-:Y:S01]  /*a1630*/  R2UR.FILL UR31, R22 ;  /* 0x00000000161f72ca */ /* 0x000fe200004e0000 */
[----:B------:R1:W-:Y:S01]  /*a1640*/  @P5 STG.E.U16 desc[UR60][R4.64], R6 ;  /* 0x0000000604005986 */ /* 0x0003e2000c10153c */
[----:B------:R-:W-:Y:S01]  /*a1650*/  VIADD R22, R28, 0xaf ;  /* 0x000000af1c167836 */ /* 0x000fe20000000000 */
[----:B------:R-:W-:Y:S01]  /*a1660*/  ISETP.LT.AND P3, PT, R25, UR4, !P4 ;  /* 0x0000000419007c0c */ /* 0x000fe2000e761270 */
[----:B------:R-:W-:-:S03]  /*a1670*/  IMAD.WIDE R18, R2, 0x2, R10 ;  /* 0x0000000202127825 */ /* 0x000fc600078e020a */
[----:B------:R-:W-:Y:S02]  /*a1680*/  ISETP.GE.AND P5, PT, R22, UR25, PT ;  /* 0x0000001916007c0c */ /* 0x000fe4000bfa6270 */
[----:B------:R-:W4:Y:S01]  /*a1690*/  LDL.LU R22, [R1+0xc] ;  /* 0x00000c0001167983 */ /* 0x000f220000300800 */
[----:B-1----:R-:W-:-:S04]  /*a16a0*/  IMAD.WIDE R4, R9, 0x2, R14 ;  /* 0x0000000209047825 */ /* 0x002fc800078e020e */
[----:B------:R-:W-:Y:S01]  /*a16b0*/  IMAD.WIDE R6, R9, 0x2, R12 ;  /* 0x0000000209067825 */ /* 0x000fe200078e020c */
[----:B------:R-:W-:Y:S01]  /*a16c0*/  PRMT R9, R26, 0x7632, R9 ;  /* 0x000076321a097816 */ /* 0x000fe20000000009 */
[----:B------:R1:W-:Y:S01]  /*a16d0*/  @P2 STG.E.U16 desc[UR60][R4.64], R26 ;  /* 0x0000001a04002986 */ /* 0x0003e2000c10153c */
[----:B------:R-:W-:-:S03]  /*a16e0*/  ISETP.LT.AND P2, PT, R27, UR4, !P4 ;  /* 0x000000041b007c0c */ /* 0x000fc6000e741270 */
[----:B------:R0:W-:Y:S01]  /*a16f0*/  @P1 STG.E.U16 desc[UR60][R6.64], R9 ;  /* 0x0000000906001986 */ /* 0x0001e2000c10153c */
[----:B------:R-:W-:-:S03]  /*a1700*/  IMAD.WIDE R20, R2, 0x2, R16 ;  /* 0x0000000202147825 */ /* 0x000fc600078e0210 */
[----:B-1----:R-:W4:Y:S01]  /*a1710*/  LDL.LU R26, [R1+0x52c] ;  /* 0x00052c00011a7983 */ /* 0x002f220000300800 */
[----:B------:R-:W-:-:S04]  /*a1720*/  IMAD.WIDE R4, R2, 0x2, R14 ;  /* 0x0000000202047825 */ /* 0x000fc800078e020e */
[C---:B0-----:R-:W-:Y:S01]  /*a1730*/  VIADD R9, R2.reuse, UR5 ;  /* 0x0000000502097c36 */ /* 0x041fe20008000000 */
[----:B---3--:R-:W-:Y:S01]  /*a1740*/  PRMT R23, R3, 0x7632, R23 ;  /* 0x0000763203177816 */ /* 0x008fe20000000017 */
[----:B------:R0:W-:Y:S01]  /*a1750*/  @P6 STG.E.U16 desc[UR60][R18.64], R3 ;  /* 0x0000000312006986 */ /* 0x0001e2000c10153c */
[----:B------:R-:W-:Y:S01]  /*a1760*/  IMAD.WIDE R6, R2, 0x2, R12 ;  /* 0x0000000202067825 */ /* 0x000fe200078e020c */
[----:B------:R-:W-:Y:S01]  /*a1770*/  ISETP.LT.AND P4, PT, R8, UR4, !P4 ;  /* 0x0000000408007c0c */ /* 0x000fe2000e781270 */
[----:B------:R-:W1:Y:S01]  /*a1780*/  LDCU UR5, c[0x0][0x3b8] ;  /* 0x00007700ff0577ac */ /* 0x000e620008000800 */
[----:B------:R-:W-:Y:S04]  /*a1790*/  @P3 STG.E.U16 desc[UR60][R20.64], R23 ;  /* 0x0000001714003986 */ /* 0x000fe8000c10153c */
[----:B0-----:R-:W3:Y:S01]  /*a17a0*/  LDL.LU R3, [R1+0x4fc] ;  /* 0x0004fc0001037983 */ /* 0x001ee20000300800 */
[----:B--2---:R-:W-:-:S03]  /*a17b0*/  PRMT R2, R24, 0x7632, R2 ;  /* 0x0000763218027816 */ /* 0x004fc60000000002 */
[----:B------:R0:W-:Y:S04]  /*a17c0*/  @P2 STG.E.U16 desc[UR60][R4.64], R24 ;  /* 0x0000001804002986 */ /* 0x0001e8000c10153c */
[----:B0-----:R-:W2:Y:S01]  /*a17d0*/  LDL.LU R24, [R1+0x51c] ;  /* 0x00051c0001187983 */ /* 0x001ea20000300800 */
[----:B------:R-:W-:Y:S02]  /*a17e0*/  ISETP.LT.AND P3, PT, R0, UR4, !P0 ;  /* 0x0000000400007c0c */ /* 0x000fe4000c761270 */
[----:B------:R-:W-:Y:S01]  /*a17f0*/  ISETP.LT.AND P6, PT, R25, UR4, !P0 ;  /* 0x0000000419007c0c */ /* 0x000fe2000c7c1270 */
[----:B------:R-:W-:Y:S01]  /*a1800*/  IMAD.WIDE R18, R9, 0x2, R10 ;  /* 0x0000000209127825 */ /* 0x000fe200078e020a */
[----:B----4-:R-:W-:-:S03]  /*a1810*/  PRMT R23, R29, 0x7632, R23 ;  /* 0x000076321d177816 */ /* 0x010fc60000000017 */
[----:B------:R-:W-:Y:S01]  /*a1820*/  IMAD.WIDE R20, R9, 0x2, R16 ;  /* 0x0000000209147825 */ /* 0x000fe200078e0210 */
[----:B------:R1:W-:Y:S01]  /*a1830*/  @P4 STG.E.U16 desc[UR60][R6.64], R2 ;  /* 0x0000000206004986 */ /* 0x0003e2000c10153c */
[----:B------:R-:W-:Y:S02]  /*a1840*/  ISETP.LT.AND P2, PT, R27, UR4, !P0 ;  /* 0x000000041b007c0c */ /* 0x000fe4000c741270 */
[----:B------:R-:W-:Y:S02]  /*a1850*/  ISETP.LT.AND P0, PT, R8, UR4, !P0 ;  /* 0x0000000408007c0c */ /* 0x000fe4000c701270 */
[----:B------:R0:W-:Y:S01]  /*a1860*/  @P3 STG.E.U16 desc[UR60][R18.64], R29 ;  /* 0x0000001d12003986 */ /* 0x0001e2000c10153c */
[----:B------:R-:W-:-:S03]  /*a1870*/  ISETP.LT.AND P4, PT, R25, UR4, !P5 ;  /* 0x0000000419007c0c */ /* 0x000fc6000ef81270 */
[----:B------:R4:W-:Y:S01]  /*a1880*/  @P6 STG.E.U16 desc[UR60][R20.64], R23 ;  /* 0x0000001714006986 */ /* 0x0009e2000c10153c */
[----:B------:R-:W-:Y:S01]  /*a1890*/  ISETP.LT.AND P6, PT, R0, UR4, !P5 ;  /* 0x0000000400007c0c */ /* 0x000fe2000efc1270 */
[C---:B-1----:R-:W-:Y:S01]  /*a18a0*/  VIADD R2, R9.reuse, UR5 ;  /* 0x0000000509027c36 */ /* 0x042fe20008000000 */
[----:B------:R-:W-:Y:S01]  /*a18b0*/  R2UR.FILL UR25, R22 ;  /* 0x00000000161972ca */ /* 0x000fe200004e0000 */
[----:B------:R-:W-:Y:S01]  /*a18c0*/  IMAD.WIDE R4, R9, 0x2, R14 ;  /* 0x0000000209047825 */ /* 0x000fe200078e020e */
[----:B------:R-:W-:Y:S01]  /*a18d0*/  ISETP.LT.AND P3, PT, R27, UR4, !P5 ;  /* 0x000000041b007c0c */ /* 0x000fe2000ef61270 */
[----:B------:R-:W1:Y:S01]  /*a18e0*/  LDCU UR5, c[0x0][0x3b8] ;  /* 0x00007700ff0577ac */ /* 0x000e620008000800 */
[----:B0-----:R-:W2:Y:S01]  /*a18f0*/  LDL.LU R29, [R1+0x540] ;  /* 0x00054000011d7983 */ /* 0x001ea20000300800 */
[----:B------:R-:W-:-:S04]  /*a1900*/  IMAD.WIDE R6, R9, 0x2, R12 ;  /* 0x0000000209067825 */ /* 0x000fc800078e020c */
[----:B------:R-:W-:Y:S01]  /*a1910*/  VIADD R22, R28, 0xb0 ;  /* 0x000000b01c167836 */ /* 0x000fe20000000000 */
[----:B------:R-:W-:Y:S01]  /*a1920*/  PRMT R9, R26, 0x7632, R9 ;  /* 0x000076321a097816 */ /* 0x000fe20000000009 */
[C---:B------:R-:W-:Y:S01]  /*a1930*/  IMAD.WIDE R18, R2.reuse, 0x2, R10 ;  /* 0x0000000202127825 */ /* 0x040fe200078e020a */
[----:B------:R0:W-:Y:S03]  /*a1940*/  @P2 STG.E.U16 desc[UR60][R4.64], R26 ;  /* 0x0000001a04002986 */ /* 0x0001e6000c10153c */
[----:B----4-:R-:W-:Y:S01]  /*a1950*/  IMAD.WIDE R20, R2, 0x2, R16 ;  /* 0x0000000202147825 */ /* 0x010fe200078e0210 */
[----:B------:R-:W-:Y:S01]  /*a1960*/  ISETP.GE.AND P1, PT, R22, UR30, PT ;  /* 0x0000001e16007c0c */ /* 0x000fe2000bf26270 */
[----:B------:R-:W-:Y:S01]  /*a1970*/  @P0 STG.E.U16 desc[UR60][R6.64], R9 ;  /* 0x0000000906000986 */ /* 0x000fe2000c10153c */
[----:B---3--:R-:W-:Y:S01]  /*a1980*/  PRMT R23, R3, 0x7632, R23 ;  /* 0x0000763203177816 */ /* 0x008fe20000000017 */
[----:B------:R-:W-:-:S02]  /*a1990*/  VIADD R22, R28, 0xb1 ;  /* 0x000000b11c167836 */ /* 0x000fc40000000000 */
[----:B------:R-:W-:Y:S01]  /*a19a0*/  @P6 STG.E.U16 desc[UR60][R18.64], R3 ;  /* 0x0000000312006986 */ /* 0x000fe2000c10153c */
[----:B0-----:R-:W-:Y:S01]  /*a19b0*/  IMAD.WIDE R4, R2, 0x2, R14 ;  /* 0x0000000202047825 */ /* 0x001fe200078e020e */
[----:B------:R-:W-:Y:S01]  /*a19c0*/  ISETP.LT.AND P5, PT, R8, UR4, !P5 ;  /* 0x0000000408007c0c */ /* 0x000fe2000efa1270 */
[----:B------:R-:W0:Y:S01]  /*a19d0*/  LDCU UR30, c[0x0][0x3b8] ;  /* 0x00007700ff1e77ac */ /* 0x000e220008000800 */
[----:B------:R3:W-:Y:S01]  /*a19e0*/  @P4 STG.E.U16 desc[UR60][R20.64], R23 ;  /* 0x0000001714004986 */ /* 0x0007e2000c10153c */
[----:B------:R-:W-:-:S03]  /*a19f0*/  ISETP.GE.AND P2, PT, R22, UR26, PT ;  /* 0x0000001a16007c0c */ /* 0x000fc6000bf46270 */
[----:B------:R-:W4:Y:S01]  /*a1a00*/  LDL.LU R26, [R1+0x2e54] ;  /* 0x002e5400011a7983 */ /* 0x000f220000300800 */
[----:B---3--:R-:W-:-:S03]  /*a1a10*/  VIADD R23, R28, 0xb2 ;  /* 0x000000b21c177836 */ /* 0x008fc60000000000 */
[----:B------:R-:W3:Y:S01]  /*a1a20*/  LDL.LU R3, [R1+0x560] ;  /* 0x0005600001037983 */ /* 0x000ee20000300800 */
[----:B------:R-:W-:Y:S01]  /*a1a30*/  ISETP.LT.AND P6, PT, R0, UR4, !P1 ;  /* 0x0000000400007c0c */ /* 0x000fe2000cfc1270 */
[----:B------:R-:W-:Y:S01]  /*a1a40*/  VIADD R9, R2, UR6 ;  /* 0x0000000602097c36 */ /* 0x000fe20008000000 */
[----:B------:R-:W-:Y:S01]  /*a1a50*/  ISETP.LT.AND P4, PT, R25, UR4, !P1 ;  /* 0x0000000419007c0c */ /* 0x000fe2000cf81270 */
[----:B------:R-:W3:Y:S01]  /*a1a60*/  LDL R21, [R1+0x550] ;  /* 0x0005500001157983 */ /* 0x000ee20000100800 */
[----:B------:R-:W-:Y:S02]  /*a1a70*/  ISETP.LT.AND P0, PT, R27, UR4, !P1 ;  /* 0x000000041b007c0c */ /* 0x000fe4000cf01270 */
[----:B--2---:R-:W-:Y:S01]  /*a1a80*/  PRMT R22, R24, 0x7632, R22 ;  /* 0x0000763218167816 */ /* 0x004fe20000000016 */
[----:B------:R2:W-:Y:S01]  /*a1a90*/  @P3 STG.E.U16 desc[UR60][R4.64], R24 ;  /* 0x0000001804003986 */ /* 0x0005e2000c10153c */
[----:B------:R-:W-:Y:S01]  /*a1aa0*/  ISETP.GE.AND P3, PT, R23, UR24, PT ;  /* 0x0000001817007c0c */ /* 0x000fe2000bf66270 */
[C---:B------:R-:W-:Y:S01]  /*a1ab0*/  IMAD.WIDE R6, R9.reuse, 0x2, R10 ;  /* 0x0000000209067825 */ /* 0x040fe200078e020a */
[----:B------:R-:W0:Y:S03]  /*a1ac0*/  LDCU UR6, c[0x0][0x3b8] ;  /* 0x00007700ff0677ac */ /* 0x000e260008000800 */
[----:B------:R-:W-:Y:S01]  /*a1ad0*/  IMAD.WIDE R18, R9, 0x2, R16 ;  /* 0x0000000209127825 */ /* 0x000fe200078e0210 */
[----:B------:R-:W0:Y:S01]  /*a1ae0*/  LDCU UR26, c[0x0][0x3b8] ;  /* 0x00007700ff1a77ac */ /* 0x000e220008000800 */
[----:B------:R-:W0:Y:S01]  /*a1af0*/  LDCU UR24, c[0x0][0x3b8] ;  /* 0x00007700ff1877ac */ /* 0x000e220008000800 */
[----:B--2---:R-:W2:Y:S04]  /*a1b00*/  LDL.LU R24, [R1+0x530] ;  /* 0x0005300001187983 */ /* 0x004ea80000300800 */
[----:B------:R-:W2:Y:S01]  /*a1b10*/  LDL.LU R23, [R1+0x550] ;  /* 0x0005500001177983 */ /* 0x000ea20000300800 */
[----:B------:R-:W-:-:S05]  /*a1b20*/  IMAD.WIDE R4, R2, 0x2, R12 ;  /* 0x0000000202047825 */ /* 0x000fca00078e020c */
[----:B------:R0:W-:Y:S01]  /*a1b30*/  @P5 STG.E.U16 desc[UR60][R4.64], R22 ;  /* 0x0000001604005986 */ /* 0x0001e2000c10153c */
[----:B------:R-:W-:Y:S01]  /*a1b40*/  ISETP.LT.AND P5, PT, R25, UR4, !P2 ;  /* 0x0000000419007c0c */ /* 0x000fe2000d7a1270 */
[----:B0-----:R-:W-:Y:S01]  /*a1b50*/  VIADD R4, R28, 0xb3 ;  /* 0x000000b31c047836 */ /* 0x001fe20000000000 */
[----:B------:R-:W-:Y:S02]  /*a1b60*/  PRMT R22, R29, 0x7632, R22 ;  /* 0x000076321d167816 */ /* 0x000fe40000000016 */
[----:B---3--:R-:W-:Y:S01]  /*a1b70*/  PRMT R2, R21, 0x7632, R2 ;  /* 0x0000763215027816 */ /* 0x008fe20000000002 */
[----:B------:R-:W-:Y:S01]  /*a1b80*/  IMAD.WIDE R20, R9, 0x2, R14 ;  /* 0x0000000209147825 */ /* 0x000fe200078e020e */
[----:B--2---:R-:W-:Y:S04]  /*a1b90*/  @P6 STG.E.U16 desc[UR60][R6.64], R23 ;  /* 0x0000001706006986 */ /* 0x004fe8000c10153c */
[----:B------:R1:W-:Y:S01]  /*a1ba0*/  @P4 STG.E.U16 desc[UR60][R18.64], R2 ;  /* 0x0000000212004986 */ /* 0x0003e2000c10153c */
[----:B------:R-:W-:-:S03]  /*a1bb0*/  ISETP.LT.AND P4, PT, R0, UR4, !P2 ;  /* 0x0000000400007c0c */ /* 0x000fc6000d781270 */
[----:B------:R0:W-:Y:S01]  /*a1bc0*/  @P0 STG.E.U16 desc[UR60][R20.64], R29 ;  /* 0x0000001d14000986 */ /* 0x0001e2000c10153c */
[C---:B------:R-:W-:Y:S02]  /*a1bd0*/  ISETP.LT.AND P0, PT, R8.reuse, UR4, !P1 ;  /* 0x0000000408007c0c */ /* 0x040fe4000cf01270 */
[----:B------:R-:W-:Y:S02]  /*a1be0*/  ISETP.LT.AND P6, PT, R27, UR4, !P2 ;  /* 0x000000041b007c0c */ /* 0x000fe4000d7c1270 */
[----:B------:R-:W-:Y:S02]  /*a1bf0*/  ISETP.LT.AND P2, PT, R8, UR4, !P2 ;  /* 0x0000000408007c0c */ /* 0x000fe4000d741270 */
[----:B------:R-:W-:Y:S01]  /*a1c00*/  ISETP.GE.AND P1, PT, R4, UR18, PT ;  /* 0x0000001204007c0c */ /* 0x000fe2000bf26270 */
[C---:B-1----:R-:W-:Y:S01]  /*a1c10*/  VIADD R2, R9.reuse, UR5 ;  /* 0x0000000509027c36 */ /* 0x042fe20008000000 */
[----:B------:R-:W1:Y:S01]  /*a1c20*/  LDCU UR5, c[0x0][0x3b8] ;  /* 0x00007700ff0577ac */ /* 0x000e620008000800 */
[----:B------:R-:W-:Y:S01]  /*a1c30*/  IMAD.WIDE R4, R9, 0x2, R12 ;  /* 0x0000000209047825 */ /* 0x000fe200078e020c */
[----:B------:R-:W-:Y:S01]  /*a1c40*/  PRMT R9, R3, 0x7632, R9 ;  /* 0x0000763203097816 */ /* 0x000fe20000000009 */
[----:B0-----:R-:W2:Y:S01]  /*a1c50*/  LDL.LU R29, [R1+0x544] ;  /* 0x00054400011d7983 */ /* 0x001ea20000300800 */
[----:B------:R-:W0:Y:S01]  /*a1c60*/  LDCU UR18, c[0x0][0x3b8] ;  /* 0x00007700ff1277ac */ /* 0x000e220008000800 */
[----:B------:R-:W-:-:S02]  /*a1c70*/  IMAD.WIDE R6, R2, 0x2, R10 ;  /* 0x0000000202067825 */ /* 0x000fc400078e020a */
[----:B------:R3:W-:Y:S02]  /*a1c80*/  @P0 STG.E.U16 desc[UR60][R4.64], R22 ;  /* 0x0000001604000986 */ /* 0x0007e4000c10153c */
[----:B------:R-:W-:-:S04]  /*a1c90*/  IMAD.WIDE R18, R2, 0x2, R16 ;  /* 0x0000000202127825 */ /* 0x000fc800078e0210 */
[----:B------:R-:W-:Y:S01]  /*a1ca0*/  IMAD.WIDE R20, R2, 0x2, R14 ;  /* 0x0000000202147825 */ /* 0x000fe200078e020e */
[----:B------:R0:W-:Y:S01]  /*a1cb0*/  @P4 STG.E.U16 desc[UR60][R6.64], R3 ;  /* 0x0000000306004986 */ /* 0x0001e2000c10153c */
[----:B---3--:R-:W-:Y:S02]  /*a1cc0*/  PRMT R22, R24, 0x7632, R22 ;  /* 0x0000763218167816 */ /* 0x008fe40000000016 */
[----:B------:R-:W-:Y:S01]  /*a1cd0*/  IMAD.WIDE R4, R2, 0x2, R12 ;  /* 0x0000000202047825 */ /* 0x000fe200078e020c */
[----:B------:R-:W-:Y:S04]  /*a1ce0*/  @P5 STG.E.U16 desc[UR60][R18.64], R9 ;  /* 0x0000000912005986 */ /* 0x000fe8000c10153c */
[----:B------:R3:W-:Y:S04]  /*a1cf0*/  @P6 STG.E.U16 desc[UR60][R20.64], R24 ;  /* 0x0000001814006986 */ /* 0x0007e8000c10153c */
[----:B0-----:R-:W4:Y:S04]  /*a1d00*/  LDL.LU R3, [R1+0x564] ;  /* 0x0005640001037983 */ /* 0x001f280000300800 */
[----:B------:R0:W-:Y:S04]  /*a1d10*/  @P2 STG.E.U16 desc[UR60][R4.64], R22 ;  /* 0x0000001604002986 */ /* 0x0001e8000c10153c */
[----:B---3--:R-:W3:Y:S04]  /*a1d20*/  LDL R21, [R1+0x554] ;  /* 0x0005540001157983 */ /* 0x008ee80000100800 */
[----:B------:R-:W4:Y:S04]  /*a1d30*/  LDL.LU R24, [R1+0x534] ;  /* 0x0005340001187983 */ /* 0x000f280000300800 */
[----:B0-----:R-:W4:Y:S01]  /*a1d40*/  LDL.LU R5, [R1+0x554] ;  /* 0x0005540001057983 */ /* 0x001f220000300800 */
[----:B------:R-:W-:Y:S01]  /*a1d50*/  ISETP.LT.AND P4, PT, R0, UR4, !P3 ;  /* 0x0000000400007c0c */ /* 0x000fe2000df81270 */
[----:B------:R-:W-:Y:S01]  /*a1d60*/  VIADD R9, R2, UR6 ;  /* 0x0000000602097c36 */ /* 0x000fe20008000000 */
[----:B------:R-:W-:Y:S01]  /*a1d70*/  ISETP.LT.AND P5, PT, R25, UR4, !P3 ;  /* 0x0000000419007c0c */ /* 0x000fe2000dfa1270 */
[----:B------:R-:W-:Y:S01]  /*a1d80*/  VIADD R23, R28, 0xb4 ;  /* 0x000000b41c177836 */ /* 0x000fe20000000000 */
[----:B------:R-:W-:Y:S01]  /*a1d90*/  ISETP.LT.AND P6, PT, R27, UR4, !P3 ;  /* 0x000000041b007c0c */ /* 0x000fe2000dfc1270 */
[----:B------:R-:W0:Y:S01]  /*a1da0*/  LDCU UR6, c[0x0][0x39c] ;  /* 0x00007380ff0677ac */ /* 0x000e220008000800 */
[----:B------:R-:W-:Y:S01]  /*a1db0*/  ISETP.LT.AND P3, PT, R8, UR4, !P3 ;  /* 0x0000000408007c0c */ /* 0x000fe2000df61270 */
[----:B------:R-:W-:-:S04]  /*a1dc0*/  IMAD.WIDE R6, R9, 0x2, R10 ;  /* 0x0000000209067825 */ /* 0x000fc800078e020a */
[----:B------:R-:W-:Y:S01]  /*a1dd0*/  IMAD.WIDE R18, R9, 0x2, R16 ;  /* 0x0000000209127825 */ /* 0x000fe200078e0210 */
[----:B------:R-:W-:Y:S01]  /*a1de0*/  ISETP.GE.AND P0, PT, R23, UR16, PT ;  /* 0x0000001017007c0c */ /* 0x000fe2000bf06270 */
[----:B------:R-:W0:Y:S02]  /*a1df0*/  LDCU UR16, c[0x0][0x3b8] ;  /* 0x00007700ff1077ac */ /* 0x000e240008000800 */
[----:B------:R-:W-:-:S05]  /*a1e00*/  VIADD R23, R28, 0xb5 ;  /* 0x000000b51c177836 */ /* 0x000fca0000000000 */
[----:B------:R-:W-:Y:S01]  /*a1e10*/  ISETP.GE.AND P2, PT, R23, UR12, PT ;  /* 0x0000000c17007c0c */ /* 0x000fe2000bf46270 */
[----:B------:R-:W-:Y:S01]  /*a1e20*/  VIADD R23, R28, 0xb6 ;  /* 0x000000b61c177836 */ /* 0x000fe20000000000 */
[----:B------:R-:W0:Y:S01]  /*a1e30*/  LDCU UR12, c[0x0][0x3b8] ;  /* 0x00007700ff0c77ac */ /* 0x000e220008000800 */
[----:B--2---:R-:W-:Y:S02]  /*a1e40*/  PRMT R22, R29, 0x7632, R22 ;  /* 0x000076321d167816 */ /* 0x004fe40000000016 */
[----:B---3--:R-:W-:Y:S01]  /*a1e50*/  PRMT R2, R21, 0x7632, R2 ;  /* 0x0000763215027816 */ /* 0x008fe20000000002 */
[C---:B------:R-:W-:Y:S01]  /*a1e60*/  IMAD.WIDE R20, R9.reuse, 0x2, R14 ;  /* 0x0000000209147825 */ /* 0x040fe200078e020e */
[----:B----4-:R2:W-:Y:S04]  /*a1e70*/  @P4 STG.E.U16 desc[UR60][R6.64], R5 ;  /* 0x0000000506004986 */ /* 0x0105e8000c10153c */
[----:B------:R-:W-:Y:S04]  /*a1e80*/  @P5 STG.E.U16 desc[UR60][R18.64], R2 ;  /* 0x0000000212005986 */ /* 0x000fe8000c10153c */
[----:B------:R3:W-:Y:S01]  /*a1e90*/  @P6 STG.E.U16 desc[UR60][R20.64], R29 ;  /* 0x0000001d14006986 */ /* 0x0007e2000c10153c */
[----:B--2---:R-:W-:Y:S01]  /*a1ea0*/  IMAD.WIDE R4, R9, 0x2, R12 ;  /* 0x0000000209047825 */ /* 0x004fe200078e020c */
[----:B------:R-:W-:-:S04]  /*a1eb0*/  ISETP.LT.AND P6, PT, R25, UR4, !P1 ;  /* 0x0000000419007c0c */ /* 0x000fc8000cfc1270 */
[----:B------:R2:W-:Y:S04]  /*a1ec0*/  @P3 STG.E.U16 desc[UR60][R4.64], R22 ;  /* 0x0000001604003986 */ /* 0x0005e8000c10153c */
[----:B---3--:R-:W3:Y:S04]  /*a1ed0*/  LDL.LU R29, [R1+0x558] ;  /* 0x00055800011d7983 */ /* 0x008ee80000300800 */
[----:B------:R-:W4:Y:S04]  /*a1ee0*/  LDL.LU R25, [R1+0x548] ;  /* 0x0005480001197983 */ /* 0x000f280000300800 */
[----:B--2---:R-:W2:Y:S01]  /*a1ef0*/  LDL R22, [R1+0x1d8c] ;  /* 0x001d8c0001167983 */ /* 0x004ea20000100800 */
[----:B------:R-:W-:Y:S01]  /*a1f00*/  ISETP.LT.AND P4, PT, R0, UR4, !P1 ;  /* 0x0000000400007c0c */ /* 0x000fe2000cf81270 */
[----:B-1----:R-:W-:Y:S01]  /*a1f10*/  VIADD R2, R9, UR5 ;  /* 0x0000000509027c36 */ /* 0x002fe20008000000 */
[----:B------:R-:W-:Y:S01]  /*a1f20*/  ISETP.LT.AND P5, PT, R27, UR4, !P1 ;  /* 0x000000041b007c0c */ /* 0x000fe2000cfa1270 */
[----:B------:R-:W1:Y:S02]  /*a1f30*/  LDCU UR5, c[0x0][0x3b8] ;  /* 0x00007700ff0577ac */ /* 0x000e640008000800 */
[----:B------:R-:W-:Y:S01]  /*a1f40*/  IMAD.WIDE R6, R2, 0x2, R10 ;  /* 0x0000000202067825 */ /* 0x000fe200078e020a */
[----:B------:R-:W-:-:S02]  /*a1f50*/  PRMT R9, R3, 0x7632, R9 ;  /* 0x0000763203097816 */ /* 0x000fc40000000009 */
[----:B------:R-:W-:Y:S01]  /*a1f60*/  ISETP.GE.AND P3, PT, R23, UR8, PT ;  /* 0x0000000817007c0c */ /* 0x000fe2000bf66270 */
[----:B------:R-:W-:-:S04]  /*a1f70*/  IMAD.WIDE R18, R2, 0x2, R16 ;  /* 0x0000000202127825 */ /* 0x000fc800078e0210 */
[----:B------:R-:W-:Y:S01]  /*a1f80*/  IMAD.WIDE R20, R2, 0x2, R14 ;  /* 0x0000000202147825 */ /* 0x000fe200078e020e */
[----:B------:R0:W-:Y:S01]  /*a1f90*/  @P4 STG.E.U16 desc[UR60][R6.64], R3 ;  /* 0x0000000306004986 */ /* 0x0001e2000c10153c */
[----:B------:R-:W-:Y:S01]  /*a1fa0*/  ISETP.LT.AND P1, PT, R8, UR4, !P1 ;  /* 0x0000000408007c0c */ /* 0x000fe2000cf21270 */
[----:B------:R-:W1:Y:S02]  /*a1fb0*/  LDCU UR8, c[0x0][0x3b8] ;  /* 0x00007700ff0877ac */ /* 0x000e640008000800 */
[----:B------:R-:W-:Y:S04]  /*a1fc0*/  @P6 STG.E.U16 desc[UR60][R18.64], R9 ;  /* 0x0000000912006986 */ /* 0x000fe8000c10153c */
[----:B0-----:R-:W4:Y:S04]  /*a1fd0*/  LDL.LU R3, [R1+0x2e50] ;  /* 0x002e500001037983 */ /* 0x001f280000300800 */
[----:B------:R-:W4:Y:S01]  /*a1fe0*/  LDL.LU R23, [R1+0x568] ;  /* 0x0005680001177983 */ /* 0x000f220000300800 */
[----:B------:R-:W-:-:S03]  /*a1ff0*/  PRMT R6, R24, 0x7632, R6 ;  /* 0x0000763218067816 */ /* 0x000fc60000000006 */
[----:B------:R0:W-:Y:S04]  /*a2000*/  @P5 STG.E.U16 desc[UR60][R20.64], R24 ;  /* 0x0000001814005986 */ /* 0x0001e8000c10153c */
[----:B0-----:R-:W4:Y:S01]  /*a2010*/  LDL.LU R24, [R1+0x538] ;  /* 0x0005380001187983 */ /* 0x001f220000300800 */
[----:B------:R-:W-:Y:S01]  /*a2020*/  ISETP.LT.AND P6, PT, R0, UR4, !P0 ;  /* 0x0000000400007c0c */ /* 0x000fe2000c7c1270 */
[----:B------:R-:W-:Y:S01]  /*a2030*/  IMAD.WIDE R4, R2, 0x2, R12 ;  /* 0x0000000202047825 */ /* 0x000fe200078e020c */
[----:B------:R-:W-:-:S03]  /*a2040*/  ISETP.LT.AND P4, PT, R27, UR4, !P0 ;  /* 0x000000041b007c0c */ /* 0x000fc6000c781270 */
[----:B-1----:R-:W-:Y:S01]  /*a2050*/  VIADD R2, R2, UR5 ;  /* 0x0000000502027c36 */ /* 0x002fe20008000000 */
[----:B------:R0:W-:Y:S01]  /*a2060*/  @P1 STG.E.U16 desc[UR60][R4.64], R6 ;  /* 0x0000000604001986 */ /* 0x0001e2000c10153c */
[----:B------:R-:W-:Y:S01]  /*a2070*/  VIADD R18, R28, 0xb7 ;  /* 0x000000b71c127836 */ /* 0x000fe20000000000 */
[----:B------:R-:W1:Y:S04]  /*a2080*/  LDCU UR5, c[0x0][0x39c] ;  /* 0x00007380ff0577ac */ /* 0x000e680008000800 */
[----:B------:R-:W-:Y:S01]  /*a2090*/  ISETP.GE.AND P1, PT, R18, UR10, PT ;  /* 0x0000000a12007c0c */ /* 0x000fe2000bf26270 */
[C---:B------:R-:W-:Y:S01]  /*a20a0*/  IMAD.WIDE R18, R2.reuse, 0x2, R14 ;  /* 0x0000000202127825 */ /* 0x040fe200078e020e */
[----:B------:R-:W1:Y:S03]  /*a20b0*/  LDCU UR10, c[0x0][0x3b8] ;  /* 0x00007700ff0a77ac */ /* 0x000e660008000800 */
[----:B0-----:R-:W-:-:S04]  /*a20c0*/  IMAD.WIDE R4, R2, 0x2, R10 ;  /* 0x0000000202047825 */ /* 0x001fc800078e020a */
[----:B------:R-:W-:Y:S01]  /*a20d0*/  IMAD.WIDE R6, R2, 0x2, R16 ;  /* 0x0000000202067825 */ /* 0x000fe200078e0210 */
[----:B---3--:R-:W-:Y:S02]  /*a20e0*/  PRMT R9, R29, 0x7632, R9 ;  /* 0x000076321d097816 */ /* 0x008fe40000000009 */
[----:B--2---:R-:W-:Y:S01]  /*a20f0*/  ISETP.LT.AND P5, PT, R22, UR4, !P0 ;  /* 0x0000000416007c0c */ /* 0x004fe2000c7a1270 */
[----:B------:R0:W-:Y:S01]  /*a2100*/  @P6 STG.E.U16 desc[UR60][R4.64], R29 ;  /* 0x0000001d04006986 */ /* 0x0001e2000c10153c */
[----:B------:R-:W-:Y:S02]  /*a2110*/  ISETP.LT.AND P0, PT, R8, UR4, !P0 ;  /* 0x0000000408007c0c */ /* 0x000fe4000c701270 */
[----:B------:R-:W-:Y:S02]  /*a2120*/  ISETP.LT.AND P6, PT, R22, UR4, !P2 ;  /* 0x0000000416007c0c */ /* 0x000fe4000d7c1270 */
[----:B----4-:R-:W-:Y:S01]  /*a2130*/  PRMT R20, R25, 0x7632, R20 ;  /* 0x0000763219147816 */ /* 0x010fe20000000014 */
[----:B0-----:R-:W2:Y:S06]  /*a2140*/  LDL.LU R29, [R1+0x55c] ;  /* 0x00055c00011d7983 */ /* 0x001eac0000300800 */
[----:B------:R0:W-:Y:S01]  /*a2150*/  @P5 STG.E.U16 desc[UR60][R6.64], R9 ;  /* 0x0000000906005986 */ /* 0x0001e2000c10153c */
[----:B------:R-:W-:-:S03]  /*a2160*/  ISETP.LT.AND P5, PT, R0, UR4, !P2 ;  /* 0x0000000400007c0c */ /* 0x000fc6000d7a1270 */
[----:B------:R3:W-:Y:S01]  /*a2170*/  @P4 STG.E.U16 desc[UR60][R18.64], R25 ;  /* 0x0000001912004986 */ /* 0x0007e2000c10153c */
[----:B------:R-:W-:Y:S01]  /*a2180*/  ISETP.LT.AND P4, PT, R27, UR4, !P2 ;  /* 0x000000041b007c0c */ /* 0x000fe2000d781270 */
[C---:B0-----:R-:W-:Y:S02]  /*a2190*/  VIADD R9, R2.reuse, UR8 ;  /* 0x0000000802097c36 */ /* 0x041fe40008000000 */
[----:B---3--:R-:W3:Y:S01]  /*a21a0*/  LDL.LU R25, [R1+0x54c] ;  /* 0x00054c0001197983 */ /* 0x008ee20000300800 */
[----:B------:R-:W-:Y:S01]  /*a21b0*/  IMAD.WIDE R18, R2, 0x2, R12 ;  /* 0x0000000202127825 */ /* 0x000fe200078e020c */
[----:B------:R-:W-:Y:S01]  /*a21c0*/  PRMT R2, R23, 0x7632, R2 ;  /* 0x0000763217027816 */ /* 0x000fe20000000002 */
[----:B------:R-:W0:Y:S02]  /*a21d0*/  LDCU UR8, c[0x0][0x3b8] ;  /* 0x00007700ff0877ac */ /* 0x000e240008000800 */
[C---:B------:R-:W-:Y:S01]  /*a21e0*/  IMAD.WIDE R6, R9.reuse, 0x2, R10 ;  /* 0x0000000209067825 */ /* 0x040fe200078e020a */
[----:B------:R4:W-:Y:S03]  /*a21f0*/  @P0 STG.E.U16 desc[UR60][R18.64], R20 ;  /* 0x0000001412000986 */ /* 0x0009e6000c10153c */
[C---:B------:R-:W-:Y:S01]  /*a2200*/  IMAD.WIDE R4, R9.reuse, 0x2, R16 ;  /* 0x0000000209047825 */ /* 0x040fe200078e0210 */
[----:B------:R-:W-:Y:S04]  /*a2210*/  @P5 STG.E.U16 desc[UR60][R6.64], R23 ;  /* 0x0000001706005986 */ /* 0x000fe8000c10153c */
[----:B------:R-:W-:Y:S01]  /*a2220*/  @P6 STG.E.U16 desc[UR60][R4.64], R2 ;  /* 0x0000000204006986 */ /* 0x000fe2000c10153c */
[----:B----4-:R-:W-:-:S05]  /*a2230*/  IMAD.WIDE R18, R9, 0x2, R14 ;  /* 0x0000000209127825 */ /* 0x010fca00078e020e */
[----:B------:R4:W-:Y:S02]  /*a2240*/  @P4 STG.E.U16 desc[UR60][R18.64], R24 ;  /* 0x0000001812004986 */ /* 0x0009e4000c10153c */
[----:B----4-:R-:W-:Y:S02]  /*a2250*/  PRMT R18, R24, 0x7632, R18 ;  /* 0x0000763218127816 */ /* 0x010fe40000000012 */
[----:B------:R-:W4:Y:S01]  /*a2260*/  LDL.LU R24, [R1+0x56c] ;  /* 0x00056c0001187983 */ /* 0x000f220000300800 */
[----:B------:R-:W-:Y:S02]  /*a2270*/  ISETP.LT.AND P2, PT, R8, UR4, !P2 ;  /* 0x0000000408007c0c */ /* 0x000fe4000d741270 */
        /* <DEDUP_REMOVED lines=9> */
[----:B------:R-:W-:Y:S01]  /*a2310*/  ISETP.LT.AND P3, PT, R8, UR4, !P3 ;  /* 0x0000000408007c0c */ /* 0x000fe2000df61270 */
[----:B------:R1:W-:Y:S01]  /*a2320*/  @P2 STG.E.U16 desc[UR60][R6.64], R18 ;  /* 0x0000001206002986 */ /* 0x0003e2000c10153c */
[----:B------:R-:W-:Y:S01]  /*a2330*/  ISETP.LT.AND P2, PT, R0, UR4, !P1 ;  /* 0x0000000400007c0c */ /* 0x000fe2000cf41270 */
[----:B------:R-:W0:Y:S01]  /*a2340*/  LDCU UR12, c[0x0][0x3b8] ;  /* 0x00007700ff0c77ac */ /* 0x000e220008000800 */
[C---:B-1----:R-:W-:Y:S01]  /*a2350*/  IMAD.WIDE R6, R2.reuse, 0x2, R16 ;  /* 0x0000000202067825 */ /* 0x042fe200078e0210 */
[----:B--2---:R-:W-:Y:S01]  /*a2360*/  PRMT R9, R29, 0x7632, R9 ;  /* 0x000076321d097816 */ /* 0x004fe20000000009 */
[----:B------:R1:W-:Y:S04]  /*a2370*/  @P6 STG.E.U16 desc[UR60][R4.64], R29 ;  /* 0x0000001d04006986 */ /* 0x0003e8000c10153c */
[----:B------:R3:W-:Y:S01]  /*a2380*/  @P4 STG.E.U16 desc[UR60][R6.64], R9 ;  /* 0x0000000906004986 */ /* 0x0007e2000c10153c */
[----:B-1----:R-:W-:Y:S01]  /*a2390*/  IMAD.WIDE R4, R2, 0x2, R14 ;  /* 0x0000000202047825 */ /* 0x002fe200078e020e */
[----:B------:R-:W-:-:S02]  /*a23a0*/  ISETP.LT.AND P6, PT, R27, UR4, !P1 ;  /* 0x000000041b007c0c */ /* 0x000fc4000cfc1270 */
[----:B---3--:R-:W-:Y:S02]  /*a23b0*/  PRMT R6, R25, 0x7632, R6 ;  /* 0x0000763219067816 */ /* 0x008fe40000000006 */
[----:B------:R1:W-:Y:S01]  /*a23c0*/  @P5 STG.E.U16 desc[UR60][R4.64], R25 ;  /* 0x0000001904005986 */ /* 0x0003e2000c10153c */
[----:B------:R-:W-:Y:S01]  /*a23d0*/  ISETP.LT.AND P5, PT, R22, UR4, !P1 ;  /* 0x0000000416007c0c */ /* 0x000fe2000cfa1270 */
[----:B------:R-:W-:Y:S02]  /*a23e0*/  VIADD R7, R28, 0xb9 ;  /* 0x000000b91c077836 */ /* 0x000fe40000000000 */
[----:B-1----:R-:W2:Y:S01]  /*a23f0*/  LDL.LU R25, [R1+0x570] ;  /* 0x0005700001197983 */ /* 0x002ea20000300800 */
[----:B------:R-:W-:-:S04]  /*a2400*/  IMAD.WIDE R4, R2, 0x2, R12 ;  /* 0x0000000202047825 */ /* 0x000fc800078e020c */
[----:B------:R-:W-:Y:S01]  /*a2410*/  VIADD R2, R2, UR18 ;  /* 0x0000001202027c36 */ /* 0x000fe20008000000 */
[----:B------:R1:W-:Y:S01]  /*a2420*/  @P3 STG.E.U16 desc[UR60][R4.64], R6 ;  /* 0x0000000604003986 */ /* 0x0003e2000c10153c */
[----:B------:R-:W-:Y:S02]  /*a2430*/  ISETP.GE.AND P4, PT, R7, UR22, PT ;  /* 0x0000001607007c0c */ /* 0x000fe4000bf86270 */
[----:B----4-:R-:W-:Y:S01]  /*a2440*/  PRMT R20, R24, 0x7632, R20 ;  /* 0x0000763218147816 */ /* 0x010fe20000000014 */
[C---:B-1----:R-:W-:Y:S01]  /*a2450*/  IMAD.WIDE R4, R2.reuse, 0x2, R10 ;  /* 0x0000000202047825 */ /* 0x042fe200078e020a */
[----:B------:R-:W1:Y:S03]  /*a2460*/  LDCU UR18, c[0x0][0x3b8] ;  /* 0x00007700ff1277ac */ /* 0x000e660008000800 */
[C---:B------:R-:W-:Y:S01]  /*a2470*/  IMAD.WIDE R6, R2.reuse, 0x2, R16 ;  /* 0x0000000202067825 */ /* 0x040fe200078e0210 */
[----:B------:R3:W-:Y:S01]  /*a2480*/  @P2 STG.E.U16 desc[UR60][R4.64], R24 ;  /* 0x0000001804002986 */ /* 0x0007e2000c10153c */
[----:B------:R-:W4:Y:S02]  /*a2490*/  LDCU UR22, c[0x0][0x3b8] ;  /* 0x00007700ff1677ac */ /* 0x000f240008000800 */
[----:B------:R-:W-:Y:S01]  /*a24a0*/  IMAD.WIDE R18, R2, 0x2, R14 ;  /* 0x0000000202127825 */ /* 0x000fe200078e020e */
[----:B------:R0:W-:Y:S04]  /*a24b0*/  @P5 STG.E.U16 desc[UR60][R6.64], R20 ;  /* 0x0000001406005986 */ /* 0x0001e8000c10153c */
[----:B---3--:R-:W3:Y:S04]  /*a24c0*/  LDL.LU R24, [R1+0x580] ;  /* 0x0005800001187983 */ /* 0x008ee80000300800 */
[----:B------:R1:W-:Y:S01]  /*a24d0*/  @P6 STG.E.U16 desc[UR60][R18.64], R3 ;  /* 0x0000000312006986 */ /* 0x0003e2000c10153c */
[----:B0-----:R-:W-:-:S03]  /*a24e0*/  PRMT R20, R3, 0x7632, R20 ;  /* 0x0000763203147816 */ /* 0x001fc60000000014 */
[----:B-1----:R-:W4:Y:S01]  /*a24f0*/  LDL.LU R3, [R1+0x2e4c] ;  /* 0x002e4c0001037983 */ /* 0x002f220000300800 */
[----:B------:R-:W-:Y:S01]  /*a2500*/  ISETP.LT.AND P2, PT, R8, UR4, !P1 ;  /* 0x0000000408007c0c */ /* 0x000fe2000cf41270 */
[C---:B------:R-:W-:Y:S02]  /*a2510*/  VIADD R4, R28.reuse, 0xbb ;  /* 0x000000bb1c047836 */ /* 0x040fe40000000000 */
[----:B------:R-:W-:Y:S01]  /*a2520*/  VIADD R9, R28, 0xba ;  /* 0x000000ba1c097836 */ /* 0x000fe20000000000 */
[----:B------:R-:W-:Y:S02]  /*a2530*/  ISETP.LT.AND P5, PT, R0, UR4, !P0 ;  /* 0x0000000400007c0c */ /* 0x000fe4000c7a1270 */
[----:B------:R-:W-:Y:S02]  /*a2540*/  ISETP.LT.AND P6, PT, R22, UR4, !P0 ;  /* 0x0000000416007c0c */ /* 0x000fe4000c7c1270 */
[----:B------:R-:W-:Y:S01]  /*a2550*/  ISETP.GE.AND P1, PT, R4, UR28, PT ;  /* 0x0000001c04007c0c */ /* 0x000fe2000bf26270 */
[C---:B------:R-:W-:Y:S01]  /*a2560*/  IMAD.WIDE R4, R2.reuse, 0x2, R12 ;  /* 0x0000000202047825 */ /* 0x040fe200078e020c */
[----:B------:R-:W-:Y:S01]  /*a2570*/  ISETP.GE.AND P3, PT, R9, UR20, PT ;  /* 0x0000001409007c0c */ /* 0x000fe2000bf66270 */
[----:B------:R-:W0:Y:S02]  /*a2580*/  LDCU UR20, c[0x0][0x3b8] ;  /* 0x00007700ff1477ac */ /* 0x000e240008000800 */
[----:B------:R-:W-:Y:S01]  /*a2590*/  VIADD R9, R2, UR26 ;  /* 0x0000001a02097c36 */ /* 0x000fe20008000000 */
[----:B------:R1:W-:Y:S01]  /*a25a0*/  @P2 STG.E.U16 desc[UR60][R4.64], R20 ;  /* 0x0000001404002986 */ /* 0x0003e2000c10153c */
[----:B------:R-:W-:Y:S01]  /*a25b0*/  ISETP.LT.AND P2, PT, R27, UR4, !P0 ;  /* 0x000000041b007c0c */ /* 0x000fe2000c741270 */
[----:B------:R-:W0:Y:S01]  /*a25c0*/  LDCU UR28, c[0x0][0x3b8] ;  /* 0x00007700ff1c77ac */ /* 0x000e220008000800 */
[C---:B------:R-:W-:Y:S01]  /*a25d0*/  IMAD.WIDE R6, R9.reuse, 0x2, R10 ;  /* 0x0000000209067825 */ /* 0x040fe200078e020a */
[----:B------:R-:W0:Y:S03]  /*a25e0*/  LDCU UR26, c[0x0][0x3b8] ;  /* 0x00007700ff1a77ac */ /* 0x000e260008000800 */
[----:B------:R-:W-:Y:S01]  /*a25f0*/  IMAD.WIDE R18, R9, 0x2, R16 ;  /* 0x0000000209127825 */ /* 0x000fe200078e0210 */
[----:B------:R-:W-:-:S03]  /*a2600*/  ISETP.LT.AND P0, PT, R8, UR4, !P0 ;  /* 0x0000000408007c0c */ /* 0x000fc6000c701270 */
[----:B-1----:R-:W-:Y:S01]  /*a2610*/  IMAD.WIDE R4, R9, 0x2, R12 ;  /* 0x0000000209047825 */ /* 0x002fe200078e020c */
[----:B--2---:R-:W-:Y:S01]  /*a2620*/  PRMT R2, R25, 0x7632, R2 ;  /* 0x0000763219027816 */ /* 0x004fe20000000002 */
[----:B------:R1:W-:Y:S04]  /*a2630*/  @P5 STG.E.U16 desc[UR60][R6.64], R25 ;  /* 0x0000001906005986 */ /* 0x0003e8000c10153c */
[----:B------:R2:W-:Y:S01]  /*a2640*/  @P6 STG.E.U16 desc[UR60][R18.64], R2 ;  /* 0x0000000212006986 */ /* 0x0005e2000c10153c */
[----:B------:R-:W-:Y:S01]  /*a2650*/  ISETP.LT.AND P6, PT, R0, UR4, !P4 ;  /* 0x0000000400007c0c */ /* 0x000fe2000e7c1270 */
[C---:B-1----:R-:W-:Y:S02]  /*a2660*/  IMAD.WIDE R6, R9.reuse, 0x2, R14 ;  /* 0x0000000209067825 */ /* 0x042fe400078e020e */
[----:B------:R-:W4:Y:S02]  /*a2670*/  LDL.LU R25, [R1+0x590] ;  /* 0x0005900001197983 */ /* 0x000f240000300800 */
[----:B--2---:R-:W-:-:S02]  /*a2680*/  VIADD R2, R9, UR24 ;  /* 0x0000001809027c36 */ /* 0x004fc40008000000 */
[----:B------:R-:W2:Y:S01]  /*a2690*/  LDL.LU R29, [R1+0x20] ;  /* 0x00002000011d7983 */ /* 0x000ea20000300800 */
[----:B------:R-:W-:Y:S01]  /*a26a0*/  ISETP.LT.AND P5, PT, R22, UR4, !P4 ;  /* 0x0000000416007c0c */ /* 0x000fe2000e7a1270 */
[----:B------:R-:W-:Y:S01]  /*a26b0*/  VIADD R18, R28, 0xbc ;  /* 0x000000bc1c127836 */ /* 0x000fe20000000000 */
[----:B------:R-:W1:Y:S01]  /*a26c0*/  LDCU UR24, c[0x0][0x3b8] ;  /* 0x00007700ff1877ac */ /* 0x000e620008000800 */
[----:B---3--:R-:W-:Y:S01]  /*a26d0*/  PRMT R9, R24, 0x7632, R9 ;  /* 0x0000763218097816 */ /* 0x008fe20000000009 */
[----:B------:R3:W-:Y:S04]  /*a26e0*/  @P2 STG.E.U16 desc[UR60][R6.64], R24 ;  /* 0x0000001806002986 */ /* 0x0007e8000c10153c */
[----:B------:R4:W-:Y:S01]  /*a26f0*/  @P0 STG.E.U16 desc[UR60][R4.64], R9 ;  /* 0x0000000904000986 */ /* 0x0009e2000c10153c */
[----:B---3--:R-:W-:Y:S01]  /*a2700*/  IMAD.WIDE R6, R2, 0x2, R10 ;  /* 0x0000000202067825 */ /* 0x008fe200078e020a */
[----:B----4-:R-:W-:-:S04]  /*a2710*/  PRMT R9, R3, 0x7632, R9 ;  /* 0x0000763203097816 */ /* 0x010fc80000000009 */
[----:B------:R3:W-:Y:S04]  /*a2720*/  @P6 STG.E.U16 desc[UR60][R6.64], R3 ;  /* 0x0000000306006986 */ /* 0x0007e8000c10153c */
[----:B---3--:R-:W3:Y:S04]  /*a2730*/  LDL.LU R3, [R1+0x2e48] ;  /* 0x002e480001037983 */ /* 0x008ee80000300800 */
[----:B------:R-:W4:Y:S01]  /*a2740*/  LDL.LU R24, [R1+0x30] ;  /* 0x0000300001187983 */ /* 0x000f220000300800 */
[----:B------:R-:W-:Y:S01]  /*a2750*/  ISETP.LT.AND P0, PT, R27, UR4, !P4 ;  /* 0x000000041b007c0c */ /* 0x000fe2000e701270 */
[----:B------:R-:W-:Y:S01]  /*a2760*/  IMAD.WIDE R4, R2, 0x2, R16 ;  /* 0x0000000202047825 */ /* 0x000fe200078e0210 */
[----:B------:R-:W-:Y:S01]  /*a2770*/  ISETP.LT.AND P4, PT, R8, UR4, !P4 ;  /* 0x0000000408007c0c */ /* 0x000fe2000e781270 */
[----:B------:R-:W2:Y:S01]  /*a2780*/  LDL.LU R23, [R1+0x584] ;  /* 0x0005840001177983 */ /* 0x000ea20000300800 */
[----:B------:R-:W-:Y:S01]  /*a2790*/  ISETP.LT.AND P6, PT, R0, UR4, !P3 ;  /* 0x0000000400007c0c */ /* 0x000fe2000dfc1270 */
[----:B------:R-:W-:-:S02]  /*a27a0*/  IMAD.WIDE R6, R2, 0x2, R12 ;  /* 0x0000000202067825 */ /* 0x000fc400078e020c */
[----:B------:R0:W-:Y:S01]  /*a27b0*/  @P5 STG.E.U16 desc[UR60][R4.64], R9 ;  /* 0x0000000904005986 */ /* 0x0001e2000c10153c */
[----:B------:R-:W-:Y:S02]  /*a27c0*/  ISETP.LT.AND P5, PT, R22, UR4, !P3 ;  /* 0x0000000416007c0c */ /* 0x000fe4000dfa1270 */
[----:B------:R-:W-:Y:S01]  /*a27d0*/  ISETP.GE.AND P2, PT, R18, UR32, PT ;  /* 0x0000002012007c0c */ /* 0x000fe2000bf46270 */
[----:B------:R-:W-:Y:S01]  /*a27e0*/  VIADD R20, R28, 0xbd ;  /* 0x000000bd1c147836 */ /* 0x000fe20000000000 */
[----:B------:R-:W1:Y:S01]  /*a27f0*/  LDCU UR32, c[0x0][0x3b8] ;  /* 0x00007700ff2077ac */ /* 0x000e620008000800 */
[C---:B0-----:R-:W-:Y:S01]  /*a2800*/  VIADD R9, R2.reuse, UR10 ;  /* 0x0000000a02097c36 */ /* 0x041fe20008000000 */
[----:B------:R-:W0:Y:S01]  /*a2810*/  LDCU UR10, c[0x0][0x3b8] ;  /* 0x00007700ff0a77ac */ /* 0x000e220008000800 */
[----:B------:R-:W-:-:S04]  /*a2820*/  IMAD.WIDE R4, R2, 0x2, R14 ;  /* 0x0000000202047825 */ /* 0x000fc800078e020e */
[----:B------:R-:W-:Y:S01]  /*a2830*/  IMAD.WIDE R18, R9, 0x2, R10 ;  /* 0x0000000209127825 */ /* 0x000fe200078e020a */
[----:B------:R-:W-:Y:S01]  /*a2840*/  PRMT R2, R25, 0x7632, R2 ;  /* 0x0000763219027816 */ /* 0x000fe20000000002 */
[----:B------:R0:W-:Y:S04]  /*a2850*/  @P0 STG.E.U16 desc[UR60][R4.64], R25 ;  /* 0x0000001904000986 */ /* 0x0001e8000c10153c */
[----:B------:R3:W-:Y:S01]  /*a2860*/  @P4 STG.E.U16 desc[UR60][R6.64], R2 ;  /* 0x0000000206004986 */ /* 0x0007e2000c10153c */
[----:B0-----:R-:W-:-:S03]  /*a2870*/  IMAD.WIDE R4, R9, 0x2, R16 ;  /* 0x0000000209047825 */ /* 0x001fc600078e0210 */
[----:B------:R-:W4:Y:S01]  /*a2880*/  LDL.LU R25, [R1+0x5b4] ;  /* 0x0005b40001197983 */ /* 0x000f220000300800 */
[----:B---3--:R-:W-:-:S03]  /*a2890*/  PRMT R2, R3, 0x7632, R2 ;  /* 0x0000763203027816 */ /* 0x008fc60000000002 */
[----:B------:R0:W-:Y:S04]  /*a28a0*/  @P6 STG.E.U16 desc[UR60][R18.64], R3 ;  /* 0x0000000312006986 */ /* 0x0001e8000c10153c */
[----:B------:R3:W-:Y:S01]  /*a28b0*/  @P5 STG.E.U16 desc[UR60][R4.64], R2 ;  /* 0x0000000204005986 */ /* 0x0007e2000c10153c */
[----:B------:R-:W-:-:S03]  /*a28c0*/  ISETP.LT.AND P5, PT, R0, UR4, !P1 ;  /* 0x0000000400007c0c */ /* 0x000fc6000cfa1270 */
[----:B0-----:R-:W4:Y:S04]  /*a28d0*/  LDL.LU R3, [R1+0x2e44] ;  /* 0x002e440001037983 */ /* 0x001f280000300800 */
[----:B------:R-:W4:Y:S01]  /*a28e0*/  LDL.LU R0, [R1+0x2e40] ;  /* 0x002e400001007983 */ /* 0x000f220000300800 */
[----:B------:R-:W-:Y:S01]  /*a28f0*/  VIADD R6, R28, 0xbe ;  /* 0x000000be1c067836 */ /* 0x000fe20000000000 */
[----:B------:R-:W-:Y:S02]  /*a2900*/  ISETP.GE.AND P0, PT, R20, UR27, PT ;  /* 0x0000001b14007c0c */ /* 0x000fe4000bf06270 */
[----:B--2---:R-:W-:Y:S02]  /*a2910*/  R2UR.FILL UR27, R29 ;  /* 0x000000001d1b72ca */ /* 0x004fe400004e0000 */
[----:B------:R-:W-:-:S02]  /*a2920*/  ISETP.GE.AND P6, PT, R6, UR23, PT ;  /* 0x0000001706007c0c */ /* 0x000fc4000bfc6270 */
[----:B----4-:R-:W-:Y:S02]  /*a2930*/  R2UR.FILL UR23, R24 ;  /* 0x00000000181772ca */ /* 0x010fe400004e0000 */
[----:B------:R-:W2:Y:S04]  /*a2940*/  LDL.LU R24, [R1+0x248] ;  /* 0x0002480001187983 */ /* 0x000ea80000300800 */
[----:B------:R-:W4:Y:S01]  /*a2950*/  LDL.LU R29, [R1+0x594] ;  /* 0x00059400011d7983 */ /* 0x000f220000300800 */
[----:B------:R-:W-:Y:S02]  /*a2960*/  ISETP.LT.AND P4, PT, R27, UR4, !P3 ;  /* 0x000000041b007c0c */ /* 0x000fe4000df81270 */
[----:B------:R-:W-:Y:S01]  /*a2970*/  ISETP.LT.AND P3, PT, R8, UR4, !P3 ;  /* 0x0000000408007c0c */ /* 0x000fe2000df61270 */
[----:B---3--:R-:W-:Y:S01]  /*a2980*/  IMAD.WIDE R4, R9, 0x2, R14 ;  /* 0x0000000209047825 */ /* 0x008fe200078e020e */
[----:B------:R-:W-:-:S03]  /*a2990*/  PRMT R2, R23, 0x7632, R2 ;  /* 0x0000763217027816 */ /* 0x000fc60000000002 */
[----:B------:R-:W-:-:S04]  /*a29a0*/  IMAD.WIDE R6, R9, 0x2, R12 ;  /* 0x0000000209067825 */ /* 0x000fc800078e020c */
[----:B------:R-:W-:Y:S01]  /*a29b0*/  VIADD R18, R9, UR8 ;  /* 0x0000000809127c36 */ /* 0x000fe20008000000 */
[----:B------:R-:W0:Y:S01]  /*a29c0*/  LDCU UR8, c[0x0][0x3b8] ;  /* 0x00007700ff0877ac */ /* 0x000e220008000800 */
[----:B------:R-:W-:Y:S02]  /*a29d0*/  @P4 STG.E.U16 desc[UR60][R4.64], R23 ;  /* 0x0000001704004986 */ /* 0x000fe4000c10153c */
[----:B------:R-:W-:Y:S02]  /*a29e0*/  IMAD.WIDE R20, R18, 0x2, R10 ;  /* 0x0000000212147825 */ /* 0x000fe400078e020a */
[----:B------:R3:W-:Y:S02]  /*a29f0*/  @P3 STG.E.U16 desc[UR60][R6.64], R2 ;  /* 0x0000000206003986 */ /* 0x0007e4000c10153c */
[----:B---3--:R-:W-:Y:S02]  /*a2a00*/  VIADD R6, R28, 0xbf ;  /* 0x000000bf1c067836 */ /* 0x008fe40000000000 */
[----:B------:R3:W-:Y:S03]  /*a2a10*/  @P5 STG.E.U16 desc[UR60][R20.64], R25 ;  /* 0x0000001914005986 */ /* 0x0007e6000c10153c */
[----:B------:R-:W-:-:S02]  /*a2a20*/  ISETP.GE.AND P5, PT, R6, UR21, PT ;  /* 0x0000001506007c0c */ /* 0x000fc4000bfa6270 */
[----:B------:R-:W-:Y:S02]  /*a2a30*/  R2UR.FILL UR21, R0 ;  /* 0x00000000001572ca */ /* 0x000fe400004e0000 */
[----:B------:R-:W2:Y:S01]  /*a2a40*/  LDL.LU R0, [R1+0x2e3c] ;  /* 0x002e3c0001007983 */ /* 0x000ea20000300800 */
[----:B------:R-:W-:Y:S02]  /*a2a50*/  ISETP.LT.AND P4, PT, R22, UR4, !P1 ;  /* 0x0000000416007c0c */ /* 0x000fe4000cf81270 */
[----:B------:R-:W-:Y:S01]  /*a2a60*/  ISETP.LT.AND P3, PT, R27, UR4, !P1 ;  /* 0x000000041b007c0c */ /* 0x000fe2000cf61270 */
[----:B------:R-:W-:Y:S01]  /*a2a70*/  IMAD.WIDE R4, R18, 0x2, R16 ;  /* 0x0000000212047825 */ /* 0x000fe200078e0210 */
[----:B------:R-:W-:-:S03]  /*a2a80*/  PRMT R2, R25, 0x7632, R2 ;  /* 0x0000763219027816 */ /* 0x000fc60000000002 */
[----:B------:R-:W-:Y:S02]  /*a2a90*/  VIADD R9, R28, 0xc0 ;  /* 0x000000c01c097836 */ /* 0x000fe40000000000 */
[C---:B---3--:R-:W-:Y:S01]  /*a2aa0*/  VIADD R20, R18.reuse, UR16 ;  /* 0x0000001012147c36 */ /* 0x048fe20008000000 */
[----:B------:R-:W3:Y:S01]  /*a2ab0*/  LDCU UR16, c[0x0][0x3b8] ;  /* 0x00007700ff1077ac */ /* 0x000ee20008000800 */
[----:B------:R-:W-:Y:S02]  /*a2ac0*/  IMAD.WIDE R6, R18, 0x2, R14 ;  /* 0x0000000212067825 */ /* 0x000fe400078e020e */
[----:B------:R0:W-:Y:S01]  /*a2ad0*/  @P4 STG.E.U16 desc[UR60][R4.64], R2 ;  /* 0x0000000204004986 */ /* 0x0001e2000c10153c */
[----:B------:R-:W-:Y:S01]  /*a2ae0*/  ISETP.GE.AND P4, PT, R9, UR17, PT ;  /* 0x0000001109007c0c */ /* 0x000fe2000bf86270 */
[----:B------:R-:W-:Y:S02]  /*a2af0*/  VIADD R9, R20, UR14 ;  /* 0x0000000e14097c36 */ /* 0x000fe40008000000 */
[----:B----4-:R-:W-:Y:S01]  /*a2b00*/  @P3 STG.E.U16 desc[UR60][R6.64], R29 ;  /* 0x0000001d06003986 */ /* 0x010fe2000c10153c */
[----:B0-----:R-:W-:Y:S01]  /*a2b10*/  VIADD R2, R28, 0xc1 ;  /* 0x000000c11c027836 */ /* 0x001fe20000000000 */
[----:B--2---:R-:W-:Y:S01]  /*a2b20*/  R2UR.FILL UR17, R24 ;  /* 0x00000000181172ca */ /* 0x004fe200004e0000 */
[----:B------:R-:W0:Y:S03]  /*a2b30*/  LDCU UR14, c[0x0][0x3b8] ;  /* 0x00007700ff0e77ac */ /* 0x000e260008000800 */
[----:B------:R-:W-:Y:S01]  /*a2b40*/  ISETP.GE.AND P3, PT, R2, UR19, PT ;  /* 0x0000001302007c0c */ /* 0x000fe2000bf66270 */
[----:B------:R-:W-:Y:S01]  /*a2b50*/  VIADD R2, R9, UR12 ;  /* 0x0000000c09027c36 */ /* 0x000fe20008000000 */
[----:B------:R-:W-:Y:S01]  /*a2b60*/  PRMT R21, R29, 0x7632, R21 ;  /* 0x000076321d157816 */ /* 0x000fe20000000015 */
[----:B------:R-:W2:Y:S02]  /*a2b70*/  LDCU UR12, c[0x0][0x3b8] ;  /* 0x00007700ff0c77ac */ /* 0x000ea40008000800 */
[----:B------:R-:W-:Y:S01]  /*a2b80*/  VIADD R22, R2, UR18 ;  /* 0x0000001202167c36 */ /* 0x000fe20008000000 */
[----:B------:R-:W4:Y:S03]  /*a2b90*/  LDCU UR18, c[0x0][0x3b8] ;  /* 0x00007700ff1277ac */ /* 0x000f260008000800 */
[----:B------:R-:W-:Y:S01]  /*a2ba0*/  VIADD R23, R22, UR22 ;  /* 0x0000001616177c36 */ /* 0x000fe20008000000 */
[----:B------:R-:W-:Y:S01]  /*a2bb0*/  STL [R1+0x2dac], R22 ;  /* 0x002dac1601007387 */ /* 0x000fe20000100800 */
[----:B------:R-:W-:Y:S01]  /*a2bc0*/  ISETP.LT.AND P1, PT, R8, UR4, !P1 ;  /* 0x0000000408007c0c */ /* 0x000fe2000cf21270 */
[----:B------:R-:W0:Y:S01]  /*a2bd0*/  LDCU UR22, c[0x0][0x3b8] ;  /* 0x00007700ff1677ac */ /* 0x000e220008000800 */
[----:B------:R-:W-:Y:S01]  /*a2be0*/  VIADD R24, R23, UR20 ;  /* 0x0000001417187c36 */ /* 0x000fe20008000000 */
[----:B------:R1:W-:Y:S01]  /*a2bf0*/  STL [R1+0x2db0], R23 ;  /* 0x002db01701007387 */ /* 0x0003e20000100800 */
[----:B------:R-:W-:Y:S01]  /*a2c00*/  IMAD.WIDE R18, R18, 0x2, R12 ;  /* 0x0000000212127825 */ /* 0x000fe200078e020c */
[----:B------:R-:W0:Y:S03]  /*a2c10*/  LDCU UR20, c[0x0][0x3b8] ;  /* 0x00007700ff1477ac */ /* 0x000e260008000800 */
[----:B------:R-:W-:Y:S01]  /*a2c20*/  VIADD R25, R24, UR30 ;  /* 0x0000001e18197c36 */ /* 0x000fe20008000000 */
[----:B------:R-:W0:Y:S03]  /*a2c30*/  LDCU UR30, c[0x0][0x3b8] ;  /* 0x00007700ff1e77ac */ /* 0x000e260008000800 */
[----:B------:R-:W-:Y:S01]  /*a2c40*/  VIADD R4, R25, UR28 ;  /* 0x0000001c19047c36 */ /* 0x000fe20008000000 */
[----:B-1----:R-:W2:Y:S01]  /*a2c50*/  LDL R23, [R1+0x1d88] ;  /* 0x001d880001177983 */ /* 0x002ea20000100800 */
[----:B------:R-:W1:Y:S02]  /*a2c60*/  LDCU UR28, c[0x0][0x3b8] ;  /* 0x00007700ff1c77ac */ /* 0x000e640008000800 */
[----:B------:R-:W-:Y:S01]  /*a2c70*/  VIADD R5, R4, UR26 ;  /* 0x0000001a04057c36 */ /* 0x000fe20008000000 */
[----:B------:R-:W-:Y:S01]  /*a2c80*/  STL [R1+0x2db4], R24 ;  /* 0x002db41801007387 */ /* 0x000fe20000100800 */
[----:B------:R-:W0:Y:S02]  /*a2c90*/  LDCU UR26, c[0x0][0x3b8] ;  /* 0x00007700ff1a77ac */ /* 0x000e240008000800 */
[----:B------:R-:W-:Y:S01]  /*a2ca0*/  VIADD R6, R5, UR24 ;  /* 0x0000001805067c36 */ /* 0x000fe20008000000 */
[----:B------:R-:W-:Y:S01]  /*a2cb0*/  STL [R1+0x2db8], R25 ;  /* 0x002db81901007387 */ /* 0x000fe20000100800 */
[----:B------:R-:W0:Y:S02]  /*a2cc0*/  LDCU UR24, c[0x0][0x3b8] ;  /* 0x00007700ff1877ac */ /* 0x000e240008000800 */
[----:B------:R-:W-:Y:S01]  /*a2cd0*/  VIADD R7, R6, UR35 ;  /* 0x0000002306077c36 */ /* 0x000fe20008000000 */
[----:B------:R-:W-:Y:S01]  /*a2ce0*/  STL [R1+0x2dbc], R4 ;  /* 0x002dbc0401007387 */ /* 0x000fe20000100800 */
[----:B------:R-:W0:Y:S03]  /*a2cf0*/  LDCU UR35, c[0x0][0x3b8] ;  /* 0x00007700ff2377ac */ /* 0x000e260008000800 */
[----:B------:R-:W-:Y:S04]  /*a2d00*/  STL [R1+0x2dc0], R5 ;  /* 0x002dc00501007387 */ /* 0x000fe80000100800 */
[----:B------:R-:W-:Y:S04]  /*a2d10*/  STL [R1+0x2dc4], R6 ;  /* 0x002dc40601007387 */ /* 0x000fe80000100800 */
[----:B------:R-:W-:Y:S01]  /*a2d20*/  STL [R1+0x2dc8], R7 ;  /* 0x002dc80701007387 */ /* 0x000fe20000100800 */
[----:B------:R-:W-:Y:S01]  /*a2d30*/  R2UR.FILL UR19, R0 ;  /* 0x00000000001372ca */ /* 0x000fe200004e0000 */
[----:B------:R-:W-:-:S02]  /*a2d40*/  VIADD R0, R7, UR34 ;  /* 0x0000002207007c36 */ /* 0x000fc40008000000 */
[----:B------:R-:W-:Y:S01]  /*a2d50*/  @P1 STG.E.U16 desc[UR60][R18.64], R21 ;  /* 0x0000001512001986 */ /* 0x000fe2000c10153c */
[----:B------:R-:W0:Y:S03]  /*a2d60*/  LDCU UR34, c[0x0][0x3b8] ;  /* 0x00007700ff2277ac */ /* 0x000e260008000800 */
[----:B------:R1:W-:Y:S02]  /*a2d70*/  STL [R1+0x48], R0 ;  /* 0x0000480001007387 */ /* 0x0003e40000100800 */
[----:B-1----:R-:W-:Y:S01]  /*a2d80*/  VIADD R0, R0, UR32 ;  /* 0x0000002000007c36 */ /* 0x002fe20008000000 */
[----:B------:R-:W1:Y:S04]  /*a2d90*/  LDCU UR32, c[0x0][0x3b8] ;  /* 0x00007700ff2077ac */ /* 0x000e680008000800 */
[----:B------:R0:W-:Y:S04]  /*a2da0*/  STL [R1+0x60], R0 ;  /* 0x0000600001007387 */ /* 0x0001e80000100800 */
[----:B------:R-:W4:Y:S01]  /*a2db0*/  LDL.LU R27, [R1+0x578] ;  /* 0x00057800011b7983 */ /* 0x000f220000300800 */
[----:B0-----:R-:W-:Y:S01]  /*a2dc0*/  VIADD R0, R0, UR36 ;  /* 0x0000002400007c36 */ /* 0x001fe20008000000 */
[----:B------:R-:W0:Y:S04]  /*a2dd0*/  LDCU UR36, c[0x0][0x3b8] ;  /* 0x00007700ff2477ac */ /* 0x000e280008000800 */
[----:B------:R1:W-:Y:S04]  /*a2de0*/  STL [R1+0x70], R0 ;  /* 0x0000700001007387 */ /* 0x0003e80000100800 */
[----:B------:R-:W4:Y:S01]  /*a2df0*/  LDL R24, [R1+0x1d8c] ;  /* 0x001d8c0001187983 */ /* 0x000f220000100800 */
[----:B-1----:R-:W-:Y:S01]  /*a2e00*/  VIADD R0, R0, UR10 ;  /* 0x0000000a00007c36 */ /* 0x002fe20008000000 */
[----:B------:R-:W1:Y:S04]  /*a2e10*/  LDCU UR10, c[0x0][0x3b8] ;  /* 0x00007700ff0a77ac */ /* 0x000e680008000800 */
[----:B------:R0:W-:Y:S02]  /*a2e20*/  STL [R1+0x88], R0 ;  /* 0x0000880001007387 */ /* 0x0001e40000100800 */
[----:B0-----:R-:W-:Y:S01]  /*a2e30*/  VIADD R0, R0, UR37 ;  /* 0x0000002500007c36 */ /* 0x001fe20008000000 */
[----:B--2---:R-:W-:Y:S01]  /*a2e40*/  ISETP.LT.AND P1, PT, R23, UR4, !P2 ;  /* 0x0000000417007c0c */ /* 0x004fe2000d721270 */
[----:B------:R-:W-:Y:S01]  /*a2e50*/  IMAD.WIDE R18, R20, 0x2, R10 ;  /* 0x0000000214127825 */ /* 0x000fe200078e020a */
[----:B------:R-:W0:Y:S02]  /*a2e60*/  LDCU UR37, c[0x0][0x3b8] ;  /* 0x00007700ff2577ac */ /* 0x000e240008000800 */
[----:B------:R2:W-:Y:S02]  /*a2e70*/  STL [R1+0x98], R0 ;  /* 0x0000980001007387 */ /* 0x0005e40000100800 */
[----:B--2---:R-:W-:Y:S01]  /*a2e80*/  VIADD R0, R0, UR39 ;  /* 0x0000002700007c36 */ /* 0x004fe20008000000 */
[----:B------:R-:W2:Y:S04]  /*a2e90*/  LDCU UR39, c[0x0][0x3b8] ;  /* 0x00007700ff2777ac */ /* 0x000ea80008000800 */
[----:B------:R0:W-:Y:S02]  /*a2ea0*/  STL [R1+0xb0], R0 ;  /* 0x0000b00001007387 */ /* 0x0001e40000100800 */
[----:B0-----:R-:W-:Y:S01]  /*a2eb0*/  VIADD R0, R0, UR38 ;  /* 0x0000002600007c36 */ /* 0x001fe20008000000 */
[----:B------:R-:W0:Y:S04]  /*a2ec0*/  LDCU UR38, c[0x0][0x3b8] ;  /* 0x00007700ff2677ac */ /* 0x000e280008000800 */
[----:B------:R1:W-:Y:S02]  /*a2ed0*/  STL [R1+0xc0], R0 ;  /* 0x0000c00001007387 */ /* 0x0003e40000100800 */
[----:B-1----:R-:W-:Y:S01]  /*a2ee0*/  VIADD R0, R0, UR8 ;  /* 0x0000000800007c36 */ /* 0x002fe20008000000 */
[----:B------:R-:W1:Y:S04]  /*a2ef0*/  LDCU UR8, c[0x0][0x3b8] ;  /* 0x00007700ff0877ac */ /* 0x000e680008000800 */
[----:B------:R0:W-:Y:S04]  /*a2f00*/  STL [R1+0xd8], R0 ;  /* 0x0000d80001007387 */ /* 0x0001e80000100800 */
[----:B------:R-:W2:Y:S01]  /*a2f10*/  LDL R22, [R1+0x1d90] ;  /* 0x001d900001167983 */ /* 0x000ea20000100800 */
[----:B0-----:R-:W-:Y:S01]  /*a2f20*/  VIADD R0, R0, UR40 ;  /* 0x0000002800007c36 */ /* 0x001fe20008000000 */
[----:B------:R-:W0:Y:S04]  /*a2f30*/  LDCU UR40, c[0x0][0x3b8] ;  /* 0x00007700ff2877ac */ /* 0x000e280008000800 */
[----:B------:R1:W-:Y:S02]  /*a2f40*/  STL [R1+0xe8], R0 ;  /* 0x0000e80001007387 */ /* 0x0003e40000100800 */
[----:B-1----:R-:W-:Y:S01]  /*a2f50*/  VIADD R0, R0, UR41 ;  /* 0x0000002900007c36 */ /* 0x002fe20008000000 */
[----:B------:R-:W1:Y:S04]  /*a2f60*/  LDCU UR41, c[0x0][0x3b8] ;  /* 0x00007700ff2977ac */ /* 0x000e680008000800 */
[----:B------:R0:W-:Y:S02]  /*a2f70*/  STL [R1+0xfc], R0 ;  /* 0x0000fc0001007387 */ /* 0x0001e40000100800 */
[----:B0-----:R-:W-:Y:S01]  /*a2f80*/  VIADD R0, R0, UR42 ;  /* 0x0000002a00007c36 */ /* 0x001fe20008000000 */
[----:B------:R-:W0:Y:S04]  /*a2f90*/  LDCU UR42, c[0x0][0x3b8] ;  /* 0x00007700ff2a77ac */ /* 0x000e280008000800 */
[----:B------:R3:W-:Y:S04]  /*a2fa0*/  STL [R1+0x100], R0 ;  /* 0x0001000001007387 */ /* 0x0007e80000100800 */
[----:B------:R-:W2:Y:S01]  /*a2fb0*/  LDL.LU R29, [R1+0x588] ;  /* 0x00058800011d7983 */ /* 0x000ea20000300800 */
[----:B---3--:R-:W-:Y:S01]  /*a2fc0*/  VIADD R0, R0, UR16 ;  /* 0x0000001000007c36 */ /* 0x008fe20008000000 */
[----:B------:R-:W3:Y:S04]  /*a2fd0*/  LDCU UR16, c[0x0][0x3b8] ;  /* 0x00007700ff1077ac */ /* 0x000ee80008000800 */
[----:B------:R0:W-:Y:S02]  /*a2fe0*/  STL [R1+0x104], R0 ;  /* 0x0001040001007387 */ /* 0x0001e40000100800 */
[----:B0-----:R-:W-:Y:S01]  /*a2ff0*/  VIADD R0, R0, UR14 ;  /* 0x0000000e00007c36 */ /* 0x001fe20008000000 */
[----:B------:R-:W0:Y:S04]  /*a3000*/  LDCU UR14, c[0x0][0x3b8] ;  /* 0x00007700ff0e77ac */ /* 0x000e280008000800 */
[----:B------:R1:W-:Y:S02]  /*a3010*/  STL [R1+0x108], R0 ;  /* 0x0001080001007387 */ /* 0x0003e40000100800 */
[----:B-1----:R-:W-:Y:S01]  /*a3020*/  VIADD R0, R0, UR12 ;  /* 0x0000000c00007c36 */ /* 0x002fe20008000000 */
[----:B------:R-:W1:Y:S04]  /*a3030*/  LDCU UR12, c[0x0][0x3b8] ;  /* 0x00007700ff0c77ac */ /* 0x000e680008000800 */
[----:B------:R4:W-:Y:S02]  /*a3040*/  STL [R1+0x10c], R0 ;  /* 0x00010c0001007387 */ /* 0x0009e40000100800 */
[----:B----4-:R-:W-:Y:S01]  /*a3050*/  VIADD R0, R0, UR18 ;  /* 0x0000001200007c36 */ /* 0x010fe20008000000 */
[----:B------:R-:W4:Y:S04]  /*a3060*/  LDCU UR18, c[0x0][0x3b8] ;  /* 0x00007700ff1277ac */ /* 0x000f280008000800 */
[----:B------:R0:W-:Y:S02]  /*a3070*/  STL [R1+0x110], R0 ;  /* 0x0001100001007387 */ /* 0x0001e40000100800 */
[----:B0-----:R-:W-:Y:S01]  /*a3080*/  VIADD R0, R0, UR22 ;  /* 0x0000001600007c36 */ /* 0x001fe20008000000 */
[----:B------:R-:W0:Y:S04]  /*a3090*/  LDCU UR22, c[0x0][0x3b8] ;  /* 0x00007700ff1677ac */ /* 0x000e280008000800 */
[----:B------:R-:W-:Y:S04]  /*a30a0*/  STL [R1+0x114], R0 ;  /* 0x0001140001007387 */ /* 0x000fe80000100800 */
[----:B------:R0:W-:Y:S01]  /*a30b0*/  @P1 STG.E.U16 desc[UR60][R18.64], R27 ;  /* 0x0000001b12001986 */ /* 0x0001e2000c10153c */
[----:B------:R-:W-:-:S03]  /*a30c0*/  PRMT R21, R27, 0x7632, R21 ;  /* 0x000076321b157816 */ /* 0x000fc60000000015 */
[----:B0-----:R-:W3:Y:S01]  /*a30d0*/  LDL.LU R27, [R1+0x5b8] ;  /* 0x0005b800011b7983 */ /* 0x001ee20000300800 */
[----:B------:R-:W-:Y:S01]  /*a30e0*/  VIADD R0, R0, UR20 ;  /* 0x0000001400007c36 */ /* 0x000fe20008000000 */
[----:B------:R-:W0:Y:S04]  /*a30f0*/  LDCU UR20, c[0x0][0x3b8] ;  /* 0x00007700ff1477ac */ /* 0x000e280008000800 */
[----:B------:R1:W-:Y:S01]  /*a3100*/  STL [R1+0x118], R0 ;  /* 0x0001180001007387 */ /* 0x0003e20000100800 */
[----:B------:R-:W-:Y:S01]  /*a3110*/  ISETP.LT.AND P1, PT, R24, UR4, !P2 ;  /* 0x0000000418007c0c */ /* 0x000fe2000d721270 */
[----:B-1----:R-:W-:Y:S01]  /*a3120*/  VIADD R0, R0, UR30 ;  /* 0x0000001e00007c36 */ /* 0x002fe20008000000 */
[----:B------:R-:W1:Y:S04]  /*a3130*/  LDCU UR30, c[0x0][0x3b8] ;  /* 0x00007700ff1e77ac */ /* 0x000e680008000800 */
[----:B------:R0:W-:Y:S01]  /*a3140*/  STL [R1+0x11c], R0 ;  /* 0x00011c0001007387 */ /* 0x0001e20000100800 */
[----:B------:R-:W-:-:S04]  /*a3150*/  IMAD.WIDE R18, R20, 0x2, R16 ;  /* 0x0000000214127825 */ /* 0x000fc800078e0210 */
[----:B0-----:R-:W-:Y:S02]  /*a3160*/  VIADD R0, R0, UR28 ;  /* 0x0000001c00007c36 */ /* 0x001fe40008000000 */
[----:B------:R-:W-:Y:S01]  /*a3170*/  @P1 STG.E.U16 desc[UR60][R18.64], R21 ;  /* 0x0000001512001986 */ /* 0x000fe2000c10153c */
[----:B------:R-:W0:Y:S03]  /*a3180*/  LDCU UR28, c[0x0][0x3b8] ;  /* 0x00007700ff1c77ac */ /* 0x000e260008000800 */
[----:B------:R1:W-:Y:S02]  /*a3190*/  STL [R1+0x120], R0 ;  /* 0x0001200001007387 */ /* 0x0003e40000100800 */
[----:B-1----:R-:W-:Y:S01]  /*a31a0*/  VIADD R0, R0, UR26 ;  /* 0x0000001a00007c36 */ /* 0x002fe20008000000 */
[----:B------:R-:W1:Y:S04]  /*a31b0*/  LDCU UR26, c[0x0][0x3b8] ;  /* 0x00007700ff1a77ac */ /* 0x000e680008000800 */
[----:B------:R0:W-:Y:S02]  /*a31c0*/  STL [R1+0x124], R0 ;  /* 0x0001240001007387 */ /* 0x0001e40000100800 */
[----:B0-----:R-:W-:Y:S01]  /*a31d0*/  VIADD R0, R0, UR24 ;  /* 0x0000001800007c36 */ /* 0x001fe20008000000 */
[----:B------:R-:W0:Y:S04]  /*a31e0*/  LDCU UR24, c[0x0][0x3b8] ;  /* 0x00007700ff1877ac */ /* 0x000e280008000800 */
[----:B------:R0:W-:Y:S01]  /*a31f0*/  STL [R1+0x128], R0 ;  /* 0x0001280001007387 */ /* 0x0001e20000100800 */
[----:B------:R-:W-:Y:S01]  /*a3200*/  IMAD.WIDE R18, R20, 0x2, R14 ;  /* 0x0000000214127825 */ /* 0x000fe200078e020e */
[----:B--2---:R-:W-:-:S03]  /*a3210*/  ISETP.LT.AND P1, PT, R22, UR4, !P2 ;  /* 0x0000000416007c0c */ /* 0x004fc6000d721270 */
[----:B0-----:R-:W-:Y:S01]  /*a3220*/  VIADD R0, R0, UR35 ;  /* 0x0000002300007c36 */ /* 0x001fe20008000000 */
[----:B------:R-:W-:Y:S01]  /*a3230*/  ISETP.LT.AND P2, PT, R8, UR4, !P2 ;  /* 0x0000000408007c0c */ /* 0x000fe2000d741270 */
[----:B------:R-:W-:Y:S01]  /*a3240*/  IMAD.WIDE R20, R20, 0x2, R12 ;  /* 0x0000000214147825 */ /* 0x000fe200078e020c */
[----:B------:R-:W0:Y:S02]  /*a3250*/  LDCU UR35, c[0x0][0x3b8] ;  /* 0x00007700ff2377ac */ /* 0x000e240008000800 */
[----:B------:R2:W-:Y:S02]  /*a3260*/  STL [R1+0x12c], R0 ;  /* 0x00012c0001007387 */ /* 0x0005e40000100800 */
[----:B--2---:R-:W-:Y:S01]  /*a3270*/  VIADD R0, R0, UR34 ;  /* 0x0000002200007c36 */ /* 0x004fe20008000000 */
[----:B------:R-:W2:Y:S02]  /*a3280*/  LDCU UR34, c[0x0][0x3b8] ;  /* 0x00007700ff2277ac */ /* 0x000ea40008000800 */
[----:B------:R0:W-:Y:S01]  /*a3290*/  @P1 STG.E.U16 desc[UR60][R18.64], R29 ;  /* 0x0000001d12001986 */ /* 0x0001e2000c10153c */
[----:B------:R-:W-:-:S03]  /*a32a0*/  PRMT R26, R29, 0x7632, R26 ;  /* 0x000076321d1a7816 */ /* 0x000fc6000000001a */
[----:B0-----:R-:W2:Y:S04]  /*a32b0*/  LDL.LU R29, [R1+0x598] ;  /* 0x00059800011d7983 */ /* 0x001ea80000300800 */
[----:B------:R0:W-:Y:S02]  /*a32c0*/  STL [R1+0x130], R0 ;  /* 0x0001300001007387 */ /* 0x0001e40000100800 */
[----:B0-----:R-:W-:Y:S01]  /*a32d0*/  VIADD R0, R0, UR32 ;  /* 0x0000002000007c36 */ /* 0x001fe20008000000 */
[----:B------:R-:W-:Y:S01]  /*a32e0*/  ISETP.LT.AND P1, PT, R23, UR4, !P0 ;  /* 0x0000000417007c0c */ /* 0x000fe2000c721270 */
[C---:B------:R-:W-:Y:S01]  /*a32f0*/  IMAD.WIDE R18, R9.reuse, 0x2, R10 ;  /* 0x0000000209127825 */ /* 0x040fe200078e020a */
[----:B------:R-:W-:Y:S01]  /*a3300*/  @P2 STG.E.U16 desc[UR60][R20.64], R26 ;  /* 0x0000001a14002986 */ /* 0x000fe2000c10153c */
[----:B------:R-:W0:Y:S03]  /*a3310*/  LDCU UR32, c[0x0][0x3b8] ;  /* 0x00007700ff2077ac */ /* 0x000e260008000800 */
[----:B------:R1:W-:Y:S02]  /*a3320*/  STL [R1+0x134], R0 ;  /* 0x0001340001007387 */ /* 0x0003e40000100800 */
[----:B-1----:R-:W-:Y:S01]  /*a3330*/  VIADD R0, R0, UR36 ;  /* 0x0000002400007c36 */ /* 0x002fe20008000000 */
[----:B------:R-:W-:Y:S01]  /*a3340*/  ISETP.LT.AND P2, PT, R24, UR4, !P0 ;  /* 0x0000000418007c0c */ /* 0x000fe2000c741270 */
[----:B------:R-:W-:Y:S01]  /*a3350*/  IMAD.WIDE R20, R9, 0x2, R16 ;  /* 0x0000000209147825 */ /* 0x000fe200078e0210 */
[----:B------:R-:W1:Y:S02]  /*a3360*/  LDCU UR36, c[0x0][0x3b8] ;  /* 0x00007700ff2477ac */ /* 0x000e640008000800 */
[----:B------:R0:W-:Y:S02]  /*a3370*/  STL [R1+0x138], R0 ;  /* 0x0001380001007387 */ /* 0x0001e40000100800 */
        /* <DEDUP_REMOVED lines=9> */
[----:B------:R-:W-:Y:S01]  /*a3410*/  STL [R1+0x2dd0], R14 ;  /* 0x002dd00e01007387 */ /* 0x000fe20000100800 */
[----:B-1----:R-:W-:-:S03]  /*a3420*/  VIADD R0, R0, UR38 ;  /* 0x0000002600007c36 */ /* 0x002fc60008000000 */
[----:B------:R-:W-:Y:S01]  /*a3430*/  STL [R1+0x2dcc], R15 ;  /* 0x002dcc0f01007387 */ /* 0x000fe20000100800 */
[----:B------:R-:W-:Y:S01]  /*a3440*/  VIADD R6, R28, 0xcd ;  /* 0x000000cd1c067836 */ /* 0x000fe20000000000 */
[----:B------:R-:W1:Y:S02]  /*a3450*/  LDCU UR38, c[0x0][0x3b8] ;  /* 0x00007700ff2677ac */ /* 0x000e640008000800 */
[----:B------:R0:W-:Y:S04]  /*a3460*/  STL [R1+0x14c], R0 ;  /* 0x00014c0001007387 */ /* 0x0001e80000100800 */
[----:B---3--:R3:W-:Y:S01]  /*a3470*/  @P1 STG.E.U16 desc[UR60][R18.64], R27 ;  /* 0x0000001b12001986 */ /* 0x0087e2000c10153c */
[----:B------:R-:W-:Y:S02]  /*a3480*/  ISETP.LT.AND P1, PT, R22, UR4, !P0 ;  /* 0x0000000416007c0c */ /* 0x000fe4000c721270 */
[----:B------:R-:W-:-:S02]  /*a3490*/  ISETP.LT.AND P0, PT, R8, UR4, !P0 ;  /* 0x0000000408007c0c */ /* 0x000fc4000c701270 */
[----:B------:R-:W4:Y:S01]  /*a34a0*/  LDL.LU R8, [R1+0x2e38] ;  /* 0x002e380001087983 */ /* 0x000f220000300800 */
[----:B0-----:R-:W-:Y:S01]  /*a34b0*/  VIADD R0, R0, UR8 ;  /* 0x0000000800007c36 */ /* 0x001fe20008000000 */
[----:B------:R-:W-:Y:S01]  /*a34c0*/  PRMT R26, R27, 0x7632, R26 ;  /* 0x000076321b1a7816 */ /* 0x000fe2000000001a */
[----:B------:R-:W-:Y:S01]  /*a34d0*/  VIADD R7, R28, 0xcf ;  /* 0x000000cf1c077836 */ /* 0x000fe20000000000 */
[----:B------:R-:W4:Y:S01]  /*a34e0*/  LDL.LU R22, [R1+0x344] ;  /* 0x0003440001167983 */ /* 0x000f220000300800 */
[----:B------:R-:W0:Y:S01]  /*a34f0*/  LDCU UR8, c[0x0][0x3b8] ;  /* 0x00007700ff0877ac */ /* 0x000e220008000800 */
[----:B---3--:R-:W-:Y:S02]  /*a3500*/  IMAD.WIDE R18, R9, 0x2, R14 ;  /* 0x0000000209127825 */ /* 0x008fe400078e020e */
[----:B------:R-:W3:Y:S04]  /*a3510*/  LDL.LU R27, [R1+0x57c] ;  /* 0x00057c00011b7983 */ /* 0x000ee80000300800 */
[----:B------:R0:W-:Y:S04]  /*a3520*/  STL [R1+0x150], R0 ;  /* 0x0001500001007387 */ /* 0x0001e80000100800 */
[----:B------:R1:W-:Y:S01]  /*a3530*/  @P2 STG.E.U16 desc[UR60][R20.64], R26 ;  /* 0x0000001a14002986 */ /* 0x0003e2000c10153c */
[----:B0-----:R-:W-:Y:S01]  /*a3540*/  VIADD R0, R0, UR40 ;  /* 0x0000002800007c36 */ /* 0x001fe20008000000 */
[----:B------:R-:W0:Y:S01]  /*a3550*/  LDCU UR40, c[0x0][0x3b8] ;  /* 0x00007700ff2877ac */ /* 0x000e220008000800 */
[----:B-1----:R-:W-:-:S05]  /*a3560*/  VIADD R21, R28, 0xc2 ;  /* 0x000000c21c157836 */ /* 0x002fca0000000000 */
[----:B------:R-:W-:Y:S01]  /*a3570*/  ISETP.GE.AND P2, PT, R21, UR15, PT ;  /* 0x0000000f15007c0c */ /* 0x000fe2000bf46270 */
[----:B--2---:R1:W-:Y:S01]  /*a3580*/  @P1 STG.E.U16 desc[UR60][R18.64], R29 ;  /* 0x0000001d12001986 */ /* 0x0043e2000c10153c */
[----:B------:R-:W-:-:S03]  /*a3590*/  PRMT R20, R29, 0x7632, R20 ;  /* 0x000076321d147816 */ /* 0x000fc60000000014 */
[----:B-1----:R-:W2:Y:S04]  /*a35a0*/  LDL.LU R29, [R1+0x348] ;  /* 0x00034800011d7983 */ /* 0x002ea80000300800 */
[----:B------:R1:W-:Y:S04]  /*a35b0*/  STL [R1+0x154], R0 ;  /* 0x0001540001007387 */ /* 0x0003e80000100800 */
[----:B------:R0:W-:Y:S04]  /*a35c0*/  STL [R1+0x2dd8], R12 ;  /* 0x002dd80c01007387 */ /* 0x0001e80000100800 */
[----:B------:R0:W-:Y:S01]  /*a35d0*/  STL [R1+0x2dd4], R13 ;  /* 0x002dd40d01007387 */ /* 0x0001e20000100800 */
[----:B----4-:R-:W-:-:S03]  /*a35e0*/  R2UR.FILL UR15, R8 ;  /* 0x00000000080f72ca */ /* 0x010fc600004e0000 */
[----:B------:R-:W4:Y:S01]  /*a35f0*/  LDL.LU R8, [R1+0x2e34] ;  /* 0x002e340001087983 */ /* 0x000f220000300800 */
[----:B------:R-:W-:-:S04]  /*a3600*/  IMAD.WIDE R18, R9, 0x2, R12 ;  /* 0x0000000209127825 */ /* 0x000fc800078e020c */
[----:B------:R-:W-:Y:S02]  /*a3610*/  VIADD R9, R28, 0xc3 ;  /* 0x000000c31c097836 */ /* 0x000fe40000000000 */
[----:B-1----:R-:W-:Y:S01]  /*a3620*/  VIADD R0, R0, UR41 ;  /* 0x0000002900007c36 */ /* 0x002fe20008000000 */
[----:B------:R-:W-:Y:S01]  /*a3630*/  @P0 STG.E.U16 desc[UR60][R18.64], R20 ;  /* 0x0000001412000986 */ /* 0x000fe2000c10153c */
[----:B---3--:R-:W-:Y:S01]  /*a3640*/  PRMT R4, R27, 0x7632, R4 ;  /* 0x000076321b047816 */ /* 0x008fe20000000004 */
[C---:B0-----:R-:W-:Y:S01]  /*a3650*/  VIADD R12, R28.reuse, 0xee ;  /* 0x000000ee1c0c7836 */ /* 0x041fe20000000000 */
[----:B------:R-:W-:Y:S01]  /*a3660*/  ISETP.GE.AND P0, PT, R9, UR13, PT ;  /* 0x0000000d09007c0c */ /* 0x000fe2000bf06270 */
[----:B------:R0:W-:Y:S01]  /*a3670*/  STL [R1+0x158], R0 ;  /* 0x0001580001007387 */ /* 0x0001e20000100800 */
[----:B------:R-:W-:Y:S01]  /*a3680*/  VIADD R13, R28, 0xef ;  /* 0x000000ef1c0d7836 */ /* 0x000fe20000000000 */
[----:B------:R-:W1:Y:S01]  /*a3690*/  LDCU UR41, c[0x0][0x3b8] ;  /* 0x00007700ff2977ac */ /* 0x000e620008000800 */
[----:B0-----:R-:W-:-:S05]  /*a36a0*/  VIADD R0, R0, UR42 ;  /* 0x0000002a00007c36 */ /* 0x001fca0008000000 */
[----:B------:R0:W-:Y:S04]  /*a36b0*/  STL [R1+0x15c], R0 ;  /* 0x00015c0001007387 */ /* 0x0001e80000100800 */
[----:B------:R-:W-:Y:S01]  /*a36c0*/  STL [R1+0x2de0], R10 ;  /* 0x002de00a01007387 */ /* 0x000fe20000100800 */
[----:B0-----:R-:W-:-:S03]  /*a36d0*/  VIADD R0, R0, UR16 ;  /* 0x0000001000007c36 */ /* 0x001fc60008000000 */
[----:B------:R-:W-:Y:S01]  /*a36e0*/  STL [R1+0x2ddc], R11 ;  /* 0x002ddc0b01007387 */ /* 0x000fe20000100800 */
[----:B------:R-:W-:Y:S01]  /*a36f0*/  VIADD R9, R28, 0xc4 ;  /* 0x000000c41c097836 */ /* 0x000fe20000000000 */
[----:B------:R-:W-:Y:S01]  /*a3700*/  LOP3.LUT R3, R3, 0xffffffef, RZ, 0xc0, !PT ;  /* 0xffffffef03037812 */ /* 0x000fe200078ec0ff */
[----:B------:R-:W-:Y:S01]  /*a3710*/  IMAD.WIDE R18, R2, 0x2, R10 ;  /* 0x0000000202127825 */ /* 0x000fe200078e020a */
[----:B------:R0:W-:Y:S01]  /*a3720*/  STL [R1+0x160], R0 ;  /* 0x0001600001007387 */ /* 0x0001e20000100800 */
[----:B------:R-:W3:Y:S02]  /*a3730*/  LDCU UR16, c[0x0][0x3b8] ;  /* 0x00007700ff1077ac */ /* 0x000ee40008000800 */
[----:B0-----:R-:W-:Y:S02]  /*a3740*/  VIADD R0, R0, UR14 ;  /* 0x0000000e00007c36 */ /* 0x001fe40008000000 */
[C---:B------:R-:W-:Y:S02]  /*a3750*/  VIADD R14, R28.reuse, 0xf0 ;  /* 0x000000f01c0e7836 */ /* 0x040fe40000000000 */
[----:B------:R-:W-:-:S02]  /*a3760*/  VIADD R15, R28, 0xf1 ;  /* 0x000000f11c0f7836 */ /* 0x000fc40000000000 */
[C---:B------:R-:W-:Y:S02]  /*a3770*/  VIADD R24, R28.reuse, 0xcc ;  /* 0x000000cc1c187836 */ /* 0x040fe40000000000 */
[----:B------:R-:W-:Y:S01]  /*a3780*/  VIADD R25, R28, 0xf6 ;  /* 0x000000f61c197836 */ /* 0x000fe20000000000 */
[----:B----4-:R-:W-:Y:S01]  /*a3790*/  LOP3.LUT R8, R8, 0xefffffff, RZ, 0xc0, !PT ;  /* 0xefffffff08087812 */ /* 0x010fe200078ec0ff */
[C---:B------:R-:W-:Y:S01]  /*a37a0*/  VIADD R10, R28.reuse, 0xec ;  /* 0x000000ec1c0a7836 */ /* 0x040fe20000000000 */
[----:B------:R-:W-:Y:S01]  /*a37b0*/  @P6 LOP3.LUT R3, R3, 0x10, RZ, 0xfc, !PT ;  /* 0x0000001003036812 */ /* 0x000fe200078efcff */
[----:B------:R-:W-:Y:S01]  /*a37c0*/  VIADD R11, R28, 0xed ;  /* 0x000000ed1c0b7836 */ /* 0x000fe20000000000 */
[----:B------:R-:W-:Y:S01]  /*a37d0*/  @P0 LOP3.LUT R8, R8, 0x10000000, RZ, 0xfc, !PT ;  /* 0x1000000008080812 */ /* 0x000fe200078efcff */
[----:B------:R-:W0:Y:S04]  /*a37e0*/  LDCU UR14, c[0x0][0x3b8] ;  /* 0x00007700ff0e77ac */ /* 0x000e280008000800 */
[----:B------:R-:W-:Y:S04]  /*a37f0*/  STL [R1+0x2e04], R8 ;  /* 0x002e040801007387 */ /* 0x000fe80000100800 */
[----:B------:R4:W-:Y:S02]  /*a3800*/  STL [R1+0x164], R0 ;  /* 0x0001640001007387 */ /* 0x0009e40000100800 */
[----:B----4-:R-:W-:Y:S01]  /*a3810*/  VIADD R0, R0, UR12 ;  /* 0x0000000c00007c36 */ /* 0x010fe20008000000 */
[----:B------:R-:W-:Y:S01]  /*a3820*/  ISETP.GE.AND P0, PT, R9, UR11, PT ;  /* 0x0000000b09007c0c */ /* 0x000fe2000bf06270 */
[----:B------:R-:W-:Y:S01]  /*a3830*/  VIADD R8, R28, 0xce ;  /* 0x000000ce1c087836 */ /* 0x000fe20000000000 */
[----:B------:R-:W-:Y:S01]  /*a3840*/  LOP3.LUT R3, R3, 0xfffffff7, RZ, 0xc0, !PT ;  /* 0xfffffff703037812 */ /* 0x000fe200078ec0ff */
[----:B------:R-:W4:Y:S01]  /*a3850*/  LDCU UR12, c[0x0][0x3b8] ;  /* 0x00007700ff0c77ac */ /* 0x000f220008000800 */
[----:B------:R0:W-:Y:S02]  /*a3860*/  STL [R1+0x168], R0 ;  /* 0x0001680001007387 */ /* 0x0001e40000100800 */
[----:B0-----:R-:W-:-:S02]  /*a3870*/  VIADD R0, R0, UR18 ;  /* 0x0000001200007c36 */ /* 0x001fc40008000000 */
[----:B------:R-:W-:Y:S02]  /*a3880*/  STL.S16 [R1+0x140], R4 ;  /* 0x0001400401007387 */ /* 0x000fe40000100600 */
[----:B------:R-:W-:Y:S02]  /*a3890*/  VIADD R5, R0, UR22 ;  /* 0x0000001600057c36 */ /* 0x000fe40008000000 */
[----:B------:R-:W-:Y:S04]  /*a38a0*/  STL [R1+0x16c], R0 ;  /* 0x00016c0001007387 */ /* 0x000fe80000100800 */
[----:B------:R0:W-:Y:S02]  /*a38b0*/  STL [R1+0x170], R5 ;  /* 0x0001700501007387 */ /* 0x0001e40000100800 */
[----:B0-----:R-:W-:-:S05]  /*a38c0*/  VIADD R5, R5, UR20 ;  /* 0x0000001405057c36 */ /* 0x001fca0008000000 */
[----:B------:R0:W-:Y:S04]  /*a38d0*/  STL [R1+0x174], R5 ;  /* 0x0001740501007387 */ /* 0x0001e80000100800 */
[----:B------:R1:W-:Y:S01]  /*a38e0*/  STL [R1+0xd0], R6 ;  /* 0x0000d00601007387 */ /* 0x0003e20000100800 */
[----:B0-----:R-:W-:-:S03]  /*a38f0*/  VIADD R5, R5, UR30 ;  /* 0x0000001e05057c36 */ /* 0x001fc60008000000 */
[----:B------:R-:W-:Y:S01]  /*a3900*/  STL [R1+0xcc], R8 ;  /* 0x0000cc0801007387 */ /* 0x000fe20000100800 */
[----:B-1----:R-:W-:-:S03]  /*a3910*/  VIADD R6, R28, 0xd0 ;  /* 0x000000d01c067836 */ /* 0x002fc60000000000 */
[----:B------:R0:W-:Y:S01]  /*a3920*/  STL [R1+0x178], R5 ;  /* 0x0001780501007387 */ /* 0x0001e20000100800 */
[----:B------:R-:W-:-:S03]  /*a3930*/  VIADD R20, R5, UR28 ;  /* 0x0000001c05147c36 */ /* 0x000fc60008000000 */
[----:B------:R1:W-:Y:S04]  /*a3940*/  STL [R1+0xc8], R7 ;  /* 0x0000c80701007387 */ /* 0x0003e80000100800 */
[----:B------:R2:W-:Y:S01]  /*a3950*/  STL [R1+0xc4], R6 ;  /* 0x0000c40601007387 */ /* 0x0005e20000100800 */
[C---:B0-----:R-:W-:Y:S02]  /*a3960*/  VIADD R5, R28.reuse, 0xd3 ;  /* 0x000000d31c057836 */ /* 0x041fe40000000000 */
[C---:B-1----:R-:W-:Y:S02]  /*a3970*/  VIADD R7, R28.reuse, 0xd1 ;  /* 0x000000d11c077836 */ /* 0x042fe40000000000 */
[----:B--2---:R-:W-:-:S03]  /*a3980*/  VIADD R6, R28, 0xd2 ;  /* 0x000000d21c067836 */ /* 0x004fc60000000000 */
[----:B------:R0:W-:Y:S04]  /*a3990*/  STL [R1+0xbc], R7 ;  /* 0x0000bc0701007387 */ /* 0x0001e80000100800 */
[----:B------:R1:W-:Y:S04]  /*a39a0*/  STL [R1+0xb8], R6 ;  /* 0x0000b80601007387 */ /* 0x0003e80000100800 */
[----:B------:R-:W-:Y:S01]  /*a39b0*/  STL [R1+0x2de4], R20 ;  /* 0x002de41401007387 */ /* 0x000fe20000100800 */
[----:B------:R-:W-:-:S03]  /*a39c0*/  VIADD R9, R20, UR26 ;  /* 0x0000001a14097c36 */ /* 0x000fc60008000000 */
[----:B------:R2:W-:Y:S01]  /*a39d0*/  STL [R1+0xb4], R5 ;  /* 0x0000b40501007387 */ /* 0x0005e20000100800 */
[C---:B0-----:R-:W-:Y:S02]  /*a39e0*/  VIADD R7, R28.reuse, 0xd5 ;  /* 0x000000d51c077836 */ /* 0x041fe40000000000 */
[C---:B-1----:R-:W-:Y:S02]  /*a39f0*/  VIADD R6, R28.reuse, 0xd6 ;  /* 0x000000d61c067836 */ /* 0x042fe40000000000 */
[----:B--2---:R-:W-:-:S05]  /*a3a00*/  VIADD R5, R28, 0xd4 ;  /* 0x000000d41c057836 */ /* 0x004fca0000000000 */
[----:B------:R0:W-:Y:S04]  /*a3a10*/  STL [R1+0xac], R5 ;  /* 0x0000ac0501007387 */ /* 0x0001e80000100800 */
[----:B------:R1:W-:Y:S04]  /*a3a20*/  STL [R1+0xa8], R7 ;  /* 0x0000a80701007387 */ /* 0x0003e80000100800 */
[----:B------:R-:W-:Y:S01]  /*a3a30*/  STL [R1+0x2de8], R9 ;  /* 0x002de80901007387 */ /* 0x000fe20000100800 */
[----:B0-----:R-:W-:-:S03]  /*a3a40*/  VIADD R5, R9, UR24 ;  /* 0x0000001809057c36 */ /* 0x001fc60008000000 */
[----:B------:R0:W-:Y:S01]  /*a3a50*/  STL [R1+0xa4], R6 ;  /* 0x0000a40601007387 */ /* 0x0001e20000100800 */
[----:B-1----:R-:W-:-:S03]  /*a3a60*/  VIADD R7, R28, 0xd8 ;  /* 0x000000d81c077836 */ /* 0x002fc60000000000 */
[----:B------:R1:W-:Y:S01]  /*a3a70*/  STL [R1+0x17c], R5 ;  /* 0x00017c0501007387 */ /* 0x0003e20000100800 */
[----:B0-----:R-:W-:-:S05]  /*a3a80*/  VIADD R6, R28, 0xd7 ;  /* 0x000000d71c067836 */ /* 0x001fca0000000000 */
[----:B------:R0:W-:Y:S01]  /*a3a90*/  STL [R1+0xa0], R6 ;  /* 0x0000a00601007387 */ /* 0x0001e20000100800 */
[C---:B------:R-:W-:Y:S02]  /*a3aa0*/  VIADD R8, R28.reuse, 0xda ;  /* 0x000000da1c087836 */ /* 0x040fe40000000000 */
[----:B-1----:R-:W-:Y:S01]  /*a3ab0*/  VIADD R5, R5, UR35 ;  /* 0x0000002305057c36 */ /* 0x002fe20008000000 */
[----:B------:R1:W-:Y:S01]  /*a3ac0*/  STL [R1+0x9c], R7 ;  /* 0x00009c0701007387 */ /* 0x0003e20000100800 */
[C---:B0-----:R-:W-:Y:S02]  /*a3ad0*/  VIADD R6, R28.reuse, 0xd9 ;  /* 0x000000d91c067836 */ /* 0x041fe40000000000 */
[----:B-1----:R-:W-:-:S03]  /*a3ae0*/  VIADD R7, R28, 0xdb ;  /* 0x000000db1c077836 */ /* 0x002fc60000000000 */
[----:B------:R0:W-:Y:S04]  /*a3af0*/  STL [R1+0x94], R6 ;  /* 0x0000940601007387 */ /* 0x0001e80000100800 */
[----:B------:R1:W-:Y:S01]  /*a3b00*/  STL [R1+0x90], R8 ;  /* 0x0000900801007387 */ /* 0x0003e20000100800 */
[----:B0-----:R-:W-:-:S03]  /*a3b10*/  VIADD R6, R28, 0xdc ;  /* 0x000000dc1c067836 */ /* 0x001fc60000000000 */
[----:B------:R0:W-:Y:S01]  /*a3b20*/  STL [R1+0x180], R5 ;  /* 0x0001800501007387 */ /* 0x0001e20000100800 */
[----:B-1----:R-:W-:-:S03]  /*a3b30*/  VIADD R8, R28, 0xdd ;  /* 0x000000dd1c087836 */ /* 0x002fc60000000000 */
[----:B------:R1:W-:Y:S04]  /*a3b40*/  STL [R1+0x8c], R7 ;  /* 0x00008c0701007387 */ /* 0x0003e80000100800 */
[----:B------:R2:W-:Y:S01]  /*a3b50*/  STL [R1+0x84], R6 ;  /* 0x0000840601007387 */ /* 0x0005e20000100800 */
[----:B0-----:R-:W-:Y:S02]  /*a3b60*/  VIADD R5, R5, UR34 ;  /* 0x0000002205057c36 */ /* 0x001fe40008000000 */
[C---:B-1----:R-:W-:Y:S01]  /*a3b70*/  VIADD R7, R28.reuse, 0xde ;  /* 0x000000de1c077836 */ /* 0x042fe20000000000 */
[----:B------:R0:W-:Y:S01]  /*a3b80*/  STL [R1+0x80], R8 ;  /* 0x0000800801007387 */ /* 0x0001e20000100800 */
[----:B--2---:R-:W-:-:S03]  /*a3b90*/  VIADD R6, R28, 0xdf ;  /* 0x000000df1c067836 */ /* 0x004fc60000000000 */
[----:B------:R1:W-:Y:S04]  /*a3ba0*/  STL [R1+0x188], R5 ;  /* 0x0001880501007387 */ /* 0x0003e80000100800 */
[----:B------:R2:W-:Y:S01]  /*a3bb0*/  STL [R1+0x7c], R7 ;  /* 0x00007c0701007387 */ /* 0x0005e20000100800 */
[----:B0-----:R-:W-:-:S03]  /*a3bc0*/  VIADD R8, R28, 0xe0 ;  /* 0x000000e01c087836 */ /* 0x001fc60000000000 */
[----:B------:R0:W-:Y:S01]  /*a3bd0*/  STL [R1+0x78], R6 ;  /* 0x0000780601007387 */ /* 0x0001e20000100800 */
[----:B-1----:R-:W-:Y:S02]  /*a3be0*/  VIADD R5, R5, UR32 ;  /* 0x0000002005057c36 */ /* 0x002fe40008000000 */
[C---:B--2---:R-:W-:Y:S01]  /*a3bf0*/  VIADD R7, R28.reuse, 0xe1 ;  /* 0x000000e11c077836 */ /* 0x044fe20000000000 */
[----:B------:R1:W-:Y:S01]  /*a3c00*/  STL [R1+0x74], R8 ;  /* 0x0000740801007387 */ /* 0x0003e20000100800 */
[----:B0-----:R-:W-:-:S03]  /*a3c10*/  VIADD R6, R28, 0xe2 ;  /* 0x000000e21c067836 */ /* 0x001fc60000000000 */
[----:B------:R0:W-:Y:S04]  /*a3c20*/  STL [R1+0x18c], R5 ;  /* 0x00018c0501007387 */ /* 0x0001e80000100800 */
[----:B------:R2:W-:Y:S01]  /*a3c30*/  STL [R1+0x6c], R7 ;  /* 0x00006c0701007387 */ /* 0x0005e20000100800 */
[----:B-1----:R-:W-:-:S03]  /*a3c40*/  VIADD R8, R28, 0xe3 ;  /* 0x000000e31c087836 */ /* 0x002fc60000000000 */
[----:B------:R1:W-:Y:S01]  /*a3c50*/  STL [R1+0x68], R6 ;  /* 0x0000680601007387 */ /* 0x0003e20000100800 */
[----:B0-----:R-:W-:Y:S02]  /*a3c60*/  VIADD R5, R5, UR36 ;  /* 0x0000002405057c36 */ /* 0x001fe40008000000 */
[C---:B--2---:R-:W-:Y:S01]  /*a3c70*/  VIADD R7, R28.reuse, 0xe4 ;  /* 0x000000e41c077836 */ /* 0x044fe20000000000 */
[----:B------:R0:W-:Y:S01]  /*a3c80*/  STL [R1+0x2e08], R8 ;  /* 0x002e080801007387 */ /* 0x0001e20000100800 */
[----:B-1----:R-:W-:-:S03]  /*a3c90*/  VIADD R6, R28, 0xe5 ;  /* 0x000000e51c067836 */ /* 0x002fc60000000000 */
[----:B------:R1:W-:Y:S04]  /*a3ca0*/  STL [R1+0x190], R5 ;  /* 0x0001900501007387 */ /* 0x0003e80000100800 */
[----:B------:R2:W-:Y:S01]  /*a3cb0*/  STL [R1+0x5c], R7 ;  /* 0x00005c0701007387 */ /* 0x0005e20000100800 */
[----:B0-----:R-:W-:-:S03]  /*a3cc0*/  VIADD R8, R28, 0xe6 ;  /* 0x000000e61c087836 */ /* 0x001fc60000000000 */
[----:B------:R0:W-:Y:S01]  /*a3cd0*/  STL [R1+0x58], R6 ;  /* 0x0000580601007387 */ /* 0x0001e20000100800 */
[----:B-1----:R-:W-:Y:S02]  /*a3ce0*/  VIADD R5, R5, UR10 ;  /* 0x0000000a05057c36 */ /* 0x002fe40008000000 */
[C---:B--2---:R-:W-:Y:S01]  /*a3cf0*/  VIADD R7, R28.reuse, 0xe7 ;  /* 0x000000e71c077836 */ /* 0x044fe20000000000 */
[----:B------:R-:W-:Y:S01]  /*a3d00*/  STL [R1+0x54], R8 ;  /* 0x0000540801007387 */ /* 0x000fe20000100800 */
[----:B0-----:R-:W-:-:S03]  /*a3d10*/  VIADD R6, R28, 0xe8 ;  /* 0x000000e81c067836 */ /* 0x001fc60000000000 */
[----:B------:R0:W-:Y:S01]  /*a3d20*/  STL [R1+0x194], R5 ;  /* 0x0001940501007387 */ /* 0x0001e20000100800 */
[----:B------:R-:W-:-:S03]  /*a3d30*/  VIADD R9, R28, 0xea ;  /* 0x000000ea1c097836 */ /* 0x000fc60000000000 */
[----:B------:R-:W-:Y:S04]  /*a3d40*/  STL [R1+0x50], R7 ;  /* 0x0000500701007387 */ /* 0x000fe80000100800 */
[----:B------:R1:W-:Y:S01]  /*a3d50*/  STL [R1+0x4c], R6 ;  /* 0x00004c0601007387 */ /* 0x0003e20000100800 */
[----:B0-----:R-:W-:-:S03]  /*a3d60*/  VIADD R5, R5, UR37 ;  /* 0x0000002505057c36 */ /* 0x001fc60008000000 */
[----:B------:R-:W-:Y:S01]  /*a3d70*/  STL [R1+0x2dec], R9 ;  /* 0x002dec0901007387 */ /* 0x000fe20000100800 */
[C---:B------:R-:W-:Y:S02]  /*a3d80*/  VIADD R20, R28.reuse, 0xeb ;  /* 0x000000eb1c147836 */ /* 0x040fe40000000000 */
[----:B-1----:R-:W-:-:S05]  /*a3d90*/  VIADD R6, R28, 0xe9 ;  /* 0x000000e91c067836 */ /* 0x002fca0000000000 */
[----:B------:R-:W-:Y:S04]  /*a3da0*/  STL [R1+0x44], R6 ;  /* 0x0000440601007387 */ /* 0x000fe80000100800 */
[----:B------:R0:W-:Y:S04]  /*a3db0*/  STL [R1+0x198], R5 ;  /* 0x0001980501007387 */ /* 0x0001e80000100800 */
[----:B------:R-:W-:Y:S01]  /*a3dc0*/  STL [R1+0x2df0], R20 ;  /* 0x002df01401007387 */ /* 0x000fe20000100800 */
[----:B0-----:R-:W-:-:S03]  /*a3dd0*/  VIADD R5, R5, UR39 ;  /* 0x0000002705057c36 */ /* 0x001fc60008000000 */
[----:B------:R-:W-:Y:S04]  /*a3de0*/  STL [R1+0x2df4], R10 ;  /* 0x002df40a01007387 */ /* 0x000fe80000100800 */
[----:B------:R0:W-:Y:S01]  /*a3df0*/  STL [R1+0x184], R5 ;  /* 0x0001840501007387 */ /* 0x0001e20000100800 */
[----:B------:R-:W-:-:S03]  /*a3e00*/  VIADD R7, R28, 0xf2 ;  /* 0x000000f21c077836 */ /* 0x000fc60000000000 */
[----:B------:R-:W-:Y:S01]  /*a3e10*/  STL [R1+0x2df8], R11 ;  /* 0x002df80b01007387 */ /* 0x000fe20000100800 */
[----:B0-----:R-:W-:-:S03]  /*a3e20*/  VIADD R5, R5, UR8 ;  /* 0x0000000805057c36 */ /* 0x001fc60008000000 */
[----:B------:R-:W-:Y:S01]  /*a3e30*/  STL [R1+0x2dfc], R12 ;  /* 0x002dfc0c01007387 */ /* 0x000fe20000100800 */
[C---:B------:R-:W-:Y:S02]  /*a3e40*/  VIADD R4, R28.reuse, 0xc5 ;  /* 0x000000c51c047836 */ /* 0x040fe40000000000 */
[----:B------:R-:W-:Y:S01]  /*a3e50*/  VIADD R8, R5, UR38 ;  /* 0x0000002605087c36 */ /* 0x000fe20008000000 */
[----:B------:R0:W-:Y:S01]  /*a3e60*/  STL [R1+0x2e00], R13 ;  /* 0x002e000d01007387 */ /* 0x0001e20000100800 */
[----:B------:R-:W-:-:S03]  /*a3e70*/  VIADD R6, R28, 0xf3 ;  /* 0x000000f31c067836 */ /* 0x000fc60000000000 */
[----:B------:R1:W-:Y:S04]  /*a3e80*/  STL [R1+0x1a0], R5 ;  /* 0x0001a00501007387 */ /* 0x0003e80000100800 */
[----:B------:R-:W-:Y:S04]  /*a3e90*/  STL [R1+0x2e0c], R14 ;  /* 0x002e0c0e01007387 */ /* 0x000fe80000100800 */
[----:B------:R-:W-:Y:S01]  /*a3ea0*/  STL [R1+0x2e10], R15 ;  /* 0x002e100f01007387 */ /* 0x000fe20000100800 */
[----:B0-----:R-:W-:Y:S02]  /*a3eb0*/  IMAD.MOV.U32 R13, RZ, RZ, R4 ;  /* 0x000000ffff0d7224 */ /* 0x001fe400078e0004 */
[C---:B-1----:R-:W-:Y:S01]  /*a3ec0*/  VIADD R5, R28.reuse, 0xf4 ;  /* 0x000000f41c057836 */ /* 0x042fe20000000000 */
[----:B------:R-:W-:Y:S01]  /*a3ed0*/  STL [R1+0x2e14], R7 ;  /* 0x002e140701007387 */ /* 0x000fe20000100800 */
[----:B------:R-:W-:-:S03]  /*a3ee0*/  VIADD R4, R28, 0xf5 ;  /* 0x000000f51c047836 */ /* 0x000fc60000000000 */
[----:B------:R0:W-:Y:S01]  /*a3ef0*/  STL [R1+0x1a4], R8 ;  /* 0x0001a40801007387 */ /* 0x0001e20000100800 */
[----:B------:R-:W-:Y:S02]  /*a3f00*/  IMAD.MOV.U32 R11, RZ, RZ, R24 ;  /* 0x000000ffff0b7224 */ /* 0x000fe400078e0018 */
[----:B------:R-:W-:Y:S01]  /*a3f10*/  VIADD R24, R28, 0xf7 ;  /* 0x000000f71c187836 */ /* 0x000fe20000000000 */
[----:B------:R-:W-:Y:S01]  /*a3f20*/  STL [R1+0x2e18], R6 ;  /* 0x002e180601007387 */ /* 0x000fe20000100800 */
[----:B0-----:R-:W-:-:S03]  /*a3f30*/  VIADD R8, R8, UR40 ;  /* 0x0000002808087c36 */ /* 0x001fc60008000000 */
[----:B------:R-:W-:Y:S04]  /*a3f40*/  STL [R1+0x2e1c], R5 ;  /* 0x002e1c0501007387 */ /* 0x000fe80000100800 */
[----:B------:R-:W-:Y:S04]  /*a3f50*/  STL [R1+0x1b0], R8 ;  /* 0x0001b00801007387 */ /* 0x000fe80000100800 */
[----:B------:R0:W-:Y:S04]  /*a3f60*/  STL [R1+0x2e20], R4 ;  /* 0x002e200401007387 */ /* 0x0001e80000100800 */
[----:B0-----:R-:W2:Y:S04]  /*a3f70*/  LDL.LU R4, [R1+0x360] ;  /* 0x0003600001047983 */ /* 0x001ea80000300800 */
[----:B------:R-:W-:Y:S04]  /*a3f80*/  STL [R1+0x2e24], R25 ;  /* 0x002e241901007387 */ /* 0x000fe80000100800 */
[----:B------:R-:W-:Y:S04]  /*a3f90*/  STL [R1+0x2e28], R24 ;  /* 0x002e281801007387 */ /* 0x000fe80000100800 */
[----:B------:R-:W2:Y:S01]  /*a3fa0*/  LDL.LU R10, [R1+0x364] ;  /* 0x00036400010a7983 */ /* 0x000ea20000300800 */
[----:B------:R-:W-:-:S05]  /*a3fb0*/  VIADD R5, R8, UR41 ;  /* 0x0000002908057c36 */ /* 0x000fca0008000000 */
[----:B------:R3:W-:Y:S04]  /*a3fc0*/  STL [R1+0x1ac], R5 ;  /* 0x0001ac0501007387 */ /* 0x0007e80000100800 */
[----:B------:R-:W2:Y:S01]  /*a3fd0*/  LDL.LU R14, [R1+0x380] ;  /* 0x00038000010e7983 */ /* 0x000ea20000300800 */
[----:B------:R-:W-:-:S04]  /*a3fe0*/  @P5 LOP3.LUT R3, R3, 0x8, RZ, 0xfc, !PT ;  /* 0x0000000803035812 */ /* 0x000fc800078efcff */
[----:B------:R-:W-:-:S04]  /*a3ff0*/  LOP3.LUT R3, R3, 0xfffffffb, RZ, 0xc0, !PT ;  /* 0xfffffffb03037812 */ /* 0x000fc800078ec0ff */
[----:B------:R-:W-:Y:S02]  /*a4000*/  @P4 LOP3.LUT R3, R3, 0x4, RZ, 0xfc, !PT ;  /* 0x0000000403034812 */ /* 0x000fe400078efcff */
[----:B------:R-:W-:Y:S01]  /*a4010*/  ISETP.LT.AND P1, PT, R23, UR4, !P6 ;  /* 0x0000000417007c0c */ /* 0x000fe2000f721270 */
[----:B------:R-:W-:Y:S01]  /*a4020*/  VIADD R23, R28, 0xc6 ;  /* 0x000000c61c177836 */ /* 0x000fe20000000000 */
[----:B------:R-:W-:Y:S02]  /*a4030*/  LOP3.LUT R3, R3, 0xfffffffd, RZ, 0xc0, !PT ;  /* 0xfffffffd03037812 */ /* 0x000fe400078ec0ff */
[----:B------:R-:W-:Y:S01]  /*a4040*/  R2UR.FILL UR13, R22 ;  /* 0x00000000160d72ca */ /* 0x000fe200004e0000 */
[----:B------:R-:W-:Y:S01]  /*a4050*/  VIADD R22, R28, 0xcb ;  /* 0x000000cb1c167836 */ /* 0x000fe20000000000 */
[----:B------:R-:W-:Y:S01]  /*a4060*/  @P3 LOP3.LUT R3, R3, 0x2, RZ, 0xfc, !PT ;  /* 0x0000000203033812 */ /* 0x000fe200078efcff */
[----:B------:R-:W-:Y:S02]  /*a4070*/  IMAD.MOV.U32 R12, RZ, RZ, R23 ;  /* 0x000000ffff0c7224 */ /* 0x000fe400078e0017 */
[----:B------:R-:W-:-:S02]  /*a4080*/  IMAD.MOV.U32 R6, RZ, RZ, R22 ;  /* 0x000000ffff067224 */ /* 0x000fc400078e0016 */
[C---:B------:R-:W-:Y:S02]  /*a4090*/  VIADD R23, R28.reuse, 0xf8 ;  /* 0x000000f81c177836 */ /* 0x040fe40000000000 */
[----:B------:R-:W-:Y:S01]  /*a40a0*/  VIADD R22, R28, 0xf9 ;  /* 0x000000f91c167836 */ /* 0x000fe20000000000 */
[----:B------:R-:W-:Y:S01]  /*a40b0*/  LOP3.LUT R3, R3, 0xfffffffe, RZ, 0xc0, !PT ;  /* 0xfffffffe03037812 */ /* 0x000fe200078ec0ff */
[----:B---3--:R-:W-:Y:S01]  /*a40c0*/  VIADD R5, R5, UR16 ;  /* 0x0000001005057c36 */ /* 0x008fe20008000000 */
[----:B------:R-:W-:Y:S02]  /*a40d0*/  STL [R1+0x2e2c], R23 ;  /* 0x002e2c1701007387 */ /* 0x000fe40000100800 */
[----:B------:R-:W-:Y:S02]  /*a40e0*/  @P2 LOP3.LUT R3, R3, 0x1, RZ, 0xfc, !PT ;  /* 0x0000000103032812 */ /* 0x000fe400078efcff */
[----:B------:R0:W-:Y:S02]  /*a40f0*/  STL [R1+0x2e30], R22 ;  /* 0x002e301601007387 */ /* 0x0001e40000100800 */
[----:B------:R-:W-:-:S02]  /*a4100*/  LOP3.LUT R3, R3, 0xffffffbf, RZ, 0xc0, !PT ;  /* 0xffffffbf03037812 */ /* 0x000fc400078ec0ff */
[----:B------:R-:W-:Y:S01]  /*a4110*/  @P1 STG.E.U16 desc[UR60][R18.64], R27 ;  /* 0x0000001b12001986 */ /* 0x000fe2000c10153c */
[----:B------:R-:W-:-:S03]  /*a4120*/  ISETP.GE.AND P1, PT, R13, UR7, PT ;  /* 0x000000070d007c0c */ /* 0x000fc6000bf26270 */
[----:B------:R-:W3:Y:S01]  /*a4130*/  LDL.LU R7, [R1+0x384] ;  /* 0x0003840001077983 */ /* 0x000ee20000300800 */
[----:B0-----:R-:W-:-:S03]  /*a4140*/  VIADD R22, R5, UR14 ;  /* 0x0000000e05167c36 */ /* 0x001fc60008000000 */
[----:B------:R0:W-:Y:S01]  /*a4150*/  STL [R1+0x1a8], R5 ;  /* 0x0001a80501007387 */ /* 0x0001e20000100800 */
[----:B------:R-:W-:Y:S02]  /*a4160*/  @P0 LOP3.LUT R3, R3, 0x40, RZ, 0xfc, !PT ;  /* 0x0000004003030812 */ /* 0x000fe400078efcff */
[----:B------:R-:W-:Y:S01]  /*a4170*/  ISETP.GE.AND P0, PT, R12, UR9, PT ;  /* 0x000000090c007c0c */ /* 0x000fe2000bf06270 */
[----:B0-----:R-:W3:Y:S04]  /*a4180*/  LDL.LU R5, [R1+0x7d0] ;  /* 0x0007d00001057983 */ /* 0x001ee80000300800 */
[----:B------:R4:W-:Y:S01]  /*a4190*/  STL [R1+0x19c], R22 ;  /* 0x00019c1601007387 */ /* 0x0009e20000100800 */
[----:B------:R-:W-:-:S03]  /*a41a0*/  LOP3.LUT R3, R3, 0xffffff7f, RZ, 0xc0, !PT ;  /* 0xffffff7f03037812 */ /* 0x000fc600078ec0ff */
[----:B------:R-:W3:Y:S01]  /*a41b0*/  LDL.LU R13, [R1+0x7d4] ;  /* 0x0007d400010d7983 */ /* 0x000ee20000300800 */
[----:B----4-:R-:W-:Y:S02]  /*a41c0*/  VIADD R22, R22, UR12 ;  /* 0x0000000c16167c36 */ /* 0x010fe40008000000 */
[----:B------:R-:W-:-:S03]  /*a41d0*/  VIADD R21, R28, 0xc7 ;  /* 0x000000c71c157836 */ /* 0x000fc60000000000 */
[----:B------:R0:W-:Y:S04]  /*a41e0*/  STL [R1+0x1b4], R22 ;  /* 0x0001b41601007387 */ /* 0x0001e80000100800 */
[----:B------:R-:W4:Y:S01]  /*a41f0*/  LDL.LU R12, [R1+0x7d8] ;  /* 0x0007d800010c7983 */ /* 0x000f220000300800 */
[----:B------:R-:W-:Y:S01]  /*a4200*/  VIADD R0, R28, 0xc8 ;  /* 0x000000c81c007836 */ /* 0x000fe20000000000 */
[----:B------:R-:W-:Y:S01]  /*a4210*/  @P1 LOP3.LUT R3, R3, 0x80, RZ, 0xfc, !PT ;  /* 0x0000008003031812 */ /* 0x000fe200078efcff */
[----:B------:R-:W-:Y:S02]  /*a4220*/  IMAD.MOV.U32 R20, RZ, RZ, R21 ;  /* 0x000000ffff147224 */ /* 0x000fe400078e0015 */
[----:B------:R-:W-:Y:S01]  /*a4230*/  IMAD.MOV.U32 R9, RZ, RZ, R0 ;  /* 0x000000ffff097224 */ /* 0x000fe200078e0000 */
[----:B------:R-:W-:-:S02]  /*a4240*/  LOP3.LUT R3, R3, 0xfffffeff, RZ, 0xc0, !PT ;  /* 0xfffffeff03037812 */ /* 0x000fc400078ec0ff */
[----:B------:R-:W-:Y:S02]  /*a4250*/  ISETP.GE.AND P1, PT, R20, UR33, PT ;  /* 0x0000002114007c0c */ /* 0x000fe4000bf26270 */
[----:B------:R-:W-:Y:S02]  /*a4260*/  @P0 LOP3.LUT R3, R3, 0x100, RZ, 0xfc, !PT ;  /* 0x0000010003030812 */ /* 0x000fe400078efcff */
[----:B------:R-:W-:Y:S01]  /*a4270*/  ISETP.GE.AND P0, PT, R9, UR31, PT ;  /* 0x0000001f09007c0c */ /* 0x000fe2000bf06270 */
[----:B------:R-:W-:Y:S01]  /*a4280*/  VIADD R19, R28, 0xc9 ;  /* 0x000000c91c137836 */ /* 0x000fe20000000000 */
[----:B------:R-:W-:-:S03]  /*a4290*/  LOP3.LUT R3, R3, 0xfffffdff, RZ, 0xc0, !PT ;  /* 0xfffffdff03037812 */ /* 0x000fc600078ec0ff */
[----:B------:R-:W-:-:S04]  /*a42a0*/  IMAD.MOV.U32 R8, RZ, RZ, R19 ;  /* 0x000000ffff087224 */ /* 0x000fc800078e0013 */
[----:B------:R-:W-:Y:S02]  /*a42b0*/  @P1 LOP3.LUT R3, R3, 0x200, RZ, 0xfc, !PT ;  /* 0x0000020003031812 */ /* 0x000fe400078efcff */
[----:B------:R-:W-:Y:S02]  /*a42c0*/  ISETP.GE.AND P1, PT, R8, UR29, PT ;  /* 0x0000001d08007c0c */ /* 0x000fe4000bf26270 */
[----:B--2---:R-:W-:Y:S02]  /*a42d0*/  R2UR.FILL UR9, R10 ;  /* 0x000000000a0972ca */ /* 0x004fe400004e0000 */
[----:B------:R-:W2:Y:S04]  /*a42e0*/  LDL.LU R10, [R1+0x7dc] ;  /* 0x0007dc00010a7983 */ /* 0x000ea80000300800 */
[----:B------:R-:W2:Y:S04]  /*a42f0*/  LDL.LU R20, [R1+0xd0] ;  /* 0x0000d00001147983 */ /* 0x000ea80000300800 */
[----:B------:R-:W2:Y:S01]  /*a4300*/  LDL.LU R9, [R1+0x7e0] ;  /* 0x0007e00001097983 */ /* 0x000ea20000300800 */
[----:B------:R-:W-:-:S03]  /*a4310*/  R2UR.FILL UR33, R14 ;  /* 0x000000000e2172ca */ /* 0x000fc600004e0000 */
[----:B------:R-:W2:Y:S04]  /*a4320*/  LDL.LU R14, [R1+0xcc] ;  /* 0x0000cc00010e7983 */ /* 0x000ea80000300800 */
[----:B------:R-:W2:Y:S01]  /*a4330*/  LDL.LU R8, [R1+0x7e4] ;  /* 0x0007e40001087983 */ /* 0x000ea20000300800 */
[----:B------:R-:W-:Y:S01]  /*a4340*/  VIADD R18, R28, 0xca ;  /* 0x000000ca1c127836 */ /* 0x000fe20000000000 */
[----:B------:R-:W-:-:S03]  /*a4350*/  LOP3.LUT R3, R3, 0xfffffbff, RZ, 0xc0, !PT ;  /* 0xfffffbff03037812 */ /* 0x000fc600078ec0ff */
[----:B------:R-:W-:Y:S01]  /*a4360*/  IMAD.MOV.U32 R15, RZ, RZ, R18 ;  /* 0x000000ffff0f7224 */ /* 0x000fe200078e0012 */
[----:B------:R-:W-:-:S04]  /*a4370*/  @P0 LOP3.LUT R3, R3, 0x400, RZ, 0xfc, !PT ;  /* 0x0000040003030812 */ /* 0x000fc800078efcff */
[----:B------:R-:W-:Y:S02]  /*a4380*/  ISETP.GE.AND P0, PT, R15, UR27, PT ;  /* 0x0000001b0f007c0c */ /* 0x000fe4000bf06270 */
[----:B------:R-:W-:-:S04]  /*a4390*/  LOP3.LUT R3, R3, 0xfffff7ff, RZ, 0xc0, !PT ;  /* 0xfffff7ff03037812 */ /* 0x000fc800078ec0ff */
[----:B------:R-:W-:Y:S02]  /*a43a0*/  @P1 LOP3.LUT R3, R3, 0x800, RZ, 0xfc, !PT ;  /* 0x0000080003031812 */ /* 0x000fe400078efcff */
[----:B------:R-:W-:Y:S02]  /*a43b0*/  ISETP.GE.AND P1, PT, R6, UR25, PT ;  /* 0x0000001906007c0c */ /* 0x000fe4000bf26270 */
[----:B------:R-:W-:Y:S02]  /*a43c0*/  LOP3.LUT R3, R3, 0xffffefff, RZ, 0xc0, !PT ;  /* 0xffffefff03037812 */ /* 0x000fe400078ec0ff */
[----:B---3--:R-:W-:Y:S02]  /*a43d0*/  R2UR.FILL UR31, R7 ;  /* 0x00000000071f72ca */ /* 0x008fe400004e0000 */
[----:B------:R-:W3:Y:S04]  /*a43e0*/  LDL.LU R7, [R1+0xc8] ;  /* 0x0000c80001077983 */ /* 0x000ee80000300800 */
[----:B------:R-:W3:Y:S01]  /*a43f0*/  LDL.LU R15, [R1+0x7e8] ;  /* 0x0007e800010f7983 */ /* 0x000ee20000300800 */
[----:B------:R-:W-:-:S02]  /*a4400*/  @P0 LOP3.LUT R3, R3, 0x1000, RZ, 0xfc, !PT ;  /* 0x0000100003030812 */ /* 0x000fc400078efcff */
[----:B------:R-:W-:Y:S02]  /*a4410*/  ISETP.GE.AND P0, PT, R11, UR23, PT ;  /* 0x000000170b007c0c */ /* 0x000fe4000bf06270 */
[----:B------:R-:W-:Y:S02]  /*a4420*/  LOP3.LUT R3, R3, 0xffffdfff, RZ, 0xc0, !PT ;  /* 0xffffdfff03037812 */ /* 0x000fe400078ec0ff */
[----:B------:R-:W-:Y:S02]  /*a4430*/  R2UR.FILL UR27, R13 ;  /* 0x000000000d1b72ca */ /* 0x000fe400004e0000 */
[----:B------:R-:W3:Y:S01]  /*a4440*/  LDL.LU R13, [R1+0xc4] ;  /* 0x0000c400010d7983 */ /* 0x000ee20000300800 */
[----:B------:R-:W-:Y:S02]  /*a4450*/  @P1 LOP3.LUT R3, R3, 0x2000, RZ, 0xfc, !PT ;  /* 0x0000200003031812 */ /* 0x000fe400078efcff */
[----:B----4-:R-:W-:Y:S02]  /*a4460*/  R2UR.FILL UR25, R12 ;  /* 0x000000000c1972ca */ /* 0x010fe400004e0000 */
[----:B------:R-:W4:Y:S04]  /*a4470*/  LDL.LU R12, [R1+0x7ec] ;  /* 0x0007ec00010c7983 */ /* 0x000f280000300800 */
[----:B------:R-:W4:Y:S01]  /*a4480*/  LDL.LU R11, [R1+0xbc] ;  /* 0x0000bc00010b7983 */ /* 0x000f220000300800 */
[----:B------:R-:W-:-:S04]  /*a4490*/  LOP3.LUT R3, R3, 0xffffbfff, RZ, 0xc0, !PT ;  /* 0xffffbfff03037812 */ /* 0x000fc800078ec0ff */
[----:B------:R-:W-:Y:S02]  /*a44a0*/  @P0 LOP3.LUT R3, R3, 0x4000, RZ, 0xfc, !PT ;  /* 0x0000400003030812 */ /* 0x000fe400078efcff */
[----:B--2---:R-:W-:Y:S02]  /*a44b0*/  R2UR.FILL UR23, R10 ;  /* 0x000000000a1772ca */ /* 0x004fe400004e0000 */
[----:B------:R-:W2:Y:S01]  /*a44c0*/  LDL.LU R10, [R1+0x7f0] ;  /* 0x0007f000010a7983 */ /* 0x000ea20000300800 */
[----:B------:R-:W-:-:S03]  /*a44d0*/  ISETP.GE.AND P1, PT, R20, UR21, PT ;  /* 0x0000001514007c0c */ /* 0x000fc6000bf26270 */
[----:B------:R-:W2:Y:S01]  /*a44e0*/  LDL.LU R20, [R1+0xb8] ;  /* 0x0000b80001147983 */ /* 0x000ea20000300800 */
[----:B------:R-:W-:-:S03]  /*a44f0*/  R2UR.FILL UR21, R9 ;  /* 0x00000000091572ca */ /* 0x000fc600004e0000 */
[----:B------:R-:W2:Y:S01]  /*a4500*/  LDL.LU R9, [R1+0x7f4] ;  /* 0x0007f40001097983 */ /* 0x000ea20000300800 */
[----:B------:R-:W-:-:S03]  /*a4510*/  ISETP.GE.AND P0, PT, R14, UR17, PT ;  /* 0x000000110e007c0c */ /* 0x000fc6000bf06270 */
[----:B------:R-:W2:Y:S01]  /*a4520*/  LDL.LU R14, [R1+0xb4] ;  /* 0x0000b400010e7983 */ /* 0x000ea20000300800 */
[----:B------:R-:W-:-:S03]  /*a4530*/  R2UR.FILL UR17, R8 ;  /* 0x00000000081172ca */ /* 0x000fc600004e0000 */
[----:B------:R-:W2:Y:S01]  /*a4540*/  LDL.LU R8, [R1+0x7fc] ;  /* 0x0007fc0001087983 */ /* 0x000ea20000300800 */
[----:B------:R-:W-:-:S03]  /*a4550*/  R2UR.FILL UR7, R4 ;  /* 0x00000000040772ca */ /* 0x000fc600004e0000 */
[----:B------:R-:W2:Y:S01]  /*a4560*/  LDL.LU R4, [R1+0xac] ;  /* 0x0000ac0001047983 */ /* 0x000ea20000300800 */
[----:B------:R-:W-:Y:S02]  /*a4570*/  R2UR.FILL UR29, R5 ;  /* 0x00000000051d72ca */ /* 0x000fe400004e0000 */
[----:B------:R-:W-:Y:S01]  /*a4580*/  LOP3.LUT R3, R3, 0xffff7fff, RZ, 0xc0, !PT ;  /* 0xffff7fff03037812 */ /* 0x000fe200078ec0ff */
[----:B------:R-:W2:Y:S04]  /*a4590*/  LDL.LU R5, [R1+0x7f8] ;  /* 0x0007f80001057983 */ /* 0x000ea80000300800 */
[----:B------:R-:W2:Y:S01]  /*a45a0*/  LDL.LU R6, [R1+0xa8] ;  /* 0x0000a80001067983 */ /* 0x000ea20000300800 */
[----:B------:R-:W-:-:S04]  /*a45b0*/  @P1 LOP3.LUT R3, R3, 0x8000, RZ, 0xfc, !PT ;  /* 0x0000800003031812 */ /* 0x000fc800078efcff */
[----:B------:R-:W-:-:S04]  /*a45c0*/  LOP3.LUT R3, R3, 0xfffeffff, RZ, 0xc0, !PT ;  /* 0xfffeffff03037812 */ /* 0x000fc800078ec0ff */
[----:B------:R-:W-:Y:S02]  /*a45d0*/  @P0 LOP3.LUT R3, R3, 0x10000, RZ, 0xfc, !PT ;  /* 0x0001000003030812 */ /* 0x000fe400078efcff */
[----:B---3--:R-:W-:Y:S02]  /*a45e0*/  ISETP.GE.AND P1, PT, R7, UR19, PT ;  /* 0x0000001307007c0c */ /* 0x008fe4000bf26270 */
[----:B------:R-:W3:Y:S01]  /*a45f0*/  LDL.LU R7, [R1+0x800] ;  /* 0x0008000001077983 */ /* 0x000ee20000300800 */
[----:B------:R-:W-:-:S03]  /*a4600*/  R2UR.FILL UR19, R15 ;  /* 0x000000000f1372ca */ /* 0x000fc600004e0000 */
[----:B------:R-:W3:Y:S01]  /*a4610*/  LDL.LU R15, [R1+0xa4] ;  /* 0x0000a400010f7983 */ /* 0x000ee20000300800 */
[----:B------:R-:W-:Y:S02]  /*a4620*/  R2UR.FILL UR11, R29 ;  /* 0x000000001d0b72ca */ /* 0x000fe400004e0000 */
[----:B------:R-:W-:-:S04]  /*a4630*/  LOP3.LUT R3, R3, 0xfffdffff, RZ, 0xc0, !PT ;  /* 0xfffdffff03037812 */ /* 0x000fc800078ec0ff */
[----:B------:R-:W-:Y:S02]  /*a4640*/  @P1 LOP3.LUT R3, R3, 0x20000, RZ, 0xfc, !PT ;  /* 0x0002000003031812 */ /* 0x000fe400078efcff */
[----:B------:R-:W-:Y:S02]  /*a4650*/  ISETP.GE.AND P0, PT, R13, UR15, PT ;  /* 0x0000000f0d007c0c */ /* 0x000fe4000bf06270 */
[----:B------:R-:W3:Y:S01]  /*a4660*/  LDL.LU R13, [R1+0x804] ;  /* 0x00080400010d7983 */ /* 0x000ee20000300800 */
[----:B------:R-:W-:Y:S02]  /*a4670*/  LOP3.LUT R3, R3, 0xfffbffff, RZ, 0xc0, !PT ;  /* 0xfffbffff03037812 */ /* 0x000fe400078ec0ff */
[----:B----4-:R-:W-:Y:S02]  /*a4680*/  R2UR.FILL UR15, R12 ;  /* 0x000000000c0f72ca */ /* 0x010fe400004e0000 */
[----:B------:R-:W4:Y:S01]  /*a4690*/  LDL.LU R12, [R1+0xa0] ;  /* 0x0000a000010c7983 */ /* 0x000f220000300800 */
[----:B------:R-:W-:-:S03]  /*a46a0*/  ISETP.GE.AND P1, PT, R11, UR13, PT ;  /* 0x0000000d0b007c0c */ /* 0x000fc6000bf26270 */
[----:B------:R-:W4:Y:S02]  /*a46b0*/  LDL.LU R11, [R1+0x808] ;  /* 0x00080800010b7983 */ /* 0x000f240000300800 */
[----:B------:R-:W-:-:S04]  /*a46c0*/  @P0 LOP3.LUT R3, R3, 0x40000, RZ, 0xfc, !PT ;  /* 0x0004000003030812 */ /* 0x000fc800078efcff */
        /* <DEDUP_REMOVED lines=12> */
[----:B------:R-:W-:-:S04]  /*a4790*/  LOP3.LUT R3, R3, 0xffefffff, RZ, 0xc0, !PT ;  /* 0xffefffff03037812 */ /* 0x000fc800078ec0ff */
[----:B------:R-:W-:Y:S02]  /*a47a0*/  @P0 LOP3.LUT R3, R3, 0x100000, RZ, 0xfc, !PT ;  /* 0x0010000003030812 */ /* 0x000fe400078efcff */
[----:B------:R-:W-:Y:S02]  /*a47b0*/  ISETP.GE.AND P0, PT, R4, UR9, PT ;  /* 0x0000000904007c0c */ /* 0x000fe4000bf06270 */
[----:B------:R-:W-:-:S04]  /*a47c0*/  LOP3.LUT R3, R3, 0xffdfffff, RZ, 0xc0, !PT ;  /* 0xffdfffff03037812 */ /* 0x000fc800078ec0ff */
[----:B------:R-:W-:Y:S02]  /*a47d0*/  @P1 LOP3.LUT R3, R3, 0x200000, RZ, 0xfc, !PT ;  /* 0x0020000003031812 */ /* 0x000fe400078efcff */
[----:B------:R-:W-:Y:S02]  /*a47e0*/  ISETP.GE.AND P1, PT, R6, UR33, PT ;  /* 0x0000002106007c0c */ /* 0x000fe4000bf26270 */
[----:B------:R-:W-:-:S04]  /*a47f0*/  LOP3.LUT R3, R3, 0xffbfffff, RZ, 0xc0, !PT ;  /* 0xffbfffff03037812 */ /* 0x000fc800078ec0ff */
[----:B------:R-:W-:-:S04]  /*a4800*/  @P0 LOP3.LUT R3, R3, 0x400000, RZ, 0xfc, !PT ;  /* 0x0040000003030812 */ /* 0x000fc800078efcff */
[----:B------:R-:W-:-:S04]  /*a4810*/  LOP3.LUT R3, R3, 0xff7fffff, RZ, 0xc0, !PT ;  /* 0xff7fffff03037812 */ /* 0x000fc800078ec0ff */
[----:B------:R-:W-:Y:S02]  /*a4820*/  @P1 LOP3.LUT R3, R3, 0x800000, RZ, 0xfc, !PT ;  /* 0x0080000003031812 */ /* 0x000fe400078efcff */
[----:B---3--:R-:W-:Y:S02]  /*a4830*/  ISETP.GE.AND P0, PT, R15, UR31, PT ;  /* 0x0000001f0f007c0c */ /* 0x008fe4000bf06270 */
[----:B------:R-:W-:Y:S02]  /*a4840*/  LOP3.LUT R3, R3, 0xfeffffff, RZ, 0xc0, !PT ;  /* 0xfeffffff03037812 */ /* 0x000fe400078ec0ff */
[----:B------:R-:W-:Y:S02]  /*a4850*/  R2UR.FILL UR31, R13 ;  /* 0x000000000d1f72ca */ /* 0x000fe400004e0000 */
[----:B------:R-:W3:Y:S07]  /*a4860*/  LDL.LU R13, [R1+0x814] ;  /* 0x00081400010d7983 */ /* 0x000eee0000300800 */
[----:B------:R-:W-:-:S02]  /*a4870*/  @P0 LOP3.LUT R3, R3, 0x1000000, RZ, 0xfc, !PT ;  /* 0x0100000003030812 */ /* 0x000fc400078efcff */
[----:B----4-:R-:W-:Y:S02]  /*a4880*/  ISETP.GE.AND P1, PT, R12, UR29, PT ;  /* 0x0000001d0c007c0c */ /* 0x010fe4000bf26270 */
[----:B------:R-:W4:Y:S01]  /*a4890*/  LDL.LU R12, [R1+0x8c] ;  /* 0x00008c00010c7983 */ /* 0x000f220000300800 */
[----:B------:R-:W-:Y:S02]  /*a48a0*/  LOP3.LUT R3, R3, 0xfdffffff, RZ, 0xc0, !PT ;  /* 0xfdffffff03037812 */ /* 0x000fe400078ec0ff */
[----:B------:R-:W-:Y:S02]  /*a48b0*/  R2UR.FILL UR29, R11 ;  /* 0x000000000b1d72ca */ /* 0x000fe400004e0000 */
[----:B------:R-:W4:Y:S06]  /*a48c0*/  LDL.LU R11, [R1+0x818] ;  /* 0x00081800010b7983 */ /* 0x000f2c0000300800 */
[----:B------:R-:W-:-:S02]  /*a48d0*/  @P1 LOP3.LUT R3, R3, 0x2000000, RZ, 0xfc, !PT ;  /* 0x0200000003031812 */ /* 0x000fc400078efcff */
[----:B------:R-:W-:Y:S02]  /*a48e0*/  R2UR.FILL UR9, R5 ;  /* 0x00000000050972ca */ /* 0x000fe400004e0000 */
[----:B------:R-:W-:Y:S02]  /*a48f0*/  LOP3.LUT R3, R3, 0xfbffffff, RZ, 0xc0, !PT ;  /* 0xfbffffff03037812 */ /* 0x000fe400078ec0ff */
[----:B------:R-:W-:Y:S02]  /*a4900*/  R2UR.FILL UR33, R7 ;  /* 0x00000000072172ca */ /* 0x000fe400004e0000 */
[----:B--2---:R-:W-:Y:S02]  /*a4910*/  ISETP.GE.AND P0, PT, R10, UR27, PT ;  /* 0x0000001b0a007c0c */ /* 0x004fe4000bf06270 */
[----:B------:R-:W2:Y:S01]  /*a4920*/  LDL.LU R10, [R1+0x84] ;  /* 0x00008400010a7983 */ /* 0x000ea20000300800 */
[----:B------:R-:W-:-:S03]  /*a4930*/  R2UR.FILL UR27, R20 ;  /* 0x00000000141b72ca */ /* 0x000fc600004e0000 */
[----:B------:R-:W2:Y:S01]  /*a4940*/  LDL.LU R20, [R1+0x820] ;  /* 0x0008200001147983 */ /* 0x000ea20000300800 */
[----:B------:R-:W-:-:S03]  /*a4950*/  ISETP.GE.AND P1, PT, R9, UR25, PT ;  /* 0x0000001909007c0c */ /* 0x000fc6000bf26270 */
[----:B------:R-:W2:Y:S04]  /*a4960*/  LDL.LU R9, [R1+0x80] ;  /* 0x0000800001097983 */ /* 0x000ea80000300800 */
[----:B0-----:R-:W2:Y:S04]  /*a4970*/  LDL.LU R22, [R1+0x81c] ;  /* 0x00081c0001167983 */ /* 0x001ea80000300800 */
[----:B------:R-:W2:Y:S04]  /*a4980*/  LDL.LU R23, [R1+0x7c] ;  /* 0x00007c0001177983 */ /* 0x000ea80000300800 */
[----:B------:R-:W2:Y:S04]  /*a4990*/  LDL.LU R24, [R1+0x824] ;  /* 0x0008240001187983 */ /* 0x000ea80000300800 */
[----:B------:R-:W2:Y:S04]  /*a49a0*/  LDL.LU R25, [R1+0x78] ;  /* 0x0000780001197983 */ /* 0x000ea80000300800 */
[----:B------:R-:W2:Y:S01]  /*a49b0*/  LDL.LU R4, [R1+0x828] ;  /* 0x0008280001047983 */ /* 0x000ea20000300800 */
[----:B------:R-:W-:-:S03]  /*a49c0*/  @P0 LOP3.LUT R3, R3, 0x4000000, RZ, 0xfc, !PT ;  /* 0x0400000003030812 */ /* 0x000fc600078efcff */
[----:B------:R-:W2:Y:S01]  /*a49d0*/  LDL.LU R5, [R1+0x74] ;  /* 0x0000740001057983 */ /* 0x000ea20000300800 */
[----:B------:R-:W-:-:S03]  /*a49e0*/  R2UR.FILL UR25, R14 ;  /* 0x000000000e1972ca */ /* 0x000fc600004e0000 */
[----:B------:R-:W2:Y:S01]  /*a49f0*/  LDL.LU R6, [R1+0x82c] ;  /* 0x00082c0001067983 */ /* 0x000ea20000300800 */
[----:B------:R-:W-:-:S03]  /*a4a00*/  ISETP.GE.AND P0, PT, R8, UR23, PT ;  /* 0x0000001708007c0c */ /* 0x000fc6000bf06270 */
[----:B------:R-:W2:Y:S04]  /*a4a10*/  LDL.LU R7, [R1+0x6c] ;  /* 0x00006c0001077983 */ /* 0x000ea80000300800 */
[----:B------:R-:W2:Y:S04]  /*a4a20*/  LDL.LU R15, [R1+0x830] ;  /* 0x00083000010f7983 */ /* 0x000ea80000300800 */
[----:B------:R-:W2:Y:S04]  /*a4a30*/  LDL.LU R14, [R1+0x68] ;  /* 0x00006800010e7983 */ /* 0x000ea80000300800 */
[----:B------:R-:W2:Y:S01]  /*a4a40*/  LDL.LU R8, [R1+0x834] ;  /* 0x0008340001087983 */ /* 0x000ea20000300800 */
[----:B------:R-:W-:-:S04]  /*a4a50*/  LOP3.LUT R3, R3, 0xf7ffffff, RZ, 0xc0, !PT ;  /* 0xf7ffffff03037812 */ /* 0x000fc800078ec0ff */
[----:B------:R-:W-:-:S04]  /*a4a60*/  @P1 LOP3.LUT R3, R3, 0x8000000, RZ, 0xfc, !PT ;  /* 0x0800000003031812 */ /* 0x000fc800078efcff */
[----:B------:R-:W-:-:S04]  /*a4a70*/  LOP3.LUT R3, R3, 0xefffffff, RZ, 0xc0, !PT ;  /* 0xefffffff03037812 */ /* 0x000fc800078ec0ff */
[----:B------:R-:W-:Y:S02]  /*a4a80*/  @P0 LOP3.LUT R3, R3, 0x10000000, RZ, 0xfc, !PT ;  /* 0x1000000003030812 */ /* 0x000fe400078efcff */
[----:B---3--:R-:W-:Y:S02]  /*a4a90*/  R2UR.FILL UR23, R13 ;  /* 0x000000000d1772ca */ /* 0x008fe400004e0000 */
[----:B------:R-:W-:Y:S01]  /*a4aa0*/  LOP3.LUT R3, R3, 0xdfffffff, RZ, 0xc0, !PT ;  /* 0xdfffffff03037812 */ /* 0x000fe200078ec0ff */
[----:B------:R-:W3:Y:S01]  /*a4ab0*/  LDL.LU R13, [R1+0x5c] ;  /* 0x00005c00010d7983 */ /* 0x000ee20000300800 */
[----:B----4-:R-:W-:-:S03]  /*a4ac0*/  ISETP.GE.AND P1, PT, R12, UR21, PT ;  /* 0x000000150c007c0c */ /* 0x010fc6000bf26270 */
[----:B------:R-:W4:Y:S01]  /*a4ad0*/  LDL.LU R12, [R1+0x58] ;  /* 0x00005800010c7983 */ /* 0x000f220000300800 */
[----:B------:R-:W-:-:S03]  /*a4ae0*/  R2UR.FILL UR21, R11 ;  /* 0x000000000b1572ca */ /* 0x000fc600004e0000 */
[----:B------:R-:W3:Y:S06]  /*a4af0*/  LDL.LU R11, [R1+0x54] ;  /* 0x00005400010b7983 */ /* 0x000eec0000300800 */
[----:B------:R-:W-:Y:S02]  /*a4b00*/  @P1 LOP3.LUT R3, R3, 0x20000000, RZ, 0xfc, !PT ;  /* 0x2000000003031812 */ /* 0x000fe400078efcff */
[----:B--2---:R-:W-:Y:S02]  /*a4b10*/  ISETP.GE.AND P0, PT, R10, UR17, PT ;  /* 0x000000110a007c0c */ /* 0x004fe4000bf06270 */
[----:B------:R-:W2:Y:S01]  /*a4b20*/  LDL.LU R10, [R1+0x50] ;  /* 0x00005000010a7983 */ /* 0x000ea20000300800 */
[----:B------:R-:W-:-:S03]  /*a4b30*/  R2UR.FILL UR17, R20 ;  /* 0x00000000141172ca */ /* 0x000fc600004e0000 */
        /* <DEDUP_REMOVED lines=27> */
[----:B--2---:R-:W-:Y:S02]  /*a4cf0*/  ISETP.GE.AND P0, PT, R8, UR33, PT ;  /* 0x0000002108007c0c */ /* 0x004fe4000bf06270 */
[----:B------:R-:W2:Y:S02]  /*a4d00*/  LDL.LU R8, [R1+0x2e04] ;  /* 0x002e040001087983 */ /* 0x000ea40000300800 */
[----:B--2---:R-:W-:-:S09]  /*a4d10*/  LOP3.LUT R8, R8, 0xffffffdf, RZ, 0xc0, !PT ;  /* 0xffffffdf08087812 */ /* 0x004fd200078ec0ff */
[----:B------:R-:W-:Y:S02]  /*a4d20*/  @P0 LOP3.LUT R8, R8, 0x20, RZ, 0xfc, !PT ;  /* 0x0000002008080812 */ /* 0x000fe400078efcff */
[----:B---3--:R-:W-:Y:S02]  /*a4d30*/  ISETP.GE.AND P0, PT, R13, UR31, PT ;  /* 0x0000001f0d007c0c */ /* 0x008fe4000bf06270 */
[----:B------:R-:W-:Y:S01]  /*a4d40*/  LOP3.LUT R8, R8, 0xffffffbf, RZ, 0xc0, !PT ;  /* 0xffffffbf08087812 */ /* 0x000fe200078ec0ff */
[----:B------:R-:W2:Y:S10]  /*a4d50*/  LDL.LU R13, [R1+0x2e00] ;  /* 0x002e0000010d7983 */ /* 0x000eb40000300800 */
[----:B------:R-:W-:-:S02]  /*a4d60*/  @P0 LOP3.LUT R8, R8, 0x40, RZ, 0xfc, !PT ;  /* 0x0000004008080812 */ /* 0x000fc400078efcff */
[----:B----4-:R-:W-:Y:S02]  /*a4d70*/  ISETP.GE.AND P0, PT, R12, UR29, PT ;  /* 0x0000001d0c007c0c */ /* 0x010fe4000bf06270 */
[----:B------:R-:W-:Y:S01]  /*a4d80*/  LOP3.LUT R8, R8, 0xffffff7f, RZ, 0xc0, !PT ;  /* 0xffffff7f08087812 */ /* 0x000fe200078ec0ff */
[----:B------:R-:W3:Y:S10]  /*a4d90*/  LDL.LU R12, [R1+0x2dfc] ;  /* 0x002dfc00010c7983 */ /* 0x000ef40000300800 */
[----:B------:R-:W-:-:S02]  /*a4da0*/  @P0 LOP3.LUT R8, R8, 0x80, RZ, 0xfc, !PT ;  /* 0x0000008008080812 */ /* 0x000fc400078efcff */
[----:B------:R-:W-:Y:S02]  /*a4db0*/  ISETP.GE.AND P0, PT, R11, UR27, PT ;  /* 0x0000001b0b007c0c */ /* 0x000fe4000bf06270 */
[----:B------:R-:W-:Y:S01]  /*a4dc0*/  LOP3.LUT R8, R8, 0xfffffeff, RZ, 0xc0, !PT ;  /* 0xfffffeff08087812 */ /* 0x000fe200078ec0ff */
[----:B------:R-:W4:Y:S10]  /*a4dd0*/  LDL.LU R11, [R1+0x2df8] ;  /* 0x002df800010b7983 */ /* 0x000f340000300800 */
[----:B------:R-:W-:-:S02]  /*a4de0*/  @P0 LOP3.LUT R8, R8, 0x100, RZ, 0xfc, !PT ;  /* 0x0000010008080812 */ /* 0x000fc400078efcff */
[----:B------:R-:W-:Y:S02]  /*a4df0*/  ISETP.GE.AND P0, PT, R10, UR25, PT ;  /* 0x000000190a007c0c */ /* 0x000fe4000bf06270 */
[----:B------:R-:W-:Y:S01]  /*a4e00*/  LOP3.LUT R8, R8, 0xfffffdff, RZ, 0xc0, !PT ;  /* 0xfffffdff08087812 */ /* 0x000fe200078ec0ff */
[----:B------:R-:W2:Y:S10]  /*a4e10*/  LDL.LU R10, [R1+0x2df4] ;  /* 0x002df400010a7983 */ /* 0x000eb40000300800 */
[----:B------:R-:W-:-:S02]  /*a4e20*/  @P0 LOP3.LUT R8, R8, 0x200, RZ, 0xfc, !PT ;  /* 0x0000020008080812 */ /* 0x000fc400078efcff */
[----:B------:R-:W-:Y:S02]  /*a4e30*/  ISETP.GE.AND P0, PT, R20, UR23, PT ;  /* 0x0000001714007c0c */ /* 0x000fe4000bf06270 */
[----:B------:R-:W-:Y:S01]  /*a4e40*/  LOP3.LUT R8, R8, 0xfffffbff, RZ, 0xc0, !PT ;  /* 0xfffffbff08087812 */ /* 0x000fe200078ec0ff */
[----:B------:R-:W2:Y:S10]  /*a4e50*/  LDL.LU R20, [R1+0x2df0] ;  /* 0x002df00001147983 */ /* 0x000eb40000300800 */
[----:B------:R-:W-:-:S02]  /*a4e60*/  @P0 LOP3.LUT R8, R8, 0x400, RZ, 0xfc, !PT ;  /* 0x0000040008080812 */ /* 0x000fc400078efcff */
[----:B------:R-:W-:Y:S02]  /*a4e70*/  ISETP.GE.AND P0, PT, R9, UR21, PT ;  /* 0x0000001509007c0c */ /* 0x000fe4000bf06270 */
[----:B------:R-:W2:Y:S01]  /*a4e80*/  LDL.LU R9, [R1+0x2dec] ;  /* 0x002dec0001097983 */ /* 0x000ea20000300800 */
[----:B------:R-:W-:-:S10]  /*a4e90*/  LOP3.LUT R8, R8, 0xfffff7ff, RZ, 0xc0, !PT ;  /* 0xfffff7ff08087812 */ /* 0x000fd400078ec0ff */
[----:B------:R-:W-:-:S04]  /*a4ea0*/  @P0 LOP3.LUT R8, R8, 0x800, RZ, 0xfc, !PT ;  /* 0x0000080008080812 */ /* 0x000fc800078efcff */
[----:B------:R-:W-:Y:S01]  /*a4eb0*/  LOP3.LUT R8, R8, 0xffffefff, RZ, 0xc0, !PT ;  /* 0xffffefff08087812 */ /* 0x000fe200078ec0ff */
[----:B------:R-:W-:Y:S01]  /*a4ec0*/  VIADD R0, R28, 0xfa ;  /* 0x000000fa1c007836 */ /* 0x000fe20000000000 */
[----:B--2---:R-:W-:Y:S02]  /*a4ed0*/  ISETP.GE.AND P0, PT, R9, UR19, PT ;  /* 0x0000001309007c0c */ /* 0x004fe4000bf06270 */
[----:B------:R-:W2:Y:S11]  /*a4ee0*/  LDL.LU R9, [R1+0x2de8] ;  /* 0x002de80001097983 */ /* 0x000eb60000300800 */
        /* <DEDUP_REMOVED lines=9> */
[----:B----4-:R-:W-:Y:S02]  /*a4f80*/  ISETP.GE.AND P0, PT, R11, UR13, PT ;  /* 0x0000000d0b007c0c */ /* 0x010fe4000bf06270 */
[----:B------:R-:W-:Y:S01]  /*a4f90*/  LOP3.LUT R8, R8, 0xffff7fff, RZ, 0xc0, !PT ;  /* 0xffff7fff08087812 */ /* 0x000fe200078ec0ff */
[----:B------:R-:W4:Y:S10]  /*a4fa0*/  LDL.LU R11, [R1+0x2ddc] ;  /* 0x002ddc00010b7983 */ /* 0x000f340000300800 */
[----:B------:R-:W-:-:S02]  /*a4fb0*/  @P0 LOP3.LUT R8, R8, 0x8000, RZ, 0xfc, !PT ;  /* 0x0000800008080812 */ /* 0x000fc400078efcff */
[----:B---3--:R-:W-:Y:S02]  /*a4fc0*/  ISETP.GE.AND P0, PT, R12, UR11, PT ;  /* 0x0000000b0c007c0c */ /* 0x008fe4000bf06270 */
[----:B------:R-:W-:Y:S01]  /*a4fd0*/  LOP3.LUT R8, R8, 0xfffeffff, RZ, 0xc0, !PT ;  /* 0xfffeffff08087812 */ /* 0x000fe200078ec0ff */
[----:B------:R-:W3:Y:S10]  /*a4fe0*/  LDL.LU R12, [R1+0x2dd8] ;  /* 0x002dd800010c7983 */ /* 0x000ef40000300800 */
[----:B------:R-:W-:-:S02]  /*a4ff0*/  @P0 LOP3.LUT R8, R8, 0x10000, RZ, 0xfc, !PT ;  /* 0x0001000008080812 */ /* 0x000fc400078efcff */
[----:B------:R-:W-:Y:S02]  /*a5000*/  ISETP.GE.AND P0, PT, R13, UR9, PT ;  /* 0x000000090d007c0c */ /* 0x000fe4000bf06270 */
[----:B------:R-:W-:Y:S01]  /*a5010*/  LOP3.LUT R8, R8, 0xfffdffff, RZ, 0xc0, !PT ;  /* 0xfffdffff08087812 */ /* 0x000fe200078ec0ff */
[----:B------:R-:W3:Y:S10]  /*a5020*/  LDL.LU R13, [R1+0x2dd4] ;  /* 0x002dd400010d7983 */ /* 0x000ef40000300800 */
        /* <DEDUP_REMOVED lines=42> */
[----:B------:R-:W3:Y:S01]  /*a52d0*/  LDL.LU R0, [R1+0x2da8] ;  /* 0x002da80001007983 */ /* 0x000ee20000300800 */
[----:B------:R-:W-:Y:S01]  /*a52e0*/  VIADD R29, R28, 0xfb ;  /* 0x000000fb1c1d7836 */ /* 0x000fe20000000000 */
[----:B------:R-:W-:-:S09]  /*a52f0*/  LOP3.LUT R8, R8, 0xffffffef, RZ, 0xc0, !PT ;  /* 0xffffffef08087812 */ /* 0x000fd200078ec0ff */
[----:B------:R-:W-:Y:S02]  /*a5300*/  @P0 LOP3.LUT R8, R8, 0x10, RZ, 0xfc, !PT ;  /* 0x0000001008080812 */ /* 0x000fe400078efcff */
[----:B------:R-:W-:Y:S01]  /*a5310*/  ISETP.GE.AND P0, PT, R29, UR6, PT ;  /* 0x000000061d007c0c */ /* 0x000fe2000bf06270 */
[----:B------:R-:W-:Y:S01]  /*a5320*/  VIADD R27, R28, 0xfc ;  /* 0x000000fc1c1b7836 */ /* 0x000fe20000000000 */
[----:B------:R-:W-:Y:S01]  /*a5330*/  LOP3.LUT R8, R8, 0xfffffff7, RZ, 0xc0, !PT ;  /* 0xfffffff708087812 */ /* 0x000fe200078ec0ff */
[----:B------:R-:W-:-:S10]  /*a5340*/  VIADD R26, R28, 0xfd ;  /* 0x000000fd1c1a7836 */ /* 0x000fd40000000000 */
[----:B------:R-:W-:Y:S02]  /*a5350*/  @P0 LOP3.LUT R8, R8, 0x8, RZ, 0xfc, !PT ;  /* 0x0000000808080812 */ /* 0x000fe400078efcff */
[----:B------:R-:W-:Y:S02]  /*a5360*/  ISETP.GE.AND P0, PT, R27, UR6, PT ;  /* 0x000000061b007c0c */ /* 0x000fe4000bf06270 */
        /* <DEDUP_REMOVED lines=8> */
[----:B------:R-:W-:-:S11]  /*a53f0*/  LOP3.LUT R8, R8, 0xfffffffe, RZ, 0xc0, !PT ;  /* 0xfffffffe08087812 */ /* 0x000fd600078ec0ff */
[----:B------:R-:W-:Y:S02]  /*a5400*/  @P0 LOP3.LUT R8, R8, 0x1, RZ, 0xfc, !PT ;  /* 0x0000000108080812 */ /* 0x000fe400078efcff */
[----:B------:R-:W-:Y:S02]  /*a5410*/  ISETP.GE.AND P0, PT, R28, UR6, PT ;  /* 0x000000061c007c0c */ /* 0x000fe4000bf06270 */
[----:B------:R-:W-:Y:S01]  /*a5420*/  LOP3.LUT R3, R3, 0x7fffffff, RZ, 0xc0, !PT ;  /* 0x7fffffff03037812 */ /* 0x000fe200078ec0ff */
[----:B------:R-:W-:-:S10]  /*a5430*/  IMAD.WIDE R18, R2, 0x2, R16 ;  /* 0x0000000202127825 */ /* 0x000fd400078e0210 */
[----:B------:R-:W-:Y:S02]  /*a5440*/  @P0 LOP3.LUT R3, R3, 0x80000000, RZ, 0xfc, !PT ;  /* 0x8000000003030812 */ /* 0x000fe400078efcff */
[----:B------:R-:W-:Y:S01]  /*a5450*/  LOP3.LUT P0, RZ, R8, 0x10000000, RZ, 0xc0, !PT ;  /* 0x1000000008ff7812 */ /* 0x000fe2000780c0ff */
[----:B--2---:R0:W-:Y:S04]  /*a5460*/  STL [R1+0x2dc8], R25 ;  /* 0x002dc81901007387 */ /* 0x0041e80000100800 */
[----:B0-----:R-:W2:Y:S04]  /*a5470*/  LDL.LU.S16 R25, [R1+0x140] ;  /* 0x0001400001197983 */ /* 0x001ea80000300600 */
[----:B------:R0:W-:Y:S04]  /*a5480*/  STL [R1+0x2dc4], R4 ;  /* 0x002dc40401007387 */ /* 0x0001e80000100800 */
[----:B0-----:R-:W2:Y:S04]  /*a5490*/  LDL R4, [R1+0x1d94] ;  /* 0x001d940001047983 */ /* 0x001ea80000100800 */
[----:B------:R0:W-:Y:S04]  /*a54a0*/  STL [R1+0x2dc0], R5 ;  /* 0x002dc00501007387 */ /* 0x0001e80000100800 */
[----:B0-----:R-:W2:Y:S04]  /*a54b0*/  LDL R5, [R1+0x1d90] ;  /* 0x001d900001057983 */ /* 0x001ea80000100800 */
[----:B------:R0:W-:Y:S04]  /*a54c0*/  STL [R1+0x2dbc], R6 ;  /* 0x002dbc0601007387 */ /* 0x0001e80000100800 */
[----:B0-----:R-:W2:Y:S04]  /*a54d0*/  LDL.LU R6, [R1+0x58c] ;  /* 0x00058c0001067983 */ /* 0x001ea80000300800 */
[----:B------:R0:W-:Y:S04]  /*a54e0*/  STL [R1+0x2db8], R7 ;  /* 0x002db80701007387 */ /* 0x0001e80000100800 */
[----:B0-----:R-:W4:Y:S04]  /*a54f0*/  LDL.LU R7, [R1+0x5bc] ;  /* 0x0005bc0001077983 */ /* 0x001f280000300800 */
[----:B------:R0:W-:Y:S04]  /*a5500*/  STL [R1+0x2db4], R8 ;  /* 0x002db40801007387 */ /* 0x0001e80000100800 */
[----:B0-----:R-:W4:Y:S04]  /*a5510*/  LDL.LU R8, [R1+0x59c] ;  /* 0x00059c0001087983 */ /* 0x001f280000300800 */
[----:B------:R0:W-:Y:S04]  /*a5520*/  STL [R1+0x2db0], R20 ;  /* 0x002db01401007387 */ /* 0x0001e80000100800 */
[----:B0-----:R-:W4:Y:S04]  /*a5530*/  LDL.LU R20, [R1+0x5f0] ;  /* 0x0005f00001147983 */ /* 0x001f280000300800 */
[----:B------:R0:W-:Y:S04]  /*a5540*/  STL [R1+0x2dac], R9 ;  /* 0x002dac0901007387 */ /* 0x0001e80000100800 */
[----:B0-----:R-:W4:Y:S04]  /*a5550*/  LDL R9, [R1+0x1d8c] ;  /* 0x001d8c0001097983 */ /* 0x001f280000100800 */
[----:B---3--:R0:W-:Y:S04]  /*a5560*/  STL [R1+0x2da8], R0 ;  /* 0x002da80001007387 */ /* 0x0081e80000100800 */
[----:B0-----:R-:W3:Y:S01]  /*a5570*/  LDL R0, [R1+0x1d88] ;  /* 0x001d880001007983 */ /* 0x001ee20000100800 */
[----:B------:R-:W-:-:S02]  /*a5580*/  P2R R27, PR, RZ, 0x10 ;  /* 0x00000010ff1b7803 */ /* 0x000fc40000000000 */
[C---:B------:R-:W-:Y:S02]  /*a5590*/  LOP3.LUT P4, RZ, R3.reuse, 0x10, RZ, 0xc0, !PT ;  /* 0x0000001003ff7812 */ /* 0x040fe4000788c0ff */
[----:B------:R-:W-:Y:S02]  /*a55a0*/  P2R R28, PR, RZ, 0x20 ;  /* 0x00000020ff1c7803 */ /* 0x000fe40000000000 */
[----:B------:R-:W-:Y:S02]  /*a55b0*/  P2R R21, PR, RZ, 0x8 ;  /* 0x00000008ff157803 */ /* 0x000fe40000000000 */
[C---:B------:R-:W-:Y:S02]  /*a55c0*/  LOP3.LUT P3, RZ, R3.reuse, 0x8, RZ, 0xc0, !PT ;  /* 0x0000000803ff7812 */ /* 0x040fe4000786c0ff */
[----:B------:R-:W-:Y:S02]  /*a55d0*/  P2R R29, PR, RZ, 0x40 ;  /* 0x00000040ff1d7803 */ /* 0x000fe40000000000 */
[----:B------:R-:W-:-:S02]  /*a55e0*/  LOP3.LUT P6, RZ, R3, 0x4, RZ, 0xc0, !PT ;  /* 0x0000000403ff7812 */ /* 0x000fc400078cc0ff */
[----:B--2---:R-:W-:Y:S02]  /*a55f0*/  PRMT R26, R6, 0x7632, R26 ;  /* 0x00007632061a7816 */ /* 0x004fe4000000001a */
[----:B----4-:R-:W-:-:S13]  /*a5600*/  ISETP.LT.AND P5, PT, R9, UR4, !P4 ;  /* 0x0000000409007c0c */ /* 0x010fda000e7a1270 */
[----:B------:R0:W-:Y:S01]  /*a5610*/  @P5 STG.E.U16 desc[UR60][R18.64], R25 ;  /* 0x0000001912005986 */ /* 0x0001e2000c10153c */
[----:B------:R-:W-:Y:S01]  /*a5620*/  ISETP.LT.AND P5, PT, R5, UR4, !P4 ;  /* 0x0000000405007c0c */ /* 0x000fe2000e7a1270 */
[----:B0-----:R-:W-:Y:S02]  /*a5630*/  IMAD.WIDE R18, R2, 0x2, R14 ;  /* 0x0000000202127825 */ /* 0x001fe400078e020e */
[----:B------:R-:W2:Y:S01]  /*a5640*/  LDL.LU R25, [R1+0x2dc8] ;  /* 0x002dc80001197983 */ /* 0x000ea20000300800 */
[----:B------:R-:W-:-:S09]  /*a5650*/  ISETP.LT.AND P4, PT, R4, UR4, !P4 ;  /* 0x0000000404007c0c */ /* 0x000fd2000e781270 */
[----:B------:R0:W-:Y:S04]  /*a5660*/  @P5 STG.E.U16 desc[UR60][R18.64], R6 ;  /* 0x0000000612005986 */ /* 0x0001e8000c10153c */
[----:B0-----:R-:W4:Y:S01]  /*a5670*/  LDL.LU R6, [R1+0x5d0] ;  /* 0x0005d00001067983 */ /* 0x001f220000300800 */
[----:B------:R-:W-:Y:S01]  /*a5680*/  IMAD.WIDE R18, R2, 0x2, R12 ;  /* 0x0000000202127825 */ /* 0x000fe200078e020c */
[----:B------:R-:W-:Y:S02]  /*a5690*/  PRMT R2, R7, 0x7632, R2 ;  /* 0x0000763207027816 */ /* 0x000fe40000000002 */
[----:B------:R-:W-:Y:S02]  /*a56a0*/  LOP3.LUT P5, RZ, R3, 0x2, RZ, 0xc0, !PT ;  /* 0x0000000203ff7812 */ /* 0x000fe400078ac0ff */
[----:B------:R0:W-:Y:S01]  /*a56b0*/  @P4 STG.E.U16 desc[UR60][R18.64], R26 ;  /* 0x0000001a12004986 */ /* 0x0001e2000c10153c */
[----:B---3--:R-:W-:Y:S01]  /*a56c0*/  ISETP.LT.AND P4, PT, R0, UR4, !P3 ;  /* 0x0000000400007c0c */ /* 0x008fe2000df81270 */
[----:B0-----:R-:W-:-:S12]  /*a56d0*/  IMAD.WIDE R18, R22, 0x2, R10 ;  /* 0x0000000216127825 */ /* 0x001fd800078e020a */
[----:B------:R0:W-:Y:S01]  /*a56e0*/  @P4 STG.E.U16 desc[UR60][R18.64], R7 ;  /* 0x0000000712004986 */ /* 0x0001e2000c10153c */
[----:B------:R-:W-:Y:S01]  /*a56f0*/  ISETP.LT.AND P4, PT, R9, UR4, !P3 ;  /* 0x0000000409007c0c */ /* 0x000fe2000df81270 */
[----:B0-----:R-:W-:Y:S02]  /*a5700*/  IMAD.WIDE R18, R22, 0x2, R16 ;  /* 0x0000000216127825 */ /* 0x001fe400078e0210 */
[----:B------:R-:W3:Y:S10]  /*a5710*/  LDL.LU R7, [R1+0x610] ;  /* 0x0006100001077983 */ /* 0x000ef40000300800 */
[----:B------:R0:W-:Y:S01]  /*a5720*/  @P4 STG.E.U16 desc[UR60][R18.64], R2 ;  /* 0x0000000212004986 */ /* 0x0001e2000c10153c */
[----:B------:R-:W-:-:S02]  /*a5730*/  ISETP.LT.AND P4, PT, R5, UR4, !P3 ;  /* 0x0000000405007c0c */ /* 0x000fc4000df81270 */
[----:B------:R-:W-:Y:S01]  /*a5740*/  ISETP.LT.AND P3, PT, R4, UR4, !P3 ;  /* 0x0000000404007c0c */ /* 0x000fe2000df61270 */
[----:B0-----:R-:W-:Y:S01]  /*a5750*/  IMAD.WIDE R18, R22, 0x2, R14 ;  /* 0x0000000216127825 */ /* 0x001fe200078e020e */
[----:B------:R-:W-:-:S09]  /*a5760*/  PRMT R2, R8, 0x7632, R2 ;  /* 0x0000763208027816 */ /* 0x000fd20000000002 */
[----:B------:R0:W-:Y:S02]  /*a5770*/  @P4 STG.E.U16 desc[UR60][R18.64], R8 ;  /* 0x0000000812004986 */ /* 0x0001e4000c10153c */
[----:B0-----:R-:W-:Y:S02]  /*a5780*/  IMAD.WIDE R18, R22, 0x2, R12 ;  /* 0x0000000216127825 */ /* 0x001fe400078e020c */
[----:B------:R-:W2:Y:S01]  /*a5790*/  LDL.LU R8, [R1+0x600] ;  /* 0x0006000001087983 */ /* 0x000ea20000300800 */
[----:B------:R-:W-:-:S03]  /*a57a0*/  LOP3.LUT P4, RZ, R3, 0x1, RZ, 0xc0, !PT ;  /* 0x0000000103ff7812 */ /* 0x000fc6000788c0ff */
[----:B------:R0:W-:Y:S01]  /*a57b0*/  @P3 STG.E.U16 desc[UR60][R18.64], R2 ;  /* 0x0000000212003986 */ /* 0x0001e2000c10153c */
[----:B------:R-:W-:Y:S01]  /*a57c0*/  ISETP.LT.AND P3, PT, R0, UR4, !P6 ;  /* 0x0000000400007c0c */ /* 0x000fe2000f761270 */
[----:B0-----:R-:W-:Y:S01]  /*a57d0*/  IMAD.WIDE R18, R23, 0x2, R10 ;  /* 0x0000000217127825 */ /* 0x001fe200078e020a */
[----:B------:R-:W-:-:S11]  /*a57e0*/  PRMT R2, R20, 0x7632, R2 ;  /* 0x0000763214027816 */ /* 0x000fd60000000002 */
[----:B------:R0:W-:Y:S01]  /*a57f0*/  @P3 STG.E.U16 desc[UR60][R18.64], R20 ;  /* 0x0000001412003986 */ /* 0x0001e2000c10153c */
[----:B------:R-:W-:Y:S01]  /*a5800*/  ISETP.LT.AND P3, PT, R9, UR4, !P6 ;  /* 0x0000000409007c0c */ /* 0x000fe2000f761270 */
[----:B0-----:R-:W-:Y:S02]  /*a5810*/  IMAD.WIDE R18, R23, 0x2, R16 ;  /* 0x0000000217127825 */ /* 0x001fe400078e0210 */
[----:B------:R-:W2:Y:S10]  /*a5820*/  LDL.LU R20, [R1+0x5f4] ;  /* 0x0005f40001147983 */ /* 0x000eb40000300800 */
[----:B------:R0:W-:Y:S01]  /*a5830*/  @P3 STG.E.U16 desc[UR60][R18.64], R2 ;  /* 0x0000000212003986 */ /* 0x0001e2000c10153c */
[----:B------:R-:W-:-:S02]  /*a5840*/  ISETP.LT.AND P3, PT, R5, UR4, !P6 ;  /* 0x0000000405007c0c */ /* 0x000fc4000f761270 */
[----:B------:R-:W-:Y:S02]  /*a5850*/  ISETP.LT.AND P6, PT, R4, UR4, !P6 ;  /* 0x0000000404007c0c */ /* 0x000fe4000f7c1270 */
[----:B------:R-:W2:Y:S01]  /*a5860*/  LDL.LU R4, [R1+0x2dc4] ;  /* 0x002dc40001047983 */ /* 0x000ea20000300800 */
[----:B0-----:R-:W-:-:S08]  /*a5870*/  IMAD.WIDE R18, R23, 0x2, R14 ;  /* 0x0000000217127825 */ /* 0x001fd000078e020e */
[----:B----4-:R0:W-:Y:S01]  /*a5880*/  @P3 STG.E.U16 desc[UR60][R18.64], R6 ;  /* 0x0000000612003986 */ /* 0x0101e2000c10153c */
[----:B------:R-:W-:Y:S02]  /*a5890*/  PRMT R2, R6, 0x7632, R2 ;  /* 0x0000763206027816 */ /* 0x000fe40000000002 */
[----:B------:R-:W-:Y:S01]  /*a58a0*/  ISETP.NE.AND P3, PT, R21, RZ, PT ;  /* 0x000000ff1500720c */ /* 0x000fe20003f65270 */
[----:B0-----:R-:W4:Y:S01]  /*a58b0*/  LDL.LU R6, [R1+0x5d4] ;  /* 0x0005d40001067983 */ /* 0x001f220000300800 */
[----:B------:R-:W-:-:S03]  /*a58c0*/  IMAD.WIDE R18, R23, 0x2, R12 ;  /* 0x0000000217127825 */ /* 0x000fc600078e020c */
[----:B------:R-:W4:Y:S04]  /*a58d0*/  LDL.LU R23, [R1+0x1d94] ;  /* 0x001d940001177983 */ /* 0x000f280000300800 */
[----:B------:R0:W-:Y:S01]  /*a58e0*/  @P6 STG.E.U16 desc[UR60][R18.64], R2 ;  /* 0x0000000212006986 */ /* 0x0001e2000c10153c */
[----:B------:R-:W-:Y:S01]  /*a58f0*/  ISETP.LT.AND P6, PT, R0, UR4, !P5 ;  /* 0x0000000400007c0c */ /* 0x000fe2000efc1270 */
[----:B0-----:R-:W-:-:S12]  /*a5900*/  IMAD.WIDE R18, R24, 0x2, R10 ;  /* 0x0000000218127825 */ /* 0x001fd800078e020a */
[----:B---3--:R0:W-:Y:S01]  /*a5910*/  @P6 STG.E.U16 desc[UR60][R18.64], R7 ;  /* 0x0000000712006986 */ /* 0x0081e2000c10153c */
[----:B------:R-:W-:Y:S02]  /*a5920*/  ISETP.LT.AND P6, PT, R9, UR4, !P5 ;  /* 0x0000000409007c0c */ /* 0x000fe4000efc1270 */
[----:B------:R-:W-:Y:S01]  /*a5930*/  PRMT R2, R7, 0x7632, R2 ;  /* 0x0000763207027816 */ /* 0x000fe20000000002 */
[C---:B0-----:R-:W-:Y:S01]  /*a5940*/  IMAD.WIDE R18, R24.reuse, 0x2, R16 ;  /* 0x0000000218127825 */ /* 0x041fe200078e0210 */
[----:B------:R-:W3:Y:S09]  /*a5950*/  LDL.LU R7, [R1+0x614] ;  /* 0x0006140001077983 */ /* 0x000ef20000300800 */
[----:B------:R0:W-:Y:S01]  /*a5960*/  @P6 STG.E.U16 desc[UR60][R18.64], R2 ;  /* 0x0000000212006986 */ /* 0x0001e2000c10153c */
[----:B------:R-:W-:Y:S01]  /*a5970*/  ISETP.LT.AND P6, PT, R5, UR4, !P5 ;  /* 0x0000000405007c0c */ /* 0x000fe2000efc1270 */
[----:B0-----:R-:W-:Y:S01]  /*a5980*/  IMAD.WIDE R18, R24, 0x2, R14 ;  /* 0x0000000218127825 */ /* 0x001fe200078e020e */
[----:B--2---:R-:W-:-:S11]  /*a5990*/  PRMT R2, R8, 0x7632, R2 ;  /* 0x0000763208027816 */ /* 0x004fd60000000002 */
[----:B------:R0:W-:Y:S02]  /*a59a0*/  @P6 STG.E.U16 desc[UR60][R18.64], R8 ;  /* 0x0000000812006986 */ /* 0x0001e4000c10153c */
[----:B0-----:R-:W-:Y:S02]  /*a59b0*/  IMAD.WIDE R18, R24, 0x2, R12 ;  /* 0x0000000218127825 */ /* 0x001fe400078e020c */
[----:B------:R-:W2:Y:S01]  /*a59c0*/  LDL.LU R8, [R1+0x604] ;  /* 0x0006040001087983 */ /* 0x000ea20000300800 */
[----:B----4-:R-:W-:-:S13]  /*a59d0*/  ISETP.LT.AND P5, PT, R23, UR4, !P5 ;  /* 0x0000000417007c0c */ /* 0x010fda000efa1270 */
        /* <DEDUP_REMOVED lines=9> */
[----:B------:R-:W-:-:S03]  /*a5a70*/  ISETP.LT.AND P5, PT, R5, UR4, !P4 ;  /* 0x0000000405007c0c */ /* 0x000fc6000e7a1270 */
[----:B------:R-:W2:Y:S04]  /*a5a80*/  LDL.LU R5, [R1+0x2dc0] ;  /* 0x002dc00001057983 */ /* 0x000ea80000300800 */
[----:B------:R-:W2:Y:S01]  /*a5a90*/  LDL.LU R22, [R1+0x618] ;  /* 0x0006180001167983 */ /* 0x000ea20000300800 */
[----:B0-----:R-:W-:-:S03]  /*a5aa0*/  IMAD.WIDE R18, R25, 0x2, R14 ;  /* 0x0000000219127825 */ /* 0x001fc600078e020e */
[----:B------:R-:W2:Y:S04]  /*a5ab0*/  LDL.LU R24, [R1+0x5dc] ;  /* 0x0005dc0001187983 */ /* 0x000ea80000300800 */
[----:B------:R0:W-:Y:S04]  /*a5ac0*/  @P5 STG.E.U16 desc[UR60][R18.64], R6 ;  /* 0x0000000612005986 */ /* 0x0001e8000c10153c */
[----:B------:R-:W2:Y:S04]  /*a5ad0*/  LDL.LU R21, [R1+0x48] ;  /* 0x0000480001157983 */ /* 0x000ea80000300800 */
[----:B------:R-:W2:Y:S01]  /*a5ae0*/  LDL.LU R26, [R1+0x60] ;  /* 0x00006000011a7983 */ /* 0x000ea20000300800 */
[----:B0-----:R-:W-:-:S03]  /*a5af0*/  IMAD.MOV.U32 R19, RZ, RZ, R6 ;  /* 0x000000ffff137224 */ /* 0x001fc600078e0006 */
[----:B------:R-:W2:Y:S02]  /*a5b00*/  LDL.LU R6, [R1+0x2dbc] ;  /* 0x002dbc0001067983 */ /* 0x000ea40000300800 */
[----:B------:R-:W-:Y:S01]  /*a5b10*/  PRMT R2, R19, 0x7632, R2 ;  /* 0x0000763213027816 */ /* 0x000fe20000000002 */
[----:B------:R-:W-:Y:S02]  /*a5b20*/  IMAD.WIDE R18, R25, 0x2, R12 ;  /* 0x0000000219127825 */ /* 0x000fe400078e020c */
[----:B------:R-:W2:Y:S01]  /*a5b30*/  LDL.LU R25, [R1+0x1d90] ;  /* 0x001d900001197983 */ /* 0x000ea20000300800 */
[----:B------:R-:W-:Y:S02]  /*a5b40*/  ISETP.LT.AND P4, PT, R23, UR4, !P4 ;  /* 0x0000000417007c0c */ /* 0x000fe4000e781270 */
[----:B------:R-:W-:-:S11]  /*a5b50*/  ISETP.LT.AND P5, PT, R0, UR4, !P0 ;  /* 0x0000000400007c0c */ /* 0x000fd6000c7a1270 */
[----:B------:R0:W-:Y:S02]  /*a5b60*/  @P4 STG.E.U16 desc[UR60][R18.64], R2 ;  /* 0x0000000212004986 */ /* 0x0001e4000c10153c */
[----:B0-----:R-:W-:-:S05]  /*a5b70*/  IMAD.WIDE R18, R4, 0x2, R10 ;  /* 0x0000000204127825 */ /* 0x001fca00078e020a */
[----:B---3--:R0:W-:Y:S01]  /*a5b80*/  @P5 STG.E.U16 desc[UR60][R18.64], R7 ;  /* 0x0000000712005986 */ /* 0x0081e2000c10153c */
[----:B------:R-:W-:Y:S02]  /*a5b90*/  ISETP.LT.AND P5, PT, R9, UR4, !P0 ;  /* 0x0000000409007c0c */ /* 0x000fe4000c7a1270 */
[----:B------:R-:W-:Y:S01]  /*a5ba0*/  PRMT R2, R7, 0x7632, R2 ;  /* 0x0000763207027816 */ /* 0x000fe20000000002 */
[C---:B0-----:R-:W-:Y:S01]  /*a5bb0*/  IMAD.WIDE R18, R4.reuse, 0x2, R16 ;  /* 0x0000000204127825 */ /* 0x041fe200078e0210 */
[----:B------:R-:W3:Y:S09]  /*a5bc0*/  LDL.LU R7, [R1+0x2db8] ;  /* 0x002db80001077983 */ /* 0x000ef20000300800 */
[----:B------:R0:W-:Y:S02]  /*a5bd0*/  @P5 STG.E.U16 desc[UR60][R18.64], R2 ;  /* 0x0000000212005986 */ /* 0x0001e4000c10153c */
[----:B0-----:R-:W-:Y:S01]  /*a5be0*/  IMAD.WIDE R18, R4, 0x2, R14 ;  /* 0x0000000204127825 */ /* 0x001fe200078e020e */
[----:B--2---:R-:W-:-:S13]  /*a5bf0*/  ISETP.LT.AND P5, PT, R25, UR4, !P0 ;  /* 0x0000000419007c0c */ /* 0x004fda000c7a1270 */
[----:B------:R0:W-:Y:S02]  /*a5c00*/  @P5 STG.E.U16 desc[UR60][R18.64], R8 ;  /* 0x0000000812005986 */ /* 0x0001e4000c10153c */
[----:B0-----:R-:W-:Y:S02]  /*a5c10*/  IMAD.MOV.U32 R19, RZ, RZ, R8 ;  /* 0x000000ffff137224 */ /* 0x001fe400078e0008 */
[----:B------:R-:W2:Y:S03]  /*a5c20*/  LDL.LU R8, [R1+0x2db4] ;  /* 0x002db40001087983 */ /* 0x000ea60000300800 */
[----:B------:R-:W-:Y:S01]  /*a5c30*/  PRMT R2, R19, 0x7632, R2 ;  /* 0x0000763213027816 */ /* 0x000fe20000000002 */
[----:B------:R-:W-:Y:S02]  /*a5c40*/  IMAD.WIDE R18, R4, 0x2, R12 ;  /* 0x0000000204127825 */ /* 0x000fe400078e020c */
[----:B------:R-:W2:Y:S01]  /*a5c50*/  LDL.LU R4, [R1+0x5d8] ;  /* 0x0005d80001047983 */ /* 0x000ea20000300800 */
[----:B------:R-:W-:-:S02]  /*a5c60*/  ISETP.LT.AND P0, PT, R23, UR4, !P0 ;  /* 0x0000000417007c0c */ /* 0x000fc4000c701270 */
[----:B------:R-:W-:-:S11]  /*a5c70*/  LOP3.LUT P6, RZ, R3, 0x40, RZ, 0xc0, !PT ;  /* 0x0000004003ff7812 */ /* 0x000fd600078cc0ff */
[----:B------:R0:W-:Y:S01]  /*a5c80*/  @P0 STG.E.U16 desc[UR60][R18.64], R2 ;  /* 0x0000000212000986 */ /* 0x0001e2000c10153c */
[----:B------:R-:W-:Y:S01]  /*a5c90*/  ISETP.LT.AND P0, PT, R0, UR4, !P6 ;  /* 0x0000000400007c0c */ /* 0x000fe2000f701270 */
[----:B0-----:R-:W-:-:S12]  /*a5ca0*/  IMAD.WIDE R18, R5, 0x2, R10 ;  /* 0x0000000205127825 */ /* 0x001fd800078e020a */
[----:B----4-:R0:W-:Y:S01]  /*a5cb0*/  @P0 STG.E.U16 desc[UR60][R18.64], R20 ;  /* 0x0000001412000986 */ /* 0x0101e2000c10153c */
[----:B------:R-:W-:Y:S02]  /*a5cc0*/  ISETP.LT.AND P0, PT, R9, UR4, !P6 ;  /* 0x0000000409007c0c */ /* 0x000fe4000f701270 */
[----:B------:R-:W-:Y:S01]  /*a5cd0*/  PRMT R2, R20, 0x7632, R2 ;  /* 0x0000763214027816 */ /* 0x000fe20000000002 */
[----:B0-----:R-:W-:Y:S01]  /*a5ce0*/  IMAD.WIDE R18, R5, 0x2, R16 ;  /* 0x0000000205127825 */ /* 0x001fe200078e0210 */
[----:B------:R-:W4:Y:S09]  /*a5cf0*/  LDL.LU R20, [R1+0x2db0] ;  /* 0x002db00001147983 */ /* 0x000f320000300800 */
[----:B------:R0:W-:Y:S01]  /*a5d00*/  @P0 STG.E.U16 desc[UR60][R18.64], R2 ;  /* 0x0000000212000986 */ /* 0x0001e2000c10153c */
[----:B------:R-:W-:Y:S01]  /*a5d10*/  ISETP.LT.AND P0, PT, R25, UR4, !P6 ;  /* 0x0000000419007c0c */ /* 0x000fe2000f701270 */
[----:B0-----:R-:W-:-:S12]  /*a5d20*/  IMAD.WIDE R18, R5, 0x2, R14 ;  /* 0x0000000205127825 */ /* 0x001fd800078e020e */
[----:B--2---:R0:W-:Y:S04]  /*a5d30*/  @P0 STG.E.U16 desc[UR60][R18.64], R4 ;  /* 0x0000000412000986 */ /* 0x0041e8000c10153c */
[----:B0-----:R-:W2:Y:S04]  /*a5d40*/  LDL.LU R18, [R1+0x608] ;  /* 0x0006080001127983 */ /* 0x001ea80000300800 */
[----:B------:R-:W3:Y:S01]  /*a5d50*/  LDL.LU R19, [R1+0x5fc] ;  /* 0x0005fc0001137983 */ /* 0x000ee20000300800 */
[----:B------:R-:W-:Y:S02]  /*a5d60*/  ISETP.LT.AND P0, PT, R23, UR4, !P6 ;  /* 0x0000000417007c0c */ /* 0x000fe4000f701270 */
[----:B------:R-:W-:Y:S01]  /*a5d70*/  PRMT R2, R4, 0x7632, R2 ;  /* 0x0000763204027816 */ /* 0x000fe20000000002 */
[----:B------:R-:W-:Y:S01]  /*a5d80*/  IMAD.WIDE R4, R5, 0x2, R12 ;  /* 0x0000000205047825 */ /* 0x000fe200078e020c */
[----:B------:R-:W-:-:S09]  /*a5d90*/  LOP3.LUT P4, RZ, R3, 0x80, RZ, 0xc0, !PT ;  /* 0x0000008003ff7812 */ /* 0x000fd2000788c0ff */
[----:B------:R0:W-:Y:S01]  /*a5da0*/  @P0 STG.E.U16 desc[UR60][R4.64], R2 ;  /* 0x0000000204000986 */ /* 0x0001e2000c10153c */
[----:B------:R-:W-:Y:S01]  /*a5db0*/  ISETP.LT.AND P0, PT, R0, UR4, !P4 ;  /* 0x0000000400007c0c */ /* 0x000fe2000e701270 */
[----:B0-----:R-:W-:Y:S01]  /*a5dc0*/  IMAD.WIDE R4, R6, 0x2, R10 ;  /* 0x0000000206047825 */ /* 0x001fe200078e020a */
[----:B------:R-:W-:-:S11]  /*a5dd0*/  PRMT R2, R22, 0x7632, R2 ;  /* 0x0000763216027816 */ /* 0x000fd60000000002 */
[----:B------:R0:W-:Y:S01]  /*a5de0*/  @P0 STG.E.U16 desc[UR60][R4.64], R22 ;  /* 0x0000001604000986 */ /* 0x0001e2000c10153c */
[----:B------:R-:W-:-:S03]  /*a5df0*/  ISETP.LT.AND P0, PT, R9, UR4, !P4 ;  /* 0x0000000409007c0c */ /* 0x000fc6000e701270 */
[----:B0-----:R-:W4:Y:S01]  /*a5e00*/  LDL.LU R22, [R1+0x61c] ;  /* 0x00061c0001167983 */ /* 0x001f220000300800 */
[----:B------:R-:W-:-:S09]  /*a5e10*/  IMAD.WIDE R4, R6, 0x2, R16 ;  /* 0x0000000206047825 */ /* 0x000fd200078e0210 */
[----:B------:R0:W-:Y:S01]  /*a5e20*/  @P0 STG.E.U16 desc[UR60][R4.64], R2 ;  /* 0x0000000204000986 */ /* 0x0001e2000c10153c */
[----:B------:R-:W-:Y:S01]  /*a5e30*/  ISETP.LT.AND P0, PT, R25, UR4, !P4 ;  /* 0x0000000419007c0c */ /* 0x000fe2000e701270 */
[----:B0-----:R-:W-:Y:S01]  /*a5e40*/  IMAD.WIDE R4, R6, 0x2, R14 ;  /* 0x0000000206047825 */ /* 0x001fe200078e020e */
[----:B------:R-:W-:-:S11]  /*a5e50*/  LOP3.LUT P5, RZ, R3, 0x100, RZ, 0xc0, !PT ;  /* 0x0000010003ff7812 */ /* 0x000fd600078ac0ff */
[----:B--2---:R0:W-:Y:S02]  /*a5e60*/  @P0 STG.E.U16 desc[UR60][R4.64], R18 ;  /* 0x0000001204000986 */ /* 0x0041e4000c10153c */
[----:B0-----:R-:W-:Y:S02]  /*a5e70*/  IMAD.WIDE R4, R6, 0x2, R12 ;  /* 0x0000000206047825 */ /* 0x001fe400078e020c */
[----:B------:R-:W2:Y:S01]  /*a5e80*/  LDL.LU R6, [R1+0x60c] ;  /* 0x00060c0001067983 */ /* 0x000ea20000300800 */
[----:B------:R-:W-:Y:S02]  /*a5e90*/  ISETP.LT.AND P0, PT, R23, UR4, !P4 ;  /* 0x0000000417007c0c */ /* 0x000fe4000e701270 */
[----:B------:R-:W-:Y:S02]  /*a5ea0*/  PRMT R2, R18, 0x7632, R2 ;  /* 0x0000763212027816 */ /* 0x000fe40000000002 */
[----:B------:R-:W2:Y:S09]  /*a5eb0*/  LDL.LU R18, [R1+0x630] ;  /* 0x0006300001127983 */ /* 0x000eb20000300800 */
[----:B------:R3:W-:Y:S01]  /*a5ec0*/  @P0 STG.E.U16 desc[UR60][R4.64], R2 ;  /* 0x0000000204000986 */ /* 0x0007e2000c10153c */
[----:B------:R-:W-:Y:S01]  /*a5ed0*/  ISETP.LT.AND P0, PT, R0, UR4, !P5 ;  /* 0x0000000400007c0c */ /* 0x000fe2000ef01270 */
[----:B---3--:R-:W-:-:S12]  /*a5ee0*/  IMAD.WIDE R4, R7, 0x2, R10 ;  /* 0x0000000207047825 */ /* 0x008fd800078e020a */
[----:B------:R0:W-:Y:S01]  /*a5ef0*/  @P0 STG.E.U16 desc[UR60][R4.64], R19 ;  /* 0x0000001304000986 */ /* 0x0001e2000c10153c */
[----:B------:R-:W-:Y:S02]  /*a5f00*/  ISETP.LT.AND P0, PT, R9, UR4, !P5 ;  /* 0x0000000409007c0c */ /* 0x000fe4000ef01270 */
[----:B------:R-:W-:Y:S01]  /*a5f10*/  PRMT R2, R19, 0x7632, R2 ;  /* 0x0000763213027816 */ /* 0x000fe20000000002 */
[----:B0-----:R-:W-:Y:S01]  /*a5f20*/  IMAD.WIDE R4, R7, 0x2, R16 ;  /* 0x0000000207047825 */ /* 0x001fe200078e0210 */
[----:B------:R-:W3:Y:S09]  /*a5f30*/  LDL.LU R19, [R1+0x620] ;  /* 0x0006200001137983 */ /* 0x000ef20000300800 */
[----:B------:R0:W-:Y:S01]  /*a5f40*/  @P0 STG.E.U16 desc[UR60][R4.64], R2 ;  /* 0x0000000204000986 */ /* 0x0001e2000c10153c */
[----:B------:R-:W-:Y:S01]  /*a5f50*/  ISETP.LT.AND P0, PT, R25, UR4, !P5 ;  /* 0x0000000419007c0c */ /* 0x000fe2000ef01270 */
[----:B0-----:R-:W-:-:S12]  /*a5f60*/  IMAD.WIDE R4, R7, 0x2, R14 ;  /* 0x0000000207047825 */ /* 0x001fd800078e020e */
[----:B------:R0:W-:Y:S01]  /*a5f70*/  @P0 STG.E.U16 desc[UR60][R4.64], R24 ;  /* 0x0000001804000986 */ /* 0x0001e2000c10153c */
[----:B------:R-:W-:Y:S02]  /*a5f80*/  ISETP.LT.AND P0, PT, R23, UR4, !P5 ;  /* 0x0000000417007c0c */ /* 0x000fe4000ef01270 */
[----:B------:R-:W-:Y:S02]  /*a5f90*/  PRMT R2, R24, 0x7632, R2 ;  /* 0x0000763218027816 */ /* 0x000fe40000000002 */
[----:B------:R-:W-:Y:S01]  /*a5fa0*/  LOP3.LUT P6, RZ, R3, 0x200, RZ, 0xc0, !PT ;  /* 0x0000020003ff7812 */ /* 0x000fe200078cc0ff */
[----:B0-----:R-:W-:Y:S01]  /*a5fb0*/  IMAD.WIDE R4, R7, 0x2, R12 ;  /* 0x0000000207047825 */ /* 0x001fe200078e020c */
[----:B------:R-:W3:Y:S07]  /*a5fc0*/  LDL.LU R24, [R1+0x70] ;  /* 0x0000700001187983 */ /* 0x000eee0000300800 */
[----:B------:R0:W-:Y:S01]  /*a5fd0*/  @P0 STG.E.U16 desc[UR60][R4.64], R2 ;  /* 0x0000000204000986 */ /* 0x0001e2000c10153c */
[----:B------:R-:W-:Y:S01]  /*a5fe0*/  ISETP.LT.AND P0, PT, R0, UR4, !P6 ;  /* 0x0000000400007c0c */ /* 0x000fe2000f701270 */
[----:B0-----:R-:W-:Y:S01]  /*a5ff0*/  IMAD.WIDE R4, R21, 0x2, R10 ;  /* 0x0000000215047825 */ /* 0x001fe200078e020a */
[----:B----4-:R-:W-:-:S11]  /*a6000*/  PRMT R2, R22, 0x7632, R2 ;  /* 0x0000763216027816 */ /* 0x010fd60000000002 */
[----:B------:R0:W-:Y:S01]  /*a6010*/  @P0 STG.E.U16 desc[UR60][R4.64], R22 ;  /* 0x0000001604000986 */ /* 0x0001e2000c10153c */
[----:B------:R-:W-:-:S03]  /*a6020*/  ISETP.LT.AND P0, PT, R9, UR4, !P6 ;  /* 0x0000000409007c0c */ /* 0x000fc6000f701270 */
[----:B0-----:R-:W4:Y:S01]  /*a6030*/  LDL.LU R22, [R1+0x650] ;  /* 0x0006500001167983 */ /* 0x001f220000300800 */
[----:B------:R-:W-:-:S09]  /*a6040*/  IMAD.WIDE R4, R21, 0x2, R16 ;  /* 0x0000000215047825 */ /* 0x000fd200078e0210 */
[----:B------:R0:W-:Y:S01]  /*a6050*/  @P0 STG.E.U16 desc[UR60][R4.64], R2 ;  /* 0x0000000204000986 */ /* 0x0001e2000c10153c */
[----:B------:R-:W-:Y:S01]  /*a6060*/  ISETP.LT.AND P0, PT, R25, UR4, !P6 ;  /* 0x0000000419007c0c */ /* 0x000fe2000f701270 */
[----:B0-----:R-:W-:-:S12]  /*a6070*/  IMAD.WIDE R4, R21, 0x2, R14 ;  /* 0x0000000215047825 */ /* 0x001fd800078e020e */
[----:B--2---:R0:W-:Y:S01]  /*a6080*/  @P0 STG.E.U16 desc[UR60][R4.64], R6 ;  /* 0x0000000604000986 */ /* 0x0041e2000c10153c */
[----:B------:R-:W-:-:S03]  /*a6090*/  PRMT R2, R6, 0x7632, R2 ;  /* 0x0000763206027816 */ /* 0x000fc60000000002 */
[----:B0-----:R-:W2:Y:S01]  /*a60a0*/  LDL.LU R6, [R1+0x640] ;  /* 0x0006400001067983 */ /* 0x001ea20000300800 */
[----:B------:R-:W-:Y:S01]  /*a60b0*/  ISETP.LT.AND P0, PT, R23, UR4, !P6 ;  /* 0x0000000417007c0c */ /* 0x000fe2000f701270 */
[----:B------:R-:W-:Y:S01]  /*a60c0*/  IMAD.WIDE R4, R21, 0x2, R12 ;  /* 0x0000000215047825 */ /* 0x000fe200078e020c */
[----:B------:R-:W-:Y:S01]  /*a60d0*/  LOP3.LUT P4, RZ, R3, 0x400, RZ, 0xc0, !PT ;  /* 0x0000040003ff7812 */ /* 0x000fe2000788c0ff */
[----:B------:R-:W2:Y:S10]  /*a60e0*/  LDL.LU R21, [R1+0x88] ;  /* 0x0000880001157983 */ /* 0x000eb40000300800 */
[----:B------:R0:W-:Y:S01]  /*a60f0*/  @P0 STG.E.U16 desc[UR60][R4.64], R2 ;  /* 0x0000000204000986 */ /* 0x0001e2000c10153c */
[----:B------:R-:W-:Y:S01]  /*a6100*/  ISETP.LT.AND P0, PT, R0, UR4, !P4 ;  /* 0x0000000400007c0c */ /* 0x000fe2000e701270 */
[----:B0-----:R-:W-:Y:S01]  /*a6110*/  IMAD.WIDE R4, R26, 0x2, R10 ;  /* 0x000000021a047825 */ /* 0x001fe200078e020a */
[----:B------:R-:W-:-:S11]  /*a6120*/  PRMT R2, R18, 0x7632, R2 ;  /* 0x0000763212027816 */ /* 0x000fd60000000002 */
[----:B------:R0:W-:Y:S01]  /*a6130*/  @P0 STG.E.U16 desc[UR60][R4.64], R18 ;  /* 0x0000001204000986 */ /* 0x0001e2000c10153c */
[----:B------:R-:W-:-:S03]  /*a6140*/  ISETP.LT.AND P0, PT, R9, UR4, !P4 ;  /* 0x0000000409007c0c */ /* 0x000fc6000e701270 */
[----:B0-----:R-:W2:Y:S01]  /*a6150*/  LDL.LU R18, [R1+0x634] ;  /* 0x0006340001127983 */ /* 0x001ea20000300800 */
[----:B------:R-:W-:-:S09]  /*a6160*/  IMAD.WIDE R4, R26, 0x2, R16 ;  /* 0x000000021a047825 */ /* 0x000fd200078e0210 */
[----:B------:R0:W-:Y:S01]  /*a6170*/  @P0 STG.E.U16 desc[UR60][R4.64], R2 ;  /* 0x0000000204000986 */ /* 0x0001e2000c10153c */
[----:B------:R-:W-:Y:S01]  /*a6180*/  ISETP.LT.AND P0, PT, R25, UR4, !P4 ;  /* 0x0000000419007c0c */ /* 0x000fe2000e701270 */
[----:B0-----:R-:W-:Y:S01]  /*a6190*/  IMAD.WIDE R4, R26, 0x2, R14 ;  /* 0x000000021a047825 */ /* 0x001fe200078e020e */
[----:B---3--:R-:W-:-:S11]  /*a61a0*/  PRMT R2, R19, 0x7632, R2 ;  /* 0x0000763213027816 */ /* 0x008fd60000000002 */
[----:B------:R0:W-:Y:S01]  /*a61b0*/  @P0 STG.E.U16 desc[UR60][R4.64], R19 ;  /* 0x0000001304000986 */ /* 0x0001e2000c10153c */
[----:B------:R-:W-:-:S03]  /*a61c0*/  ISETP.LT.AND P0, PT, R23, UR4, !P4 ;  /* 0x0000000417007c0c */ /* 0x000fc6000e701270 */
[----:B0-----:R-:W3:Y:S01]  /*a61d0*/  LDL.LU R19, [R1+0x624] ;  /* 0x0006240001137983 */ /* 0x001ee20000300800 */
[----:B------:R-:W-:Y:S01]  /*a61e0*/  IMAD.WIDE R4, R26, 0x2, R12 ;  /* 0x000000021a047825 */ /* 0x000fe200078e020c */
[----:B------:R-:W-:Y:S02]  /*a61f0*/  LOP3.LUT P5, RZ, R3, 0x800, RZ, 0xc0, !PT ;  /* 0x0000080003ff7812 */ /* 0x000fe400078ac0ff */
[----:B------:R-:W3:Y:S06]  /*a6200*/  LDL.LU R26, [R1+0x98] ;  /* 0x00009800011a7983 */ /* 0x000eec0000300800 */
        /* <DEDUP_REMOVED lines=20> */
[----:B0-----:R-:W-:-:S12]  /*a6350*/  IMAD.WIDE R4, R21, 0x2, R10 ;  /* 0x0000000215047825 */ /* 0x001fd800078e020a */
[----:B------:R0:W-:Y:S01]  /*a6360*/  @P0 STG.E.U16 desc[UR60][R4.64], R18 ;  /* 0x0000001204000986 */ /* 0x0001e2000c10153c */
[----:B------:R-:W-:Y:S02]  /*a6370*/  PRMT R2, R18, 0x7632, R2 ;  /* 0x0000763212027816 */ /* 0x000fe40000000002 */
[----:B------:R-:W-:Y:S01]  /*a6380*/  ISETP.LT.AND P0, PT, R9, UR4, !P6 ;  /* 0x0000000409007c0c */ /* 0x000fe2000f701270 */
[----:B0-----:R-:W2:Y:S01]  /*a6390*/  LDL.LU R18, [R1+0x638] ;  /* 0x0006380001127983 */ /* 0x001ea20000300800 */
[----:B------:R-:W-:-:S11]  /*a63a0*/  IMAD.WIDE R4, R21, 0x2, R16 ;  /* 0x0000000215047825 */ /* 0x000fd600078e0210 */
[----:B------:R0:W-:Y:S01]  /*a63b0*/  @P0 STG.E.U16 desc[UR60][R4.64], R2 ;  /* 0x0000000204000986 */ /* 0x0001e2000c10153c */
[----:B------:R-:W-:Y:S01]  /*a63c0*/  ISETP.LT.AND P0, PT, R25, UR4, !P6 ;  /* 0x0000000419007c0c */ /* 0x000fe2000f701270 */
[----:B0-----:R-:W-:-:S12]  /*a63d0*/  IMAD.WIDE R4, R21, 0x2, R14 ;  /* 0x0000000215047825 */ /* 0x001fd800078e020e */
[----:B---3--:R0:W-:Y:S01]  /*a63e0*/  @P0 STG.E.U16 desc[UR60][R4.64], R19 ;  /* 0x0000001304000986 */ /* 0x0081e2000c10153c */
[----:B------:R-:W-:Y:S02]  /*a63f0*/  PRMT R2, R19, 0x7632, R2 ;  /* 0x0000763213027816 */ /* 0x000fe40000000002 */
[----:B------:R-:W-:Y:S01]  /*a6400*/  ISETP.LT.AND P0, PT, R23, UR4, !P6 ;  /* 0x0000000417007c0c */ /* 0x000fe2000f701270 */
[----:B0-----:R-:W3:Y:S01]  /*a6410*/  LDL.LU R19, [R1+0x628] ;  /* 0x0006280001137983 */ /* 0x001ee20000300800 */
[----:B------:R-:W-:Y:S01]  /*a6420*/  IMAD.WIDE R4, R21, 0x2, R12 ;  /* 0x0000000215047825 */ /* 0x000fe200078e020c */
[----:B------:R-:W-:Y:S02]  /*a6430*/  LOP3.LUT P4, RZ, R3, 0x2000, RZ, 0xc0, !PT ;  /* 0x0000200003ff7812 */ /* 0x000fe4000788c0ff */
[----:B------:R-:W3:Y:S08]  /*a6440*/  LDL.LU R21, [R1+0xc0] ;  /* 0x0000c00001157983 */ /* 0x000ef00000300800 */
[----:B------:R0:W-:Y:S01]  /*a6450*/  @P0 STG.E.U16 desc[UR60][R4.64], R2 ;  /* 0x0000000204000986 */ /* 0x0001e2000c10153c */
[----:B------:R-:W-:Y:S01]  /*a6460*/  ISETP.LT.AND P0, PT, R0, UR4, !P4 ;  /* 0x0000000400007c0c */ /* 0x000fe2000e701270 */
[----:B0-----:R-:W-:-:S12]  /*a6470*/  IMAD.WIDE R4, R26, 0x2, R10 ;  /* 0x000000021a047825 */ /* 0x001fd800078e020a */
[----:B----4-:R0:W-:Y:S01]  /*a6480*/  @P0 STG.E.U16 desc[UR60][R4.64], R22 ;  /* 0x0000001604000986 */ /* 0x0101e2000c10153c */
[----:B------:R-:W-:Y:S02]  /*a6490*/  PRMT R2, R22, 0x7632, R2 ;  /* 0x0000763216027816 */ /* 0x000fe40000000002 */
[----:B------:R-:W-:Y:S01]  /*a64a0*/  ISETP.LT.AND P0, PT, R9, UR4, !P4 ;  /* 0x0000000409007c0c */ /* 0x000fe2000e701270 */
[----:B0-----:R-:W4:Y:S01]  /*a64b0*/  LDL.LU R22, [R1+0x658] ;  /* 0x0006580001167983 */ /* 0x001f220000300800 */
[----:B------:R-:W-:-:S11]  /*a64c0*/  IMAD.WIDE R4, R26, 0x2, R16 ;  /* 0x000000021a047825 */ /* 0x000fd600078e0210 */
        /* <DEDUP_REMOVED lines=266> */
[----:B------:R-:W-:Y:S02]  /*a7570*/  ISETP.LT.AND P0, PT, R9, UR4, !P4 ;  /* 0x0000000409007c0c */ /* 0x000fe4000e701270 */
[----:B------:R-:W-:Y:S01]  /*a7580*/  PRMT R2, R18, 0x7632, R2 ;  /* 0x0000763212027816 */ /* 0x000fe20000000002 */
[C---:B0-----:R-:W-:Y:S01]  /*a7590*/  IMAD.WIDE R4, R26.reuse, 0x2, R16 ;  /* 0x000000021a047825 */ /* 0x041fe200078e0210 */
[----:B------:R-:W-:Y:S01]  /*a75a0*/  LOP3.LUT P5, RZ, R3, 0x20000000, RZ, 0xc0, !PT ;  /* 0x2000000003ff7812 */ /* 0x000fe200078ac0ff */
[----:B------:R-:W2:Y:S08]  /*a75b0*/  LDL.LU R18, [R1+0x6b8] ;  /* 0x0006b80001127983 */ /* 0x000eb00000300800 */
[----:B------:R0:W-:Y:S01]  /*a75c0*/  @P0 STG.E.U16 desc[UR60][R4.64], R2 ;  /* 0x0000000204000986 */ /* 0x0001e2000c10153c */
[----:B------:R-:W-:Y:S01]  /*a75d0*/  ISETP.LT.AND P0, PT, R25, UR4, !P4 ;  /* 0x0000000419007c0c */ /* 0x000fe2000e701270 */
[----:B0-----:R-:W-:-:S12]  /*a75e0*/  IMAD.WIDE R4, R26, 0x2, R14 ;  /* 0x000000021a047825 */ /* 0x001fd800078e020e */
[----:B---3--:R0:W-:Y:S01]  /*a75f0*/  @P0 STG.E.U16 desc[UR60][R4.64], R19 ;  /* 0x0000001304000986 */ /* 0x0081e2000c10153c */
[----:B------:R-:W-:Y:S02]  /*a7600*/  ISETP.LT.AND P0, PT, R23, UR4, !P4 ;  /* 0x0000000417007c0c */ /* 0x000fe4000e701270 */
[----:B------:R-:W-:Y:S01]  /*a7610*/  PRMT R2, R19, 0x7632, R2 ;  /* 0x0000763213027816 */ /* 0x000fe20000000002 */
[----:B0-----:R-:W-:Y:S01]  /*a7620*/  IMAD.WIDE R4, R26, 0x2, R12 ;  /* 0x000000021a047825 */ /* 0x001fe200078e020c */
[----:B------:R-:W3:Y:S09]  /*a7630*/  LDL.LU R19, [R1+0x6a8] ;  /* 0x0006a80001137983 */ /* 0x000ef20000300800 */
[----:B------:R0:W-:Y:S01]  /*a7640*/  @P0 STG.E.U16 desc[UR60][R4.64], R2 ;  /* 0x0000000204000986 */ /* 0x0001e2000c10153c */
[----:B------:R-:W-:-:S03]  /*a7650*/  ISETP.LT.AND P0, PT, R0, UR4, !P5 ;  /* 0x0000000400007c0c */ /* 0x000fc6000ef01270 */
[----:B------:R-:W3:Y:S01]  /*a7660*/  LDL.LU R26, [R1+0x130] ;  /* 0x00013000011a7983 */ /* 0x000ee20000300800 */
[----:B0-----:R-:W-:-:S09]  /*a7670*/  IMAD.WIDE R4, R24, 0x2, R10 ;  /* 0x0000000218047825 */ /* 0x001fd200078e020a */
[----:B----4-:R0:W-:Y:S01]  /*a7680*/  @P0 STG.E.U16 desc[UR60][R4.64], R22 ;  /* 0x0000001604000986 */ /* 0x0101e2000c10153c */
[----:B------:R-:W-:Y:S02]  /*a7690*/  ISETP.LT.AND P0, PT, R9, UR4, !P5 ;  /* 0x0000000409007c0c */ /* 0x000fe4000ef01270 */
[----:B------:R-:W-:Y:S01]  /*a76a0*/  PRMT R2, R22, 0x7632, R2 ;  /* 0x0000763216027816 */ /* 0x000fe20000000002 */
[----:B------:R-:W4:Y:S01]  /*a76b0*/  LDL.LU R9, [R1+0x2dac] ;  /* 0x002dac0001097983 */ /* 0x000f220000300800 */
[----:B0-----:R-:W-:-:S03]  /*a76c0*/  IMAD.WIDE R4, R24, 0x2, R16 ;  /* 0x0000000218047825 */ /* 0x001fc600078e0210 */
[----:B------:R-:W3:Y:S06]  /*a76d0*/  LDL.LU R22, [R1+0x6d8] ;  /* 0x0006d80001167983 */ /* 0x000eec0000300800 */
[----:B------:R0:W-:Y:S01]  /*a76e0*/  @P0 STG.E.U16 desc[UR60][R4.64], R2 ;  /* 0x0000000204000986 */ /* 0x0001e2000c10153c */
[----:B------:R-:W-:Y:S01]  /*a76f0*/  ISETP.LT.AND P0, PT, R25, UR4, !P5 ;  /* 0x0000000419007c0c */ /* 0x000fe2000ef01270 */
[----:B0-----:R-:W-:-:S12]  /*a7700*/  IMAD.WIDE R4, R24, 0x2, R14 ;  /* 0x0000000218047825 */ /* 0x001fd800078e020e */
[----:B--2---:R0:W-:Y:S01]  /*a7710*/  @P0 STG.E.U16 desc[UR60][R4.64], R6 ;  /* 0x0000000604000986 */ /* 0x0041e2000c10153c */
[----:B------:R-:W-:Y:S02]  /*a7720*/  ISETP.LT.AND P0, PT, R23, UR4, !P5 ;  /* 0x0000000417007c0c */ /* 0x000fe4000ef01270 */
[----:B------:R-:W-:Y:S02]  /*a7730*/  ISETP.NE.AND P5, PT, R28, RZ, PT ;  /* 0x000000ff1c00720c */ /* 0x000fe40003fa5270 */
[----:B------:R-:W2:Y:S01]  /*a7740*/  LDL.LU R28, [R1+0x1d8c] ;  /* 0x001d8c00011c7983 */ /* 0x000ea20000300800 */
[----:B------:R-:W-:-:S03]  /*a7750*/  PRMT R2, R6, 0x7632, R2 ;  /* 0x0000763206027816 */ /* 0x000fc60000000002 */
[----:B0-----:R-:W3:Y:S01]  /*a7760*/  LDL.LU R6, [R1+0x6c8] ;  /* 0x0006c80001067983 */ /* 0x001ee20000300800 */
[----:B------:R-:W-:Y:S01]  /*a7770*/  IMAD.WIDE R4, R24, 0x2, R12 ;  /* 0x0000000218047825 */ /* 0x000fe200078e020c */
[----:B------:R-:W-:Y:S02]  /*a7780*/  LOP3.LUT P6, RZ, R3, 0x40000000, RZ, 0xc0, !PT ;  /* 0x4000000003ff7812 */ /* 0x000fe400078cc0ff */
[----:B------:R-:W3:Y:S04]  /*a7790*/  LDL.LU R24, [R1+0x134] ;  /* 0x0001340001187983 */ /* 0x000ee80000300800 */
[----:B------:R0:W-:Y:S01]  /*a77a0*/  @P0 STG.E.U16 desc[UR60][R4.64], R2 ;  /* 0x0000000204000986 */ /* 0x0001e2000c10153c */
[----:B------:R-:W-:Y:S01]  /*a77b0*/  ISETP.LT.AND P0, PT, R0, UR4, !P6 ;  /* 0x0000000400007c0c */ /* 0x000fe2000f701270 */
[----:B0-----:R-:W-:-:S12]  /*a77c0*/  IMAD.WIDE R4, R21, 0x2, R10 ;  /* 0x0000000215047825 */ /* 0x001fd800078e020a */
[----:B------:R0:W-:Y:S01]  /*a77d0*/  @P0 STG.E.U16 desc[UR60][R4.64], R18 ;  /* 0x0000001204000986 */ /* 0x0001e2000c10153c */
[----:B------:R-:W-:-:S03]  /*a77e0*/  PRMT R2, R18, 0x7632, R2 ;  /* 0x0000763212027816 */ /* 0x000fc60000000002 */
[----:B0-----:R-:W4:Y:S01]  /*a77f0*/  LDL.LU R18, [R1+0x6bc] ;  /* 0x0006bc0001127983 */ /* 0x001f220000300800 */
[----:B------:R-:W-:Y:S01]  /*a7800*/  IMAD.WIDE R4, R21, 0x2, R16 ;  /* 0x0000000215047825 */ /* 0x000fe200078e0210 */
[----:B--2---:R-:W-:-:S13]  /*a7810*/  ISETP.LT.AND P0, PT, R28, UR4, !P6 ;  /* 0x000000041c007c0c */ /* 0x004fda000f701270 */
[----:B------:R0:W-:Y:S01]  /*a7820*/  @P0 STG.E.U16 desc[UR60][R4.64], R2 ;  /* 0x0000000204000986 */ /* 0x0001e2000c10153c */
[----:B------:R-:W-:Y:S01]  /*a7830*/  ISETP.LT.AND P0, PT, R25, UR4, !P6 ;  /* 0x0000000419007c0c */ /* 0x000fe2000f701270 */
[----:B0-----:R-:W-:Y:S01]  /*a7840*/  IMAD.WIDE R4, R21, 0x2, R14 ;  /* 0x0000000215047825 */ /* 0x001fe200078e020e */
[----:B---3--:R-:W-:-:S11]  /*a7850*/  PRMT R2, R19, 0x7632, R2 ;  /* 0x0000763213027816 */ /* 0x008fd60000000002 */
[----:B------:R0:W-:Y:S01]  /*a7860*/  @P0 STG.E.U16 desc[UR60][R4.64], R19 ;  /* 0x0000001304000986 */ /* 0x0001e2000c10153c */
[----:B------:R-:W-:-:S03]  /*a7870*/  ISETP.LT.AND P0, PT, R23, UR4, !P6 ;  /* 0x0000000417007c0c */ /* 0x000fc6000f701270 */
[----:B0-----:R-:W2:Y:S01]  /*a7880*/  LDL.LU R19, [R1+0x6ac] ;  /* 0x0006ac0001137983 */ /* 0x001ea20000300800 */
[----:B------:R-:W-:-:S03]  /*a7890*/  IMAD.WIDE R4, R21, 0x2, R12 ;  /* 0x0000000215047825 */ /* 0x000fc600078e020c */
[----:B------:R-:W3:Y:S06]  /*a78a0*/  LDL.LU R21, [R1+0x138] ;  /* 0x0001380001157983 */ /* 0x000eec0000300800 */
[----:B------:R0:W-:Y:S01]  /*a78b0*/  @P0 STG.E.U16 desc[UR60][R4.64], R2 ;  /* 0x0000000204000986 */ /* 0x0001e2000c10153c */
[----:B------:R-:W-:Y:S01]  /*a78c0*/  ISETP.LT.AND P0, PT, R0, UR4, !P1 ;  /* 0x0000000400007c0c */ /* 0x000fe2000cf01270 */
[----:B0-----:R-:W-:Y:S01]  /*a78d0*/  IMAD.WIDE R4, R26, 0x2, R10 ;  /* 0x000000021a047825 */ /* 0x001fe200078e020a */
[----:B------:R-:W-:-:S11]  /*a78e0*/  PRMT R2, R22, 0x7632, R2 ;  /* 0x0000763216027816 */ /* 0x000fd60000000002 */
[----:B------:R0:W-:Y:S01]  /*a78f0*/  @P0 STG.E.U16 desc[UR60][R4.64], R22 ;  /* 0x0000001604000986 */ /* 0x0001e2000c10153c */
[----:B------:R-:W-:-:S03]  /*a7900*/  ISETP.LT.AND P0, PT, R28, UR4, !P1 ;  /* 0x000000041c007c0c */ /* 0x000fc6000cf01270 */
[----:B0-----:R-:W3:Y:S01]  /*a7910*/  LDL.LU R22, [R1+0x6dc] ;  /* 0x0006dc0001167983 */ /* 0x001ee20000300800 */
[----:B------:R-:W-:-:S09]  /*a7920*/  IMAD.WIDE R4, R26, 0x2, R16 ;  /* 0x000000021a047825 */ /* 0x000fd200078e0210 */
[----:B------:R0:W-:Y:S01]  /*a7930*/  @P0 STG.E.U16 desc[UR60][R4.64], R2 ;  /* 0x0000000204000986 */ /* 0x0001e2000c10153c */
[----:B------:R-:W-:Y:S01]  /*a7940*/  ISETP.LT.AND P0, PT, R25, UR4, !P1 ;  /* 0x0000000419007c0c */ /* 0x000fe2000cf01270 */
[----:B0-----:R-:W-:Y:S01]  /*a7950*/  IMAD.WIDE R4, R26, 0x2, R14 ;  /* 0x000000021a047825 */ /* 0x001fe200078e020e */
[----:B------:R-:W-:-:S11]  /*a7960*/  PRMT R2, R6, 0x7632, R2 ;  /* 0x0000763206027816 */ /* 0x000fd60000000002 */
[----:B------:R0:W-:Y:S04]  /*a7970*/  @P0 STG.E.U16 desc[UR60][R4.64], R6 ;  /* 0x0000000604000986 */ /* 0x0001e8000c10153c */
[----:B0-----:R-:W3:Y:S01]  /*a7980*/  LDL.LU R6, [R1+0x6cc] ;  /* 0x0006cc0001067983 */ /* 0x001ee20000300800 */
[----:B------:R-:W-:Y:S02]  /*a7990*/  ISETP.LT.AND P1, PT, R23, UR4, !P1 ;  /* 0x0000000417007c0c */ /* 0x000fe4000cf21270 */
[----:B------:R-:W-:Y:S01]  /*a79a0*/  ISETP.LT.AND P0, PT, R0, UR4, !P2 ;  /* 0x0000000400007c0c */ /* 0x000fe2000d701270 */
[----:B------:R-:W-:Y:S02]  /*a79b0*/  IMAD.WIDE R4, R26, 0x2, R12 ;  /* 0x000000021a047825 */ /* 0x000fe400078e020c */
[----:B------:R-:W3:Y:S08]  /*a79c0*/  LDL.LU R26, [R1+0x13c] ;  /* 0x00013c00011a7983 */ /* 0x000ef00000300800 */
[----:B------:R0:W-:Y:S02]  /*a79d0*/  @P1 STG.E.U16 desc[UR60][R4.64], R2 ;  /* 0x0000000204001986 */ /* 0x0001e4000c10153c */
[----:B0-----:R-:W-:Y:S01]  /*a79e0*/  IMAD.WIDE R4, R24, 0x2, R10 ;  /* 0x0000000218047825 */ /* 0x001fe200078e020a */
[----:B----4-:R-:W-:-:S04]  /*a79f0*/  PRMT R2, R18, 0x7632, R2 ;  /* 0x0000763212027816 */ /* 0x010fc80000000002 */
[----:B------:R0:W-:Y:S01]  /*a7a00*/  @P0 STG.E.U16 desc[UR60][R4.64], R18 ;  /* 0x0000001204000986 */ /* 0x0001e2000c10153c */
[----:B------:R-:W-:-:S03]  /*a7a10*/  ISETP.LT.AND P0, PT, R28, UR4, !P2 ;  /* 0x000000041c007c0c */ /* 0x000fc6000d701270 */
[----:B0-----:R-:W4:Y:S01]  /*a7a20*/  LDL.LU R18, [R1+0x6f0] ;  /* 0x0006f00001127983 */ /* 0x001f220000300800 */
[----:B------:R-:W-:-:S09]  /*a7a30*/  IMAD.WIDE R4, R24, 0x2, R16 ;  /* 0x0000000218047825 */ /* 0x000fd200078e0210 */
[----:B------:R0:W-:Y:S01]  /*a7a40*/  @P0 STG.E.U16 desc[UR60][R4.64], R2 ;  /* 0x0000000204000986 */ /* 0x0001e2000c10153c */
[----:B------:R-:W-:Y:S01]  /*a7a50*/  ISETP.LT.AND P0, PT, R25, UR4, !P2 ;  /* 0x0000000419007c0c */ /* 0x000fe2000d701270 */
[----:B0-----:R-:W-:Y:S01]  /*a7a60*/  IMAD.WIDE R4, R24, 0x2, R14 ;  /* 0x0000000218047825 */ /* 0x001fe200078e020e */
[----:B------:R-:W-:-:S11]  /*a7a70*/  ISETP.LT.AND P2, PT, R23, UR4, !P2 ;  /* 0x0000000417007c0c */ /* 0x000fd6000d741270 */
[----:B--2---:R0:W-:Y:S01]  /*a7a80*/  @P0 STG.E.U16 desc[UR60][R4.64], R19 ;  /* 0x0000001304000986 */ /* 0x0041e2000c10153c */
[----:B------:R-:W-:-:S03]  /*a7a90*/  PRMT R2, R19, 0x7632, R2 ;  /* 0x0000763213027816 */ /* 0x000fc60000000002 */
[----:B0-----:R-:W2:Y:S01]  /*a7aa0*/  LDL.LU R19, [R1+0x6e0] ;  /* 0x0006e00001137983 */ /* 0x001ea20000300800 */
[----:B------:R-:W-:Y:S01]  /*a7ab0*/  ISETP.LT.AND P0, PT, R0, UR4, !P3 ;  /* 0x0000000400007c0c */ /* 0x000fe2000df01270 */
[----:B------:R-:W-:Y:S02]  /*a7ac0*/  IMAD.WIDE R4, R24, 0x2, R12 ;  /* 0x0000000218047825 */ /* 0x000fe400078e020c */
[----:B------:R-:W2:Y:S04]  /*a7ad0*/  LDL.LU R24, [R1+0x144] ;  /* 0x0001440001187983 */ /* 0x000ea80000300800 */
[----:B------:R3:W-:Y:S02]  /*a7ae0*/  @P2 STG.E.U16 desc[UR60][R4.64], R2 ;  /* 0x0000000204002986 */ /* 0x0007e4000c10153c */
[----:B---3--:R-:W-:-:S05]  /*a7af0*/  IMAD.WIDE R4, R21, 0x2, R10 ;  /* 0x0000000215047825 */ /* 0x008fca00078e020a */
[----:B------:R0:W-:Y:S01]  /*a7b00*/  @P0 STG.E.U16 desc[UR60][R4.64], R22 ;  /* 0x0000001604000986 */ /* 0x0001e2000c10153c */
[----:B------:R-:W-:Y:S02]  /*a7b10*/  PRMT R2, R22, 0x7632, R2 ;  /* 0x0000763216027816 */ /* 0x000fe40000000002 */
[----:B------:R-:W-:Y:S01]  /*a7b20*/  ISETP.LT.AND P0, PT, R28, UR4, !P3 ;  /* 0x000000041c007c0c */ /* 0x000fe2000df01270 */
[----:B0-----:R-:W3:Y:S01]  /*a7b30*/  LDL.LU R22, [R1+0x710] ;  /* 0x0007100001167983 */ /* 0x001ee20000300800 */
[----:B------:R-:W-:-:S11]  /*a7b40*/  IMAD.WIDE R4, R21, 0x2, R16 ;  /* 0x0000000215047825 */ /* 0x000fd600078e0210 */
[----:B------:R0:W-:Y:S01]  /*a7b50*/  @P0 STG.E.U16 desc[UR60][R4.64], R2 ;  /* 0x0000000204000986 */ /* 0x0001e2000c10153c */
[----:B------:R-:W-:Y:S01]  /*a7b60*/  ISETP.LT.AND P0, PT, R25, UR4, !P3 ;  /* 0x0000000419007c0c */ /* 0x000fe2000df01270 */
[----:B0-----:R-:W-:-:S12]  /*a7b70*/  IMAD.WIDE R4, R21, 0x2, R14 ;  /* 0x0000000215047825 */ /* 0x001fd800078e020e */
[----:B------:R0:W-:Y:S01]  /*a7b80*/  @P0 STG.E.U16 desc[UR60][R4.64], R6 ;  /* 0x0000000604000986 */ /* 0x0001e2000c10153c */
[----:B------:R-:W-:-:S03]  /*a7b90*/  PRMT R2, R6, 0x7632, R2 ;  /* 0x0000763206027816 */ /* 0x000fc60000000002 */
[----:B0-----:R-:W3:Y:S01]  /*a7ba0*/  LDL.LU R6, [R1+0x700] ;  /* 0x0007000001067983 */ /* 0x001ee20000300800 */
[----:B------:R-:W-:Y:S02]  /*a7bb0*/  ISETP.LT.AND P3, PT, R23, UR4, !P3 ;  /* 0x0000000417007c0c */ /* 0x000fe4000df61270 */
[----:B------:R-:W-:Y:S01]  /*a7bc0*/  ISETP.NE.AND P4, PT, R27, RZ, PT ;  /* 0x000000ff1b00720c */ /* 0x000fe20003f85270 */
[----:B------:R-:W-:Y:S02]  /*a7bd0*/  IMAD.WIDE R4, R21, 0x2, R12 ;  /* 0x0000000215047825 */ /* 0x000fe400078e020c */
[----:B------:R-:W3:Y:S01]  /*a7be0*/  LDL.LU R21, [R1+0x148] ;  /* 0x0001480001157983 */ /* 0x000ee20000300800 */
[----:B------:R-:W-:-:S07]  /*a7bf0*/  ISETP.LT.AND P0, PT, R0, UR4, !P4 ;  /* 0x0000000400007c0c */ /* 0x000fce000e701270 */
[----:B------:R0:W-:Y:S02]  /*a7c00*/  @P3 STG.E.U16 desc[UR60][R4.64], R2 ;  /* 0x0000000204003986 */ /* 0x0001e4000c10153c */
[----:B0-----:R-:W-:-:S05]  /*a7c10*/  IMAD.WIDE R4, R26, 0x2, R10 ;  /* 0x000000021a047825 */ /* 0x001fca00078e020a */
[----:B----4-:R0:W-:Y:S01]  /*a7c20*/  @P0 STG.E.U16 desc[UR60][R4.64], R18 ;  /* 0x0000001204000986 */ /* 0x0101e2000c10153c */
[----:B------:R-:W-:Y:S02]  /*a7c30*/  PRMT R2, R18, 0x7632, R2 ;  /* 0x0000763212027816 */ /* 0x000fe40000000002 */
[----:B------:R-:W-:Y:S01]  /*a7c40*/  ISETP.LT.AND P0, PT, R28, UR4, !P4 ;  /* 0x000000041c007c0c */ /* 0x000fe2000e701270 */
[----:B0-----:R-:W4:Y:S01]  /*a7c50*/  LDL.LU R18, [R1+0x6f4] ;  /* 0x0006f40001127983 */ /* 0x001f220000300800 */
[----:B------:R-:W-:-:S11]  /*a7c60*/  IMAD.WIDE R4, R26, 0x2, R16 ;  /* 0x000000021a047825 */ /* 0x000fd600078e0210 */
        /* <DEDUP_REMOVED lines=11> */
[----:B0-----:R-:W-:-:S05]  /*a7d20*/  IMAD.WIDE R4, R24, 0x2, R10 ;  /* 0x0000000218047825 */ /* 0x001fca00078e020a */
[----:B---3--:R0:W-:Y:S01]  /*a7d30*/  @P0 STG.E.U16 desc[UR60][R4.64], R22 ;  /* 0x0000001604000986 */ /* 0x0081e2000c10153c */
        /* <DEDUP_REMOVED lines=25> */
[----:B------:R-:W-:Y:S02]  /*a7ed0*/  ISETP.LT.AND P6, PT, R23, UR4, !P6 ;  /* 0x0000000417007c0c */ /* 0x000fe4000f7c1270 */
[----:B------:R-:W-:-:S09]  /*a7ee0*/  LOP3.LUT P2, RZ, R8, 0x20, RZ, 0xc0, !PT ;  /* 0x0000002008ff7812 */ /* 0x000fd2000784c0ff */
        /* <DEDUP_REMOVED lines=19> */
[----:B------:R-:W-:Y:S01]  /*a8020*/  ISETP.LT.AND P0, PT, R23, UR4, !P2 ;  /* 0x0000000417007c0c */ /* 0x000fe2000d701270 */
[----:B------:R-:W-:Y:S01]  /*a8030*/  IMAD.WIDE R4, R26, 0x2, R12 ;  /* 0x000000021a047825 */ /* 0x000fe200078e020c */
[----:B------:R-:W-:Y:S01]  /*a8040*/  LOP3.LUT P3, RZ, R8, 0x40, RZ, 0xc0, !PT ;  /* 0x0000004008ff7812 */ /* 0x000fe2000786c0ff */
[----:B------:R-:W3:Y:S10]  /*a8050*/  LDL.LU R26, [R1+0x158] ;  /* 0x00015800011a7983 */ /* 0x000ef40000300800 */
        /* <DEDUP_REMOVED lines=11> */
[----:B------:R-:W-:-:S11]  /*a8110*/  LOP3.LUT P1, RZ, R8, 0x80, RZ, 0xc0, !PT ;  /* 0x0000008008ff7812 */ /* 0x000fd6000782c0ff */
[----:B--2---:R0:W-:Y:S01]  /*a8120*/  @P0 STG.E.U16 desc[UR60][R4.64], R19 ;  /* 0x0000001304000986 */ /* 0x0041e2000c10153c */
[----:B------:R-:W-:Y:S02]  /*a8130*/  PRMT R2, R19, 0x7632, R2 ;  /* 0x0000763213027816 */ /* 0x000fe40000000002 */
[----:B------:R-:W-:Y:S01]  /*a8140*/  ISETP.LT.AND P0, PT, R23, UR4, !P3 ;  /* 0x0000000417007c0c */ /* 0x000fe2000df01270 */
[----:B0-----:R-:W2:Y:S01]  /*a8150*/  LDL.LU R19, [R1+0x6ec] ;  /* 0x0006ec0001137983 */ /* 0x001ea20000300800 */
[----:B------:R-:W-:-:S03]  /*a8160*/  IMAD.WIDE R4, R24, 0x2, R12 ;  /* 0x0000000218047825 */ /* 0x000fc600078e020c */
[----:B------:R-:W2:Y:S08]  /*a8170*/  LDL.LU R24, [R1+0x15c] ;  /* 0x00015c0001187983 */ /* 0x000eb00000300800 */
[----:B------:R0:W-:Y:S01]  /*a8180*/  @P0 STG.E.U16 desc[UR60][R4.64], R2 ;  /* 0x0000000204000986 */ /* 0x0001e2000c10153c */
[----:B------:R-:W-:Y:S01]  /*a8190*/  ISETP.LT.AND P0, PT, R0, UR4, !P1 ;  /* 0x0000000400007c0c */ /* 0x000fe2000cf01270 */
[----:B0-----:R-:W-:-:S12]  /*a81a0*/  IMAD.WIDE R4, R21, 0x2, R10 ;  /* 0x0000000215047825 */ /* 0x001fd800078e020a */
        /* <DEDUP_REMOVED lines=64> */
[----:B------:R-:W-:Y:S02]  /*a85b0*/  ISETP.LT.AND P0, PT, R23, UR4, !P1 ;  /* 0x0000000417007c0c */ /* 0x000fe4000cf01270 */
[----:B------:R-:W-:Y:S02]  /*a85c0*/  PRMT R2, R19, 0x7632, R2 ;  /* 0x0000763213027816 */ /* 0x000fe40000000002 */
[----:B0-----:R-:W2:Y:S01]  /*a85d0*/  LDL.LU R19, [R1+0x724] ;  /* 0x0007240001137983 */ /* 0x001ea20000300800 */
[----:B------:R-:W-:-:S03]  /*a85e0*/  IMAD.WIDE R4, R21, 0x2, R12 ;  /* 0x0000000215047825 */ /* 0x000fc600078e020c */
[----:B------:R-:W2:Y:S05]  /*a85f0*/  LDL.LU R21, [R1+0x16c] ;  /* 0x00016c0001157983 */ /* 0x000eaa0000300800 */
        /* <DEDUP_REMOVED lines=11> */
[----:B------:R0:W-:Y:S02]  /*a86b0*/  @P0 STG.E.U16 desc[UR60][R4.64], R6 ;  /* 0x0000000604000986 */ /* 0x0001e4000c10153c */
[----:B0-----:R-:W-:Y:S02]  /*a86c0*/  IMAD.WIDE R4, R26, 0x2, R12 ;  /* 0x000000021a047825 */ /* 0x001fe400078e020c */
[----:B------:R-:W3:Y:S01]  /*a86d0*/  LDL.LU R26, [R1+0x744] ;  /* 0x00074400011a7983 */ /* 0x000ee20000300800 */
[----:B------:R-:W-:Y:S02]  /*a86e0*/  ISETP.LT.AND P0, PT, R23, UR4, !P2 ;  /* 0x0000000417007c0c */ /* 0x000fe4000d701270 */
[----:B------:R-:W-:Y:S02]  /*a86f0*/  PRMT R2, R6, 0x7632, R2 ;  /* 0x0000763206027816 */ /* 0x000fe40000000002 */
[----:B------:R-:W-:Y:S01]  /*a8700*/  LOP3.LUT P3, RZ, R8, 0x1000, RZ, 0xc0, !PT ;  /* 0x0000100008ff7812 */ /* 0x000fe2000786c0ff */
[----:B------:R-:W3:Y:S04]  /*a8710*/  LDL.LU R6, [R1+0x170] ;  /* 0x0001700001067983 */ /* 0x000ee80000300800 */
[----:B------:R-:W3:Y:S04]  /*a8720*/  LDL.LU R27, [R1+0x738] ;  /* 0x00073800011b7983 */ /* 0x000ee80000300800 */
[----:B------:R0:W-:Y:S01]  /*a8730*/  @P0 STG.E.U16 desc[UR60][R4.64], R2 ;  /* 0x0000000204000986 */ /* 0x0001e2000c10153c */
[----:B------:R-:W-:-:S03]  /*a8740*/  ISETP.LT.AND P0, PT, R0, UR4, !P3 ;  /* 0x0000000400007c0c */ /* 0x000fc6000df01270 */
[----:B------:R-:W3:Y:S01]  /*a8750*/  LDL.LU R7, [R1+0x728] ;  /* 0x0007280001077983 */ /* 0x000ee20000300800 */
[----:B0-----:R-:W-:-:S09]  /*a8760*/  IMAD.WIDE R4, R24, 0x2, R10 ;  /* 0x0000000218047825 */ /* 0x001fd200078e020a */
[----:B----4-:R0:W-:Y:S01]  /*a8770*/  @P0 STG.E.U16 desc[UR60][R4.64], R18 ;  /* 0x0000001204000986 */ /* 0x0101e2000c10153c */
[----:B------:R-:W-:Y:S02]  /*a8780*/  ISETP.LT.AND P0, PT, R28, UR4, !P3 ;  /* 0x000000041c007c0c */ /* 0x000fe4000df01270 */
[----:B------:R-:W-:Y:S01]  /*a8790*/  PRMT R2, R18, 0x7632, R2 ;  /* 0x0000763212027816 */ /* 0x000fe20000000002 */
[----:B0-----:R-:W-:Y:S01]  /*a87a0*/  IMAD.WIDE R4, R24, 0x2, R16 ;  /* 0x0000000218047825 */ /* 0x001fe200078e0210 */
[----:B------:R-:W-:Y:S01]  /*a87b0*/  LOP3.LUT P1, RZ, R8, 0x2000, RZ, 0xc0, !PT ;  /* 0x0000200008ff7812 */ /* 0x000fe2000782c0ff */
[----:B------:R-:W4:Y:S08]  /*a87c0*/  LDL.LU R18, [R1+0x174] ;  /* 0x0001740001127983 */ /* 0x000f300000300800 */
[----:B------:R0:W-:Y:S01]  /*a87d0*/  @P0 STG.E.U16 desc[UR60][R4.64], R2 ;  /* 0x0000000204000986 */ /* 0x0001e2000c10153c */
[----:B------:R-:W-:Y:S01]  /*a87e0*/  ISETP.LT.AND P0, PT, R25, UR4, !P3 ;  /* 0x0000000419007c0c */ /* 0x000fe2000df01270 */
[----:B0-----:R-:W-:-:S12]  /*a87f0*/  IMAD.WIDE R4, R24, 0x2, R14 ;  /* 0x0000000218047825 */ /* 0x001fd800078e020e */
[----:B--2---:R0:W-:Y:S01]  /*a8800*/  @P0 STG.E.U16 desc[UR60][R4.64], R19 ;  /* 0x0000001304000986 */ /* 0x0041e2000c10153c */
[----:B------:R-:W-:Y:S02]  /*a8810*/  ISETP.LT.AND P0, PT, R23, UR4, !P3 ;  /* 0x0000000417007c0c */ /* 0x000fe4000df01270 */
[----:B------:R-:W-:Y:S01]  /*a8820*/  PRMT R2, R19, 0x7632, R2 ;  /* 0x0000763213027816 */ /* 0x000fe20000000002 */
[----:B0-----:R-:W-:-:S10]  /*a8830*/  IMAD.WIDE R4, R24, 0x2, R12 ;  /* 0x0000000218047825 */ /* 0x001fd400078e020c */
[----:B------:R0:W-:Y:S01]  /*a8840*/  @P0 STG.E.U16 desc[UR60][R4.64], R2 ;  /* 0x0000000204000986 */ /* 0x0001e2000c10153c */
[----:B------:R-:W-:Y:S01]  /*a8850*/  ISETP.LT.AND P0, PT, R0, UR4, !P1 ;  /* 0x0000000400007c0c */ /* 0x000fe2000cf01270 */
[----:B0-----:R-:W-:-:S12]  /*a8860*/  IMAD.WIDE R4, R21, 0x2, R10 ;  /* 0x0000000215047825 */ /* 0x001fd800078e020a */
[----:B---3--:R0:W-:Y:S01]  /*a8870*/  @P0 STG.E.U16 desc[UR60][R4.64], R22 ;  /* 0x0000001604000986 */ /* 0x0081e2000c10153c */
[----:B------:R-:W-:Y:S02]  /*a8880*/  PRMT R2, R22, 0x7632, R2 ;  /* 0x0000763216027816 */ /* 0x000fe40000000002 */
[----:B------:R-:W-:Y:S01]  /*a8890*/  ISETP.LT.AND P0, PT, R28, UR4, !P1 ;  /* 0x000000041c007c0c */ /* 0x000fe2000cf01270 */
[----:B0-----:R-:W2:Y:S01]  /*a88a0*/  LDL.LU R22, [R1+0x758] ;  /* 0x0007580001167983 */ /* 0x001ea20000300800 */
        /* <DEDUP_REMOVED lines=10> */
[----:B------:R-:W3:Y:S04]  /*a8950*/  LDL.LU R24, [R1+0x73c] ;  /* 0x00073c0001187983 */ /* 0x000ee80000300800 */
[----:B------:R-:W3:Y:S04]  /*a8960*/  LDL.LU R19, [R1+0x72c] ;  /* 0x00072c0001137983 */ /* 0x000ee80000300800 */
[----:B------:R-:W3:Y:S04]  /*a8970*/  LDL.LU R21, [R1+0x178] ;  /* 0x0001780001157983 */ /* 0x000ee80000300800 */
[----:B------:R0:W-:Y:S01]  /*a8980*/  @P0 STG.E.U16 desc[UR60][R4.64], R2 ;  /* 0x0000000204000986 */ /* 0x0001e2000c10153c */
[----:B------:R-:W-:Y:S01]  /*a8990*/  ISETP.LT.AND P0, PT, R0, UR4, !P2 ;  /* 0x0000000400007c0c */ /* 0x000fe2000d701270 */
[----:B0-----:R-:W-:-:S12]  /*a89a0*/  IMAD.WIDE R4, R6, 0x2, R10 ;  /* 0x0000000206047825 */ /* 0x001fd800078e020a */
[----:B------:R0:W-:Y:S01]  /*a89b0*/  @P0 STG.E.U16 desc[UR60][R4.64], R27 ;  /* 0x0000001b04000986 */ /* 0x0001e2000c10153c */
[----:B------:R-:W-:Y:S02]  /*a89c0*/  ISETP.LT.AND P0, PT, R28, UR4, !P2 ;  /* 0x000000041c007c0c */ /* 0x000fe4000d701270 */
[----:B------:R-:W-:Y:S01]  /*a89d0*/  PRMT R2, R27, 0x7632, R2 ;  /* 0x000076321b027816 */ /* 0x000fe20000000002 */
[----:B0-----:R-:W-:-:S10]  /*a89e0*/  IMAD.WIDE R4, R6, 0x2, R16 ;  /* 0x0000000206047825 */ /* 0x001fd400078e0210 */
[----:B------:R0:W-:Y:S01]  /*a89f0*/  @P0 STG.E.U16 desc[UR60][R4.64], R2 ;  /* 0x0000000204000986 */ /* 0x0001e2000c10153c */
[----:B------:R-:W-:Y:S01]  /*a8a00*/  ISETP.LT.AND P0, PT, R25, UR4, !P2 ;  /* 0x0000000419007c0c */ /* 0x000fe2000d701270 */
[----:B0-----:R-:W-:-:S12]  /*a8a10*/  IMAD.WIDE R4, R6, 0x2, R14 ;  /* 0x0000000206047825 */ /* 0x001fd800078e020e */
[----:B------:R0:W-:Y:S01]  /*a8a20*/  @P0 STG.E.U16 desc[UR60][R4.64], R7 ;  /* 0x0000000704000986 */ /* 0x0001e2000c10153c */
[----:B------:R-:W-:Y:S02]  /*a8a30*/  ISETP.LT.AND P0, PT, R23, UR4, !P2 ;  /* 0x0000000417007c0c */ /* 0x000fe4000d701270 */
[----:B------:R-:W-:Y:S02]  /*a8a40*/  PRMT R2, R7, 0x7632, R2 ;  /* 0x0000763207027816 */ /* 0x000fe40000000002 */
[----:B------:R-:W-:Y:S01]  /*a8a50*/  LOP3.LUT P3, RZ, R8, 0x8000, RZ, 0xc0, !PT ;  /* 0x0000800008ff7812 */ /* 0x000fe2000786c0ff */
[----:B0-----:R-:W-:-:S08]  /*a8a60*/  IMAD.WIDE R4, R6, 0x2, R12 ;  /* 0x0000000206047825 */ /* 0x001fd000078e020c */
[----:B------:R4:W-:Y:S01]  /*a8a70*/  @P0 STG.E.U16 desc[UR60][R4.64], R2 ;  /* 0x0000000204000986 */ /* 0x0009e2000c10153c */
[----:B------:R-:W-:Y:S01]  /*a8a80*/  ISETP.LT.AND P0, PT, R0, UR4, !P3 ;  /* 0x0000000400007c0c */ /* 0x000fe2000df01270 */
[----:B----4-:R-:W-:-:S12]  /*a8a90*/  IMAD.WIDE R4, R18, 0x2, R10 ;  /* 0x0000000212047825 */ /* 0x010fd800078e020a */
[----:B--2---:R0:W-:Y:S01]  /*a8aa0*/  @P0 STG.E.U16 desc[UR60][R4.64], R22 ;  /* 0x0000001604000986 */ /* 0x0041e2000c10153c */
        /* <DEDUP_REMOVED lines=8> */
[----:B------:R-:W-:-:S03]  /*a8b30*/  PRMT R2, R26, 0x7632, R2 ;  /* 0x000076321a027816 */ /* 0x000fc60000000002 */
[----:B0-----:R-:W3:Y:S01]  /*a8b40*/  LDL.LU R26, [R1+0x74c] ;  /* 0x00074c00011a7983 */ /* 0x001ee20000300800 */
[----:B------:R-:W-:Y:S01]  /*a8b50*/  ISETP.LT.AND P0, PT, R23, UR4, !P3 ;  /* 0x0000000417007c0c */ /* 0x000fe2000df01270 */
[----:B------:R-:W-:Y:S01]  /*a8b60*/  IMAD.WIDE R4, R18, 0x2, R12 ;  /* 0x0000000212047825 */ /* 0x000fe200078e020c */
[----:B------:R-:W-:-:S11]  /*a8b70*/  LOP3.LUT P1, RZ, R8, 0x10000, RZ, 0xc0, !PT ;  /* 0x0001000008ff7812 */ /* 0x000fd6000782c0ff */
[----:B------:R0:W-:Y:S01]  /*a8b80*/  @P0 STG.E.U16 desc[UR60][R4.64], R2 ;  /* 0x0000000204000986 */ /* 0x0001e2000c10153c */
[----:B------:R-:W-:Y:S01]  /*a8b90*/  ISETP.LT.AND P0, PT, R0, UR4, !P1 ;  /* 0x0000000400007c0c */ /* 0x000fe2000cf01270 */
[----:B0-----:R-:W-:-:S12]  /*a8ba0*/  IMAD.WIDE R4, R21, 0x2, R10 ;  /* 0x0000000215047825 */ /* 0x001fd800078e020a */
[----:B------:R0:W-:Y:S01]  /*a8bb0*/  @P0 STG.E.U16 desc[UR60][R4.64], R24 ;  /* 0x0000001804000986 */ /* 0x0001e2000c10153c */
[----:B------:R-:W-:Y:S02]  /*a8bc0*/  ISETP.LT.AND P0, PT, R28, UR4, !P1 ;  /* 0x000000041c007c0c */ /* 0x000fe4000cf01270 */
[----:B------:R-:W-:Y:S01]  /*a8bd0*/  PRMT R2, R24, 0x7632, R2 ;  /* 0x0000763218027816 */ /* 0x000fe20000000002 */
[----:B0-----:R-:W-:Y:S01]  /*a8be0*/  IMAD.WIDE R4, R21, 0x2, R16 ;  /* 0x0000000215047825 */ /* 0x001fe200078e0210 */
[----:B------:R-:W-:Y:S01]  /*a8bf0*/  LOP3.LUT P2, RZ, R8, 0x20000, RZ, 0xc0, !PT ;  /* 0x0002000008ff7812 */ /* 0x000fe2000784c0ff */
[----:B------:R-:W4:Y:S08]  /*a8c00*/  LDL.LU R24, [R1+0x770] ;  /* 0x0007700001187983 */ /* 0x000f300000300800 */
[----:B------:R0:W-:Y:S01]  /*a8c10*/  @P0 STG.E.U16 desc[UR60][R4.64], R2 ;  /* 0x0000000204000986 */ /* 0x0001e2000c10153c */
[----:B------:R-:W-:-:S03]  /*a8c20*/  ISETP.LT.AND P0, PT, R25, UR4, !P1 ;  /* 0x0000000419007c0c */ /* 0x000fc6000cf01270 */
[----:B------:R-:W4:Y:S01]  /*a8c30*/  LDL.LU R18, [R1+0x760] ;  /* 0x0007600001127983 */ /* 0x000f220000300800 */
[----:B0-----:R-:W-:-:S09]  /*a8c40*/  IMAD.WIDE R4, R21, 0x2, R14 ;  /* 0x0000000215047825 */ /* 0x001fd200078e020e */
[----:B------:R0:W-:Y:S01]  /*a8c50*/  @P0 STG.E.U16 desc[UR60][R4.64], R19 ;  /* 0x0000001304000986 */ /* 0x0001e2000c10153c */
[----:B------:R-:W-:Y:S02]  /*a8c60*/  ISETP.LT.AND P0, PT, R23, UR4, !P1 ;  /* 0x0000000417007c0c */ /* 0x000fe4000cf01270 */
[----:B------:R-:W-:Y:S01]  /*a8c70*/  PRMT R2, R19, 0x7632, R2 ;  /* 0x0000763213027816 */ /* 0x000fe20000000002 */
[----:B0-----:R-:W-:-:S10]  /*a8c80*/  IMAD.WIDE R4, R21, 0x2, R12 ;  /* 0x0000000215047825 */ /* 0x001fd400078e020c */
[----:B------:R0:W-:Y:S01]  /*a8c90*/  @P0 STG.E.U16 desc[UR60][R4.64], R2 ;  /* 0x0000000204000986 */ /* 0x0001e2000c10153c */
[----:B------:R-:W-:-:S03]  /*a8ca0*/  ISETP.LT.AND P0, PT, R0, UR4, !P2 ;  /* 0x0000000400007c0c */ /* 0x000fc6000d701270 */
[----:B------:R-:W4:Y:S04]  /*a8cb0*/  LDL.LU R0, [R1+0x2da8] ;  /* 0x002da80001007983 */ /* 0x000f280000300800 */
[----:B------:R-:W4:Y:S01]  /*a8cc0*/  LDL.LU R19, [R1+0x780] ;  /* 0x0007800001137983 */ /* 0x000f220000300800 */
[----:B0-----:R-:W-:-:S05]  /*a8cd0*/  IMAD.WIDE R4, R20, 0x2, R10 ;  /* 0x0000000214047825 */ /* 0x001fca00078e020a */
[----:B--2---:R0:W-:Y:S01]  /*a8ce0*/  @P0 STG.E.U16 desc[UR60][R4.64], R22 ;  /* 0x0000001604000986 */ /* 0x0041e2000c10153c */
[----:B------:R-:W-:Y:S02]  /*a8cf0*/  ISETP.LT.AND P0, PT, R28, UR4, !P2 ;  /* 0x000000041c007c0c */ /* 0x000fe4000d701270 */
[----:B------:R-:W-:Y:S01]  /*a8d00*/  PRMT R2, R22, 0x7632, R2 ;  /* 0x0000763216027816 */ /* 0x000fe20000000002 */
[----:B0-----:R-:W-:Y:S01]  /*a8d10*/  IMAD.WIDE R4, R20, 0x2, R16 ;  /* 0x0000000214047825 */ /* 0x001fe200078e0210 */
[----:B------:R-:W2:Y:S09]  /*a8d20*/  LDL.LU R22, [R1+0x17c] ;  /* 0x00017c0001167983 */ /* 0x000eb20000300800 */
[----:B------:R0:W-:Y:S01]  /*a8d30*/  @P0 STG.E.U16 desc[UR60][R4.64], R2 ;  /* 0x0000000204000986 */ /* 0x0001e2000c10153c */
[----:B------:R-:W-:-:S03]  /*a8d40*/  ISETP.LT.AND P0, PT, R25, UR4, !P2 ;  /* 0x0000000419007c0c */ /* 0x000fc6000d701270 */
[----:B------:R-:W2:Y:S01]  /*a8d50*/  LDL.LU R21, [R1+0x180] ;  /* 0x0001800001157983 */ /* 0x000ea20000300800 */
[----:B0-----:R-:W-:-:S09]  /*a8d60*/  IMAD.WIDE R4, R20, 0x2, R14 ;  /* 0x0000000214047825 */ /* 0x001fd200078e020e */
[----:B---3--:R0:W-:Y:S01]  /*a8d70*/  @P0 STG.E.U16 desc[UR60][R4.64], R26 ;  /* 0x0000001a04000986 */ /* 0x0081e2000c10153c */
[----:B------:R-:W-:-:S03]  /*a8d80*/  PRMT R2, R26, 0x7632, R2 ;  /* 0x000076321a027816 */ /* 0x000fc60000000002 */
[----:B0-----:R-:W3:Y:S01]  /*a8d90*/  LDL.LU R26, [R1+0x188] ;  /* 0x00018800011a7983 */ /* 0x001ee20000300800 */
[----:B------:R-:W-:-:S03]  /*a8da0*/  IMAD.WIDE R4, R20, 0x2, R12 ;  /* 0x0000000214047825 */ /* 0x000fc600078e020c */
[----:B------:R-:W2:Y:S01]  /*a8db0*/  LDL.LU R20, [R1+0x1d88] ;  /* 0x001d880001147983 */ /* 0x000ea20000300800 */
[----:B------:R-:W-:Y:S02]  /*a8dc0*/  ISETP.LT.AND P0, PT, R23, UR4, !P2 ;  /* 0x0000000417007c0c */ /* 0x000fe4000d701270 */
[----:B------:R-:W-:-:S11]  /*a8dd0*/  LOP3.LUT P3, RZ, R8, 0x40000, RZ, 0xc0, !PT ;  /* 0x0004000008ff7812 */ /* 0x000fd6000786c0ff */
[----:B------:R0:W-:Y:S02]  /*a8de0*/  @P0 STG.E.U16 desc[UR60][R4.64], R2 ;  /* 0x0000000204000986 */ /* 0x0001e4000c10153c */
[----:B0-----:R-:W-:Y:S01]  /*a8df0*/  IMAD.WIDE R4, R9, 0x2, R10 ;  /* 0x0000000209047825 */ /* 0x001fe200078e020a */
[----:B----4-:R-:W-:Y:S02]  /*a8e00*/  PRMT R2, R24, 0x7632, R2 ;  /* 0x0000763218027816 */ /* 0x010fe40000000002 */
[----:B------:R-:W-:Y:S02]  /*a8e10*/  LOP3.LUT P1, RZ, R8, 0x80000, RZ, 0xc0, !PT ;  /* 0x0008000008ff7812 */ /* 0x000fe4000782c0ff */
[----:B--2---:R-:W-:-:S13]  /*a8e20*/  ISETP.LT.AND P0, PT, R20, UR4, !P3 ;  /* 0x0000000414007c0c */ /* 0x004fda000df01270 */
[----:B------:R0:W-:Y:S04]  /*a8e30*/  @P0 STG.E.U16 desc[UR60][R4.64], R24 ;  /* 0x0000001804000986 */ /* 0x0001e8000c10153c */
[----:B0-----:R-:W2:Y:S01]  /*a8e40*/  LDL.LU R24, [R1+0x774] ;  /* 0x0007740001187983 */ /* 0x001ea20000300800 */
[----:B------:R-:W-:Y:S01]  /*a8e50*/  ISETP.LT.AND P0, PT, R28, UR4, !P3 ;  /* 0x000000041c007c0c */ /* 0x000fe2000df01270 */
[----:B------:R-:W-:Y:S02]  /*a8e60*/  IMAD.WIDE R4, R9, 0x2, R16 ;  /* 0x0000000209047825 */ /* 0x000fe400078e0210 */
[----:B------:R-:W4:Y:S04]  /*a8e70*/  LDL.LU R29, [R1+0x764] ;  /* 0x00076400011d7983 */ /* 0x000f280000300800 */
[----:B------:R-:W3:Y:S06]  /*a8e80*/  LDL.LU R27, [R1+0x784] ;  /* 0x00078400011b7983 */ /* 0x000eec0000300800 */
        /* <DEDUP_REMOVED lines=12> */
[----:B------:R-:W-:Y:S01]  /*a8f50*/  PRMT R2, R19, 0x7632, R2 ;  /* 0x0000763213027816 */ /* 0x000fe20000000002 */
[----:B0-----:R-:W-:-:S10]  /*a8f60*/  IMAD.WIDE R4, R22, 0x2, R16 ;  /* 0x0000000216047825 */ /* 0x001fd400078e0210 */
[----:B------:R-:W-:Y:S04]  /*a8f70*/  @P0 STG.E.U16 desc[UR60][R4.64], R2 ;  /* 0x0000000204000986 */ /* 0x000fe8000c10153c */
[----:B------:R-:W0:Y:S01]  /*a8f80*/  LDS.128 R4, [R0] ;  /* 0x0000000000047984 */ /* 0x000e220000000c00 */
[----:B------:R-:W-:Y:S01]  /*a8f90*/  ISETP.LT.AND P0, PT, R25, UR4, !P1 ;  /* 0x0000000419007c0c */ /* 0x000fe2000cf01270 */
[----:B------:R-:W-:Y:S01]  /*a8fa0*/  IMAD.WIDE R18, R22, 0x2, R14 ;  /* 0x0000000216127825 */ /* 0x000fe200078e020e */
[----:B------:R-:W-:-:S11]  /*a8fb0*/  LOP3.LUT P2, RZ, R8, 0x100000, RZ, 0xc0, !PT ;  /* 0x0010000008ff7812 */ /* 0x000fd6000784c0ff */
[----:B0-----:R0:W-:Y:S01]  /*a8fc0*/  @P0 STG.E.U16 desc[UR60][R18.64], R4 ;  /* 0x0000000412000986 */ /* 0x0011e2000c10153c */
[----:B------:R-:W-:Y:S02]  /*a8fd0*/  ISETP.LT.AND P0, PT, R23, UR4, !P1 ;  /* 0x0000000417007c0c */ /* 0x000fe4000cf01270 */
[----:B------:R-:W-:Y:S01]  /*a8fe0*/  PRMT R2, R4, 0x7632, R2 ;  /* 0x0000763204027816 */ /* 0x000fe20000000002 */
[----:B0-----:R-:W-:Y:S02]  /*a8ff0*/  IMAD.WIDE R18, R22, 0x2, R12 ;  /* 0x0000000216127825 */ /* 0x001fe400078e020c */
[----:B------:R-:W3:Y:S08]  /*a9000*/  LDL.LU R22, [R1+0x18c] ;  /* 0x00018c0001167983 */ /* 0x000ef00000300800 */
[----:B------:R0:W-:Y:S01]  /*a9010*/  @P0 STG.E.U16 desc[UR60][R18.64], R2 ;  /* 0x0000000212000986 */ /* 0x0001e2000c10153c */
[----:B------:R-:W-:Y:S01]  /*a9020*/  ISETP.LT.AND P0, PT, R20, UR4, !P2 ;  /* 0x0000000414007c0c */ /* 0x000fe2000d701270 */
[----:B0-----:R-:W-:-:S12]  /*a9030*/  IMAD.WIDE R18, R21, 0x2, R10 ;  /* 0x0000000215127825 */ /* 0x001fd800078e020a */
[----:B--2---:R0:W-:Y:S01]  /*a9040*/  @P0 STG.E.U16 desc[UR60][R18.64], R24 ;  /* 0x0000001812000986 */ /* 0x0041e2000c10153c */
[----:B------:R-:W-:-:S03]  /*a9050*/  PRMT R2, R24, 0x7632, R2 ;  /* 0x0000763218027816 */ /* 0x000fc60000000002 */
[----:B0-----:R-:W2:Y:S01]  /*a9060*/  LDL.LU R24, [R1+0x778] ;  /* 0x0007780001187983 */ /* 0x001ea20000300800 */
[----:B------:R-:W-:Y:S01]  /*a9070*/  ISETP.LT.AND P0, PT, R28, UR4, !P2 ;  /* 0x000000041c007c0c */ /* 0x000fe2000d701270 */
[----:B------:R-:W-:-:S12]  /*a9080*/  IMAD.WIDE R18, R21, 0x2, R16 ;  /* 0x0000000215127825 */ /* 0x000fd800078e0210 */
[----:B------:R0:W-:Y:S01]  /*a9090*/  @P0 STG.E.U16 desc[UR60][R18.64], R2 ;  /* 0x0000000212000986 */ /* 0x0001e2000c10153c */
[----:B------:R-:W-:Y:S01]  /*a90a0*/  ISETP.LT.AND P0, PT, R25, UR4, !P2 ;  /* 0x0000000419007c0c */ /* 0x000fe2000d701270 */
[----:B0-----:R-:W-:Y:S01]  /*a90b0*/  IMAD.WIDE R18, R21, 0x2, R14 ;  /* 0x0000000215127825 */ /* 0x001fe200078e020e */
[----:B----4-:R-:W-:-:S11]  /*a90c0*/  PRMT R2, R29, 0x7632, R2 ;  /* 0x000076321d027816 */ /* 0x010fd60000000002 */
[----:B------:R0:W-:Y:S01]  /*a90d0*/  @P0 STG.E.U16 desc[UR60][R18.64], R29 ;  /* 0x0000001d12000986 */ /* 0x0001e2000c10153c */
[----:B------:R-:W-:-:S03]  /*a90e0*/  ISETP.LT.AND P0, PT, R23, UR4, !P2 ;  /* 0x0000000417007c0c */ /* 0x000fc6000d701270 */
[----:B0-----:R-:W4:Y:S01]  /*a90f0*/  LDL.LU R29, [R1+0x768] ;  /* 0x00076800011d7983 */ /* 0x001f220000300800 */
[----:B------:R-:W-:Y:S01]  /*a9100*/  IMAD.WIDE R18, R21, 0x2, R12 ;  /* 0x0000000215127825 */ /* 0x000fe200078e020c */
[----:B------:R-:W-:Y:S02]  /*a9110*/  LOP3.LUT P3, RZ, R8, 0x200000, RZ, 0xc0, !PT ;  /* 0x0020000008ff7812 */ /* 0x000fe4000786c0ff */
[----:B------:R-:W4:Y:S06]  /*a9120*/  LDL.LU R21, [R1+0x190] ;  /* 0x0001900001157983 */ /* 0x000f2c0000300800 */
[----:B------:R3:W-:Y:S01]  /*a9130*/  @P0 STG.E.U16 desc[UR60][R18.64], R2 ;  /* 0x0000000212000986 */ /* 0x0007e2000c10153c */
[----:B------:R-:W-:Y:S01]  /*a9140*/  ISETP.LT.AND P0, PT, R20, UR4, !P3 ;  /* 0x0000000414007c0c */ /* 0x000fe2000df01270 */
[----:B---3--:R-:W-:Y:S01]  /*a9150*/  IMAD.WIDE R18, R26, 0x2, R10 ;  /* 0x000000021a127825 */ /* 0x008fe200078e020a */
[----:B------:R-:W-:-:S11]  /*a9160*/  PRMT R2, R27, 0x7632, R2 ;  /* 0x000076321b027816 */ /* 0x000fd60000000002 */
[----:B------:R0:W-:Y:S04]  /*a9170*/  @P0 STG.E.U16 desc[UR60][R18.64], R27 ;  /* 0x0000001b12000986 */ /* 0x0001e8000c10153c */
[----:B0-----:R-:W3:Y:S01]  /*a9180*/  LDL.LU R27, [R1+0x788] ;  /* 0x00078800011b7983 */ /* 0x001ee20000300800 */
[----:B------:R-:W-:Y:S01]  /*a9190*/  ISETP.LT.AND P0, PT, R28, UR4, !P3 ;  /* 0x000000041c007c0c */ /* 0x000fe2000df01270 */
[----:B------:R-:W-:-:S12]  /*a91a0*/  IMAD.WIDE R18, R26, 0x2, R16 ;  /* 0x000000021a127825 */ /* 0x000fd800078e0210 */
[----:B------:R0:W-:Y:S01]  /*a91b0*/  @P0 STG.E.U16 desc[UR60][R18.64], R2 ;  /* 0x0000000212000986 */ /* 0x0001e2000c10153c */
[----:B------:R-:W-:Y:S01]  /*a91c0*/  ISETP.LT.AND P0, PT, R25, UR4, !P3 ;  /* 0x0000000419007c0c */ /* 0x000fe2000df01270 */
[----:B0-----:R-:W-:-:S12]  /*a91d0*/  IMAD.WIDE R18, R26, 0x2, R14 ;  /* 0x000000021a127825 */ /* 0x001fd800078e020e */
[----:B------:R0:W-:Y:S01]  /*a91e0*/  @P0 STG.E.U16 desc[UR60][R18.64], R5 ;  /* 0x0000000512000986 */ /* 0x0001e2000c10153c */
[----:B------:R-:W-:Y:S02]  /*a91f0*/  ISETP.LT.AND P0, PT, R23, UR4, !P3 ;  /* 0x0000000417007c0c */ /* 0x000fe4000df01270 */
[----:B------:R-:W-:Y:S02]  /*a9200*/  PRMT R2, R5, 0x7632, R2 ;  /* 0x0000763205027816 */ /* 0x000fe40000000002 */
[----:B------:R-:W-:Y:S01]  /*a9210*/  LOP3.LUT P1, RZ, R8, 0x400000, RZ, 0xc0, !PT ;  /* 0x0040000008ff7812 */ /* 0x000fe2000782c0ff */
[----:B0-----:R-:W-:Y:S02]  /*a9220*/  IMAD.WIDE R4, R26, 0x2, R12 ;  /* 0x000000021a047825 */ /* 0x001fe400078e020c */
[----:B------:R-:W3:Y:S06]  /*a9230*/  LDL.LU R26, [R1+0x194] ;  /* 0x00019400011a7983 */ /* 0x000eec0000300800 */
        /* <DEDUP_REMOVED lines=10> */
[----:B0-----:R-:W-:-:S12]  /*a92e0*/  IMAD.WIDE R4, R22, 0x2, R14 ;  /* 0x0000000216047825 */ /* 0x001fd800078e020e */
[----:B----4-:R0:W-:Y:S01]  /*a92f0*/  @P0 STG.E.U16 desc[UR60][R4.64], R29 ;  /* 0x0000001d04000986 */ /* 0x0101e2000c10153c */
[----:B------:R-:W-:Y:S02]  /*a9300*/  PRMT R2, R29, 0x7632, R2 ;  /* 0x000076321d027816 */ /* 0x000fe40000000002 */
[----:B------:R-:W-:Y:S01]  /*a9310*/  ISETP.LT.AND P0, PT, R23, UR4, !P1 ;  /* 0x0000000417007c0c */ /* 0x000fe2000cf01270 */
[----:B0-----:R-:W4:Y:S01]  /*a9320*/  LDL.LU R29, [R1+0x76c] ;  /* 0x00076c00011d7983 */ /* 0x001f220000300800 */
[----:B------:R-:W-:Y:S01]  /*a9330*/  IMAD.WIDE R4, R22, 0x2, R12 ;  /* 0x0000000216047825 */ /* 0x000fe200078e020c */
[----:B------:R-:W-:Y:S02]  /*a9340*/  LOP3.LUT P2, RZ, R8, 0x800000, RZ, 0xc0, !PT ;  /* 0x0080000008ff7812 */ /* 0x000fe4000784c0ff */
[----:B------:R-:W4:Y:S08]  /*a9350*/  LDL.LU R22, [R1+0x198] ;  /* 0x0001980001167983 */ /* 0x000f300000300800 */
[----:B------:R0:W-:Y:S01]  /*a9360*/  @P0 STG.E.U16 desc[UR60][R4.64], R2 ;  /* 0x0000000204000986 */ /* 0x0001e2000c10153c */
[----:B------:R-:W-:Y:S01]  /*a9370*/  ISETP.LT.AND P0, PT, R20, UR4, !P2 ;  /* 0x0000000414007c0c */ /* 0x000fe2000d701270 */
[----:B0-----:R-:W-:-:S12]  /*a9380*/  IMAD.WIDE R4, R21, 0x2, R10 ;  /* 0x0000000215047825 */ /* 0x001fd800078e020a */
[----:B---3--:R0:W-:Y:S01]  /*a9390*/  @P0 STG.E.U16 desc[UR60][R4.64], R27 ;  /* 0x0000001b04000986 */ /* 0x0081e2000c10153c */
[----:B------:R-:W-:-:S03]  /*a93a0*/  PRMT R2, R27, 0x7632, R2 ;  /* 0x000076321b027816 */ /* 0x000fc60000000002 */
        /* <DEDUP_REMOVED lines=59> */
[----:B------:R-:W-:Y:S02]  /*a9760*/  ISETP.LT.AND P0, PT, R23, UR4, !P2 ;  /* 0x0000000417007c0c */ /* 0x000fe4000d701270 */
[----:B------:R-:W-:Y:S02]  /*a9770*/  PRMT R2, R29, 0x7632, R2 ;  /* 0x000076321d027816 */ /* 0x000fe40000000002 */
[----:B------:R-:W-:Y:S01]  /*a9780*/  LOP3.LUT P3, RZ, R8, 0x8000000, RZ, 0xc0, !PT ;  /* 0x0800000008ff7812 */ /* 0x000fe2000786c0ff */
[----:B0-----:R-:W-:Y:S01]  /*a9790*/  IMAD.WIDE R4, R21, 0x2, R12 ;  /* 0x0000000215047825 */ /* 0x001fe200078e020c */
[----:B------:R-:W4:Y:S07]  /*a97a0*/  LDL.LU R29, [R1+0x7a4] ;  /* 0x0007a400011d7983 */ /* 0x000f2e0000300800 */
[----:B------:R0:W-:Y:S01]  /*a97b0*/  @P0 STG.E.U16 desc[UR60][R4.64], R2 ;  /* 0x0000000204000986 */ /* 0x0001e2000c10153c */
[----:B------:R-:W-:Y:S01]  /*a97c0*/  ISETP.LT.AND P0, PT, R20, UR4, !P3 ;  /* 0x0000000414007c0c */ /* 0x000fe2000df01270 */
[----:B------:R-:W-:-:S02]  /*a97d0*/  IMAD.WIDE R18, R26, 0x2, R14 ;  /* 0x000000021a127825 */ /* 0x000fc400078e020e */
[----:B------:R-:W4:Y:S02]  /*a97e0*/  LDL.LU R21, [R1+0x1b0] ;  /* 0x0001b00001157983 */ /* 0x000f240000300800 */
[----:B0-----:R-:W-:-:S08]  /*a97f0*/  IMAD.WIDE R4, R26, 0x2, R10 ;  /* 0x000000021a047825 */ /* 0x001fd000078e020a */
[----:B---3--:R0:W-:Y:S01]  /*a9800*/  @P0 STG.E.U16 desc[UR60][R4.64], R27 ;  /* 0x0000001b04000986 */ /* 0x0081e2000c10153c */
[----:B------:R-:W-:Y:S02]  /*a9810*/  ISETP.LT.AND P0, PT, R28, UR4, !P3 ;  /* 0x000000041c007c0c */ /* 0x000fe4000df01270 */
[----:B------:R-:W-:Y:S01]  /*a9820*/  PRMT R2, R27, 0x7632, R2 ;  /* 0x000076321b027816 */ /* 0x000fe20000000002 */
[----:B0-----:R-:W-:Y:S01]  /*a9830*/  IMAD.WIDE R4, R26, 0x2, R16 ;  /* 0x000000021a047825 */ /* 0x001fe200078e0210 */
[----:B------:R-:W3:Y:S09]  /*a9840*/  LDL.LU R27, [R1+0x794] ;  /* 0x00079400011b7983 */ /* 0x000ef20000300800 */
[----:B------:R-:W-:Y:S04]  /*a9850*/  @P0 STG.E.U16 desc[UR60][R4.64], R2 ;  /* 0x0000000204000986 */ /* 0x000fe8000c10153c */
[----:B------:R-:W0:Y:S01]  /*a9860*/  LDS.128 R4, [R0+0x400] ;  /* 0x0004000000047984 */ /* 0x000e220000000c00 */
[----:B------:R-:W-:-:S02]  /*a9870*/  ISETP.LT.AND P0, PT, R25, UR4, !P3 ;  /* 0x0000000419007c0c */ /* 0x000fc4000df01270 */
[----:B------:R-:W-:-:S11]  /*a9880*/  LOP3.LUT P1, RZ, R8, 0x10, RZ, 0xc0, !PT ;  /* 0x0000001008ff7812 */ /* 0x000fd6000782c0ff */
[----:B0-----:R0:W-:Y:S01]  /*a9890*/  @P0 STG.E.U16 desc[UR60][R18.64], R4 ;  /* 0x0000000412000986 */ /* 0x0011e2000c10153c */
[----:B------:R-:W-:Y:S02]  /*a98a0*/  ISETP.LT.AND P0, PT, R23, UR4, !P3 ;  /* 0x0000000417007c0c */ /* 0x000fe4000df01270 */
[----:B0-----:R-:W-:Y:S01]  /*a98b0*/  PRMT R4, R4, 0x7632, R4 ;  /* 0x0000763204047816 */ /* 0x001fe20000000004 */
[----:B------:R-:W-:Y:S02]  /*a98c0*/  IMAD.WIDE R18, R26, 0x2, R12 ;  /* 0x000000021a127825 */ /* 0x000fe400078e020c */
[----:B------:R-:W3:Y:S08]  /*a98d0*/  LDL.LU R26, [R1+0x1ac] ;  /* 0x0001ac00011a7983 */ /* 0x000ef00000300800 */
[----:B------:R0:W-:Y:S01]  /*a98e0*/  @P0 STG.E.U16 desc[UR60][R18.64], R4 ;  /* 0x0000000412000986 */ /* 0x0001e2000c10153c */
[----:B------:R-:W-:Y:S01]  /*a98f0*/  ISETP.LT.AND P0, PT, R20, UR4, !P1 ;  /* 0x0000000414007c0c */ /* 0x000fe2000cf01270 */
[----:B0-----:R-:W-:Y:S01]  /*a9900*/  IMAD.WIDE R18, R22, 0x2, R10 ;  /* 0x0000000216127825 */ /* 0x001fe200078e020a */
[----:B------:R-:W-:-:S02]  /*a9910*/  LOP3.LUT P2, RZ, R8, 0x8, RZ, 0xc0, !PT ;  /* 0x0000000808ff7812 */ /* 0x000fc4000784c0ff */
[C---:B------:R-:W-:Y:S02]  /*a9920*/  LOP3.LUT P3, RZ, R8.reuse, 0x4, RZ, 0xc0, !PT ;  /* 0x0000000408ff7812 */ /* 0x040fe4000786c0ff */
[C---:B------:R-:W-:Y:S02]  /*a9930*/  LOP3.LUT P4, RZ, R8.reuse, 0x2, RZ, 0xc0, !PT ;  /* 0x0000000208ff7812 */ /* 0x040fe4000788c0ff */
[----:B------:R-:W-:Y:S01]  /*a9940*/  LOP3.LUT P5, RZ, R8, 0x1, RZ, 0xc0, !PT ;  /* 0x0000000108ff7812 */ /* 0x000fe200078ac0ff */
[----:B------:R-:W-:-:S04]  /*a9950*/  IMAD.WIDE R8, R22, 0x2, R12 ;  /* 0x0000000216087825 */ /* 0x000fc800078e020c */
[----:B--2---:R0:W-:Y:S01]  /*a9960*/  @P0 STG.E.U16 desc[UR60][R18.64], R24 ;  /* 0x0000001812000986 */ /* 0x0041e2000c10153c */
[----:B------:R-:W-:Y:S02]  /*a9970*/  ISETP.LT.AND P0, PT, R28, UR4, !P1 ;  /* 0x000000041c007c0c */ /* 0x000fe4000cf01270 */
[----:B------:R-:W-:Y:S02]  /*a9980*/  PRMT R0, R24, 0x7632, R0 ;  /* 0x0000763218007816 */ /* 0x000fe40000000000 */
[----:B0-----:R-:W2:Y:S01]  /*a9990*/  LDL.LU R24, [R1+0x7b8] ;  /* 0x0007b80001187983 */ /* 0x001ea20000300800 */
[----:B------:R-:W-:-:S08]  /*a99a0*/  IMAD.WIDE R18, R22, 0x2, R16 ;  /* 0x0000000216127825 */ /* 0x000fd000078e0210 */
[----:B------:R0:W-:Y:S02]  /*a99b0*/  @P0 STG.E.U16 desc[UR60][R18.64], R0 ;  /* 0x0000000012000986 */ /* 0x0001e4000c10153c */
[----:B0-----:R-:W-:Y:S02]  /*a99c0*/  IMAD.WIDE R18, R22, 0x2, R14 ;  /* 0x0000000216127825 */ /* 0x001fe400078e020e */
[----:B------:R-:W2:Y:S01]  /*a99d0*/  LDL.LU R22, [R1+0x7a8] ;  /* 0x0007a80001167983 */ /* 0x000ea20000300800 */
[----:B------:R-:W-:Y:S02]  /*a99e0*/  ISETP.LT.AND P0, PT, R25, UR4, !P1 ;  /* 0x0000000419007c0c */ /* 0x000fe4000cf01270 */
[----:B------:R-:W-:-:S11]  /*a99f0*/  ISETP.LT.AND P1, PT, R23, UR4, !P1 ;  /* 0x0000000417007c0c */ /* 0x000fd6000cf21270 */
[----:B----4-:R0:W-:Y:S01]  /*a9a00*/  @P0 STG.E.U16 desc[UR60][R18.64], R29 ;  /* 0x0000001d12000986 */ /* 0x0101e2000c10153c */
[----:B------:R-:W-:Y:S02]  /*a9a10*/  ISETP.LT.AND P0, PT, R20, UR4, !P2 ;  /* 0x0000000414007c0c */ /* 0x000fe4000d701270 */
[----:B------:R-:W-:-:S05]  /*a9a20*/  PRMT R0, R29, 0x7632, R0 ;  /* 0x000076321d007816 */ /* 0x000fca0000000000 */
[----:B------:R1:W-:Y:S01]  /*a9a30*/  @P1 STG.E.U16 desc[UR60][R8.64], R0 ;  /* 0x0000000008001986 */ /* 0x0003e2000c10153c */
[----:B0-----:R-:W-:Y:S01]  /*a9a40*/  IMAD.WIDE R18, R21, 0x2, R10 ;  /* 0x0000000215127825 */ /* 0x001fe200078e020a */
[----:B------:R-:W-:Y:S02]  /*a9a50*/  ISETP.LT.AND P1, PT, R28, UR4, !P2 ;  /* 0x000000041c007c0c */ /* 0x000fe4000d721270 */
[----:B------:R-:W4:Y:S01]  /*a9a60*/  LDL.LU R29, [R1+0x1a8] ;  /* 0x0001a800011d7983 */ /* 0x000f220000300800 */
[----:B------:R-:W-:Y:S01]  /*a9a70*/  LOP3.LUT P6, RZ, R3, 0x80000000, RZ, 0xc0, !PT ;  /* 0x8000000003ff7812 */ /* 0x000fe200078cc0ff */
[----:B------:R-:W-:-:S04]  /*a9a80*/  IMAD.WIDE R2, R21, 0x2, R14 ;  /* 0x0000000215027825 */ /* 0x000fc800078e020e */
[----:B-1----:R-:W-:Y:S01]  /*a9a90*/  IMAD.WIDE R8, R21, 0x2, R16 ;  /* 0x0000000215087825 */ /* 0x002fe200078e0210 */
[----:B---3--:R0:W-:Y:S01]  /*a9aa0*/  @P0 STG.E.U16 desc[UR60][R18.64], R27 ;  /* 0x0000001b12000986 */ /* 0x0081e2000c10153c */
[----:B------:R-:W-:Y:S02]  /*a9ab0*/  ISETP.LT.AND P0, PT, R25, UR4, !P2 ;  /* 0x0000000419007c0c */ /* 0x000fe4000d701270 */
[----:B------:R-:W-:Y:S02]  /*a9ac0*/  ISETP.LT.AND P2, PT, R23, UR4, !P2 ;  /* 0x0000000417007c0c */ /* 0x000fe4000d741270 */
[----:B------:R-:W-:-:S05]  /*a9ad0*/  PRMT R0, R27, 0x7632, R0 ;  /* 0x000076321b007816 */ /* 0x000fca0000000000 */
[----:B------:R1:W-:Y:S04]  /*a9ae0*/  @P1 STG.E.U16 desc[UR60][R8.64], R0 ;  /* 0x0000000008001986 */ /* 0x0003e8000c10153c */
[----:B0-----:R-:W3:Y:S04]  /*a9af0*/  LDL.LU R19, [R1+0x798] ;  /* 0x0007980001137983 */ /* 0x001ee80000300800 */
[----:B------:R0:W-:Y:S01]  /*a9b00*/  @P0 STG.E.U16 desc[UR60][R2.64], R5 ;  /* 0x0000000502000986 */ /* 0x0001e2000c10153c */
[----:B------:R-:W-:Y:S02]  /*a9b10*/  ISETP.LT.AND P0, PT, R20, UR4, !P3 ;  /* 0x0000000414007c0c */ /* 0x000fe4000df01270 */
[----:B-1----:R-:W-:Y:S01]  /*a9b20*/  PRMT R0, R5, 0x7632, R0 ;  /* 0x0000763205007816 */ /* 0x002fe20000000000 */
[----:B------:R-:W3:Y:S01]  /*a9b30*/  LDL.LU R27, [R1+0x7bc] ;  /* 0x0007bc00011b7983 */ /* 0x000ee20000300800 */
[----:B------:R-:W-:Y:S01]  /*a9b40*/  ISETP.LT.AND P1, PT, R28, UR4, !P3 ;  /* 0x000000041c007c0c */ /* 0x000fe2000df21270 */
[----:B0-----:R-:W-:-:S02]  /*a9b50*/  IMAD.WIDE R2, R21, 0x2, R12 ;  /* 0x0000000215027825 */ /* 0x001fc400078e020c */
[----:B------:R-:W3:Y:S04]  /*a9b60*/  LDL.LU R21, [R1+0x19c] ;  /* 0x00019c0001157983 */ /* 0x000ee80000300800 */
[----:B------:R0:W-:Y:S01]  /*a9b70*/  @P2 STG.E.U16 desc[UR60][R2.64], R0 ;  /* 0x0000000002002986 */ /* 0x0001e2000c10153c */
[----:B------:R-:W-:Y:S01]  /*a9b80*/  ISETP.LT.AND P2, PT, R25, UR4, !P3 ;  /* 0x0000000419007c0c */ /* 0x000fe2000df41270 */
[----:B0-----:R-:W-:-:S04]  /*a9b90*/  IMAD.WIDE R2, R26, 0x2, R10 ;  /* 0x000000021a027825 */ /* 0x001fc800078e020a */
[----:B------:R-:W-:Y:S01]  /*a9ba0*/  IMAD.WIDE R4, R26, 0x2, R16 ;  /* 0x000000021a047825 */ /* 0x000fe200078e0210 */
[----:B--2---:R-:W-:Y:S01]  /*a9bb0*/  PRMT R9, R24, 0x7632, R9 ;  /* 0x0000763218097816 */ /* 0x004fe20000000009 */
[----:B------:R0:W-:Y:S04]  /*a9bc0*/  @P0 STG.E.U16 desc[UR60][R2.64], R24 ;  /* 0x0000001802000986 */ /* 0x0001e8000c10153c */
[----:B------:R1:W-:Y:S01]  /*a9bd0*/  @P1 STG.E.U16 desc[UR60][R4.64], R9 ;  /* 0x0000000904001986 */ /* 0x0003e2000c10153c */
[----:B0-----:R-:W-:-:S03]  /*a9be0*/  IMAD.WIDE R2, R26, 0x2, R14 ;  /* 0x000000021a027825 */ /* 0x001fc600078e020e */
[----:B------:R-:W2:Y:S01]  /*a9bf0*/  LDL.LU R24, [R1+0x1b4] ;  /* 0x0001b40001187983 */ /* 0x000ea20000300800 */
[----:B-1----:R-:W-:-:S03]  /*a9c00*/  IMAD.WIDE R4, R26, 0x2, R12 ;  /* 0x000000021a047825 */ /* 0x002fc600078e020c */
[----:B------:R-:W2:Y:S01]  /*a9c10*/  LDL.LU R26, [R1+0x79c] ;  /* 0x00079c00011a7983 */ /* 0x000ea20000300800 */
[----:B------:R-:W-:-:S03]  /*a9c20*/  PRMT R0, R22, 0x7632, R0 ;  /* 0x0000763216007816 */ /* 0x000fc60000000000 */
[----:B------:R0:W-:Y:S04]  /*a9c30*/  @P2 STG.E.U16 desc[UR60][R2.64], R22 ;  /* 0x0000001602002986 */ /* 0x0001e8000c10153c */
[----:B0-----:R-:W2:Y:S01]  /*a9c40*/  LDL.LU R22, [R1+0x7ac] ;  /* 0x0007ac0001167983 */ /* 0x001ea20000300800 */
[----:B------:R-:W-:Y:S02]  /*a9c50*/  ISETP.LT.AND P3, PT, R23, UR4, !P3 ;  /* 0x0000000417007c0c */ /* 0x000fe4000df61270 */
[----:B------:R-:W-:Y:S02]  /*a9c60*/  ISETP.LT.AND P0, PT, R20, UR4, !P4 ;  /* 0x0000000414007c0c */ /* 0x000fe4000e701270 */
[----:B------:R-:W-:Y:S02]  /*a9c70*/  ISETP.LT.AND P1, PT, R28, UR4, !P4 ;  /* 0x000000041c007c0c */ /* 0x000fe4000e721270 */
[----:B------:R-:W-:-:S07]  /*a9c80*/  ISETP.LT.AND P2, PT, R25, UR4, !P4 ;  /* 0x0000000419007c0c */ /* 0x000fce000e741270 */
[----:B------:R0:W-:Y:S01]  /*a9c90*/  @P3 STG.E.U16 desc[UR60][R4.64], R0 ;  /* 0x0000000004003986 */ /* 0x0001e2000c10153c */
[----:B------:R-:W-:Y:S01]  /*a9ca0*/  ISETP.LT.AND P3, PT, R23, UR4, !P4 ;  /* 0x0000000417007c0c */ /* 0x000fe2000e761270 */
[----:B----4-:R-:W-:Y:S01]  /*a9cb0*/  IMAD.WIDE R2, R29, 0x2, R16 ;  /* 0x000000021d027825 */ /* 0x010fe200078e0210 */
[----:B------:R-:W-:-:S03]  /*a9cc0*/  ISETP.LT.AND P4, PT, R20, UR4, !P5 ;  /* 0x0000000414007c0c */ /* 0x000fc6000ef81270 */
[----:B0-----:R-:W-:Y:S01]  /*a9cd0*/  IMAD.WIDE R4, R29, 0x2, R10 ;  /* 0x000000021d047825 */ /* 0x001fe200078e020a */
[----:B------:R-:W-:Y:S02]  /*a9ce0*/  PRMT R9, R6, 0x7632, R9 ;  /* 0x0000763206097816 */ /* 0x000fe40000000009 */
[----:B---3--:R-:W-:Y:S02]  /*a9cf0*/  PRMT R8, R19, 0x7632, R8 ;  /* 0x0000763213087816 */ /* 0x008fe40000000008 */
[----:B------:R0:W-:Y:S04]  /*a9d00*/  @P0 STG.E.U16 desc[UR60][R4.64], R19 ;  /* 0x0000001304000986 */ /* 0x0001e8000c10153c */
[----:B------:R1:W-:Y:S01]  /*a9d10*/  @P1 STG.E.U16 desc[UR60][R2.64], R8 ;  /* 0x0000000802001986 */ /* 0x0003e2000c10153c */
[----:B0-----:R-:W-:-:S04]  /*a9d20*/  IMAD.WIDE R4, R29, 0x2, R14 ;  /* 0x000000021d047825 */ /* 0x001fc800078e020e */
[----:B-1----:R-:W-:Y:S01]  /*a9d30*/  IMAD.WIDE R2, R29, 0x2, R12 ;  /* 0x000000021d027825 */ /* 0x002fe200078e020c */
[----:B------:R0:W-:Y:S01]  /*a9d40*/  @P2 STG.E.U16 desc[UR60][R4.64], R6 ;  /* 0x0000000604002986 */ /* 0x0001e2000c10153c */
[----:B------:R-:W-:-:S03]  /*a9d50*/  ISETP.LT.AND P1, PT, R28, UR4, !P5 ;  /* 0x000000041c007c0c */ /* 0x000fc6000ef21270 */
[----:B------:R1:W-:Y:S01]  /*a9d60*/  @P3 STG.E.U16 desc[UR60][R2.64], R9 ;  /* 0x0000000902003986 */ /* 0x0003e2000c10153c */
[----:B0-----:R-:W-:Y:S01]  /*a9d70*/  IMAD.WIDE R4, R21, 0x2, R10 ;  /* 0x0000000215047825 */ /* 0x001fe200078e020a */
[----:B------:R-:W-:-:S04]  /*a9d80*/  ISETP.LT.AND P0, PT, R20, UR4, !P6 ;  /* 0x0000000414007c0c */ /* 0x000fc8000f701270 */
[----:B------:R0:W-:Y:S01]  /*a9d90*/  @P4 STG.E.U16 desc[UR60][R4.64], R27 ;  /* 0x0000001b04004986 */ /* 0x0001e2000c10153c */
[----:B------:R-:W-:Y:S02]  /*a9da0*/  ISETP.LT.AND P4, PT, R25, UR4, !P5 ;  /* 0x0000000419007c0c */ /* 0x000fe4000ef81270 */
[----:B------:R-:W-:Y:S02]  /*a9db0*/  ISETP.LT.AND P5, PT, R23, UR4, !P5 ;  /* 0x0000000417007c0c */ /* 0x000fe4000efa1270 */
[----:B------:R-:W-:Y:S02]  /*a9dc0*/  ISETP.LT.AND P2, PT, R28, UR4, !P6 ;  /* 0x000000041c007c0c */ /* 0x000fe4000f741270 */
[----:B------:R-:W-:Y:S02]  /*a9dd0*/  ISETP.LT.AND P3, PT, R25, UR4, !P6 ;  /* 0x0000000419007c0c */ /* 0x000fe4000f761270 */
[----:B------:R-:W-:Y:S01]  /*a9de0*/  ISETP.LT.AND P6, PT, R23, UR4, !P6 ;  /* 0x0000000417007c0c */ /* 0x000fe2000f7c1270 */
[----:B-1----:R-:W-:Y:S01]  /*a9df0*/  IMAD.WIDE R8, R21, 0x2, R16 ;  /* 0x0000000215087825 */ /* 0x002fe200078e0210 */
[----:B------:R-:W-:-:S03]  /*a9e00*/  PRMT R0, R27, 0x7632, R0 ;  /* 0x000076321b007816 */ /* 0x000fc60000000000 */
[----:B------:R-:W-:-:S04]  /*a9e10*/  IMAD.WIDE R18, R21, 0x2, R14 ;  /* 0x0000000215127825 */ /* 0x000fc800078e020e */
[----:B------:R-:W-:Y:S01]  /*a9e20*/  IMAD.WIDE R20, R21, 0x2, R12 ;  /* 0x0000000215147825 */ /* 0x000fe200078e020c */
[----:B------:R0:W-:Y:S03]  /*a9e30*/  @P1 STG.E.U16 desc[UR60][R8.64], R0 ;  /* 0x0000000008001986 */ /* 0x0001e6000c10153c */
[----:B--2---:R-:W-:-:S04]  /*a9e40*/  IMAD.WIDE R10, R24, 0x2, R10 ;  /* 0x00000002180a7825 */ /* 0x004fc800078e020a */
[----:B------:R-:W-:Y:S01]  /*a9e50*/  IMAD.WIDE R16, R24, 0x2, R16 ;  /* 0x0000000218107825 */ /* 0x000fe200078e0210 */
[----:B------:R-:W-:-:S03]  /*a9e60*/  PRMT R3, R26, 0x7632, R3 ;  /* 0x000076321a037816 */ /* 0x000fc60000000003 */
[----:B------:R-:W-:Y:S01]  /*a9e70*/  IMAD.WIDE R14, R24, 0x2, R14 ;  /* 0x00000002180e7825 */ /* 0x000fe200078e020e */
[----:B------:R-:W-:Y:S01]  /*a9e80*/  PRMT R2, R22, 0x7632, R2 ;  /* 0x0000763216027816 */ /* 0x000fe20000000002 */
[----:B------:R0:W-:Y:S04]  /*a9e90*/  @P4 STG.E.U16 desc[UR60][R18.64], R22 ;  /* 0x0000001612004986 */ /* 0x0001e8000c10153c */
[----:B------:R0:W-:Y:S04]  /*a9ea0*/  @P5 STG.E.U16 desc[UR60][R20.64], R2 ;  /* 0x0000000214005986 */ /* 0x0001e8000c10153c */
[----:B------:R0:W-:Y:S04]  /*a9eb0*/  @P0 STG.E.U16 desc[UR60][R10.64], R26 ;  /* 0x0000001a0a000986 */ /* 0x0001e8000c10153c */
[----:B------:R0:W-:Y:S01]  /*a9ec0*/  @P2 STG.E.U16 desc[UR60][R16.64], R3 ;  /* 0x0000000310002986 */ /* 0x0001e2000c10153c */
[----:B------:R-:W-:-:S03]  /*a9ed0*/  IMAD.WIDE R12, R24, 0x2, R12 ;  /* 0x00000002180c7825 */ /* 0x000fc600078e020c */
[----:B------:R0:W-:Y:S01]  /*a9ee0*/  @P3 STG.E.U16 desc[UR60][R14.64], R7 ;  /* 0x000000070e003986 */ /* 0x0001e2000c10153c */
[----:B------:R-:W-:Y:S05]  /*a9ef0*/  @!P6 EXIT ;  /* 0x000000000000e94d */ /* 0x000fea0003800000 */
[----:B------:R-:W-:-:S05]  /*a9f00*/  PRMT R6, R7, 0x7632, R6 ;  /* 0x0000763207067816 */ /* 0x000fca0000000006 */
[----:B------:R-:W-:Y:S01]  /*a9f10*/  STG.E.U16 desc[UR60][R12.64], R6 ;  /* 0x000000060c007986 */ /* 0x000fe2000c10153c */
[----:B------:R-:W-:Y:S05]  /*a9f20*/  EXIT ;  /* 0x000000000000794d */ /* 0x000fea0003800000 */
.L_x_3:
[----:B------:R-:W-:-:S00]  /*a9f30*/  BRA `(.L_x_3) ;  /* 0xfffffffc00fc7947 */ /* 0x000fc0000383ffff */
[----:B------:R-:W-:-:S00]  /*a9f40*/  NOP ;  /* 0x0000000000007918 */ /* 0x000fc00000000000 */
        /* <DEDUP_REMOVED lines=11> */
.L_x_4:


//--------------------- .nv.shared.matmul_kernel  --------------------------
	.section	.nv.shared.matmul_kernel,"aw",@nobits
	.sectionflags	@""
	.align	16
	.zero		1024


//--------------------- .nv.shared.reserved.0     --------------------------
	.section	.nv.shared.reserved.0,"aw",@nobits
	.weak		__nv_reservedSMEM_offset_0_alias
	.size		__nv_reservedSMEM_offset_0_alias, 0, 64
	.other		__nv_reservedSMEM_offset_0_alias,@"STO_CUDA_RESERVED_SHARED STV_DEFAULT"
__nv_reservedSMEM_offset_0_alias:
	.zero		0
	.zero		64


//--------------------- .nv.constant0.matmul_kernel --------------------------
	.section	.nv.constant0.matmul_kernel,"a",@progbits
	.sectionflags	@""
	.align	4
.nv.constant0.matmul_kernel:
	.zero		976


//--------------------- SYMBOLS --------------------------

	.type		.nv.reservedSmem.offset0,@object
	.size		.nv.reservedSmem.offset0,0x4
	.type		.nv.reservedSmem.cap,@object
	.size		.nv.reservedSmem.cap,0x4
